//
// Generated by NVIDIA NVVM Compiler
//
// Compiler Build ID: CL-36424714
// Cuda compilation tools, release 13.0, V13.0.88
// Based on NVVM 20.0.0
//

.version 9.0
.target sm_100
.address_size 64

	// .globl	_Z6kernelP6CHROMOPfP10IN_FITNESSP11IN_POSITION
.extern .func  (.param .b32 func_retval0) vprintf
(
	.param .b64 vprintf_param_0,
	.param .b64 vprintf_param_1
)
;
.func  (.param .align 16 .b8 func_retval0[16]) __internal_trig_reduction_slowpathd
(
	.param .b64 __internal_trig_reduction_slowpathd_param_0
)
;
.func  (.param .b64 func_retval0) __internal_accurate_pow
(
	.param .b64 __internal_accurate_pow_param_0,
	.param .b64 __internal_accurate_pow_param_1
)
;
.global .align 1 .b8 $str[20] = {105, 110, 32, 102, 105, 116, 110, 101, 115, 115, 91, 37, 100, 93, 58, 32, 37, 102, 10};
.global .align 8 .b8 __cudart_i2opi_d[144] = {8, 93, 141, 31, 177, 95, 251, 107, 234, 146, 82, 138, 247, 57, 7, 61, 123, 241, 229, 235, 199, 186, 39, 117, 45, 234, 95, 158, 102, 63, 70, 79, 183, 9, 203, 39, 207, 126, 54, 109, 31, 109, 10, 90, 139, 17, 47, 239, 15, 152, 5, 222, 255, 151, 248, 31, 59, 40, 249, 189, 139, 95, 132, 156, 244, 57, 83, 131, 57, 214, 145, 57, 65, 126, 95, 180, 38, 112, 156, 233, 132, 68, 187, 46, 245, 53, 130, 232, 62, 167, 41, 177, 28, 235, 29, 254, 28, 146, 209, 9, 234, 46, 73, 6, 224, 210, 77, 66, 58, 110, 36, 183, 97, 197, 187, 222, 171, 99, 81, 254, 65, 144, 67, 60, 153, 149, 98, 219, 192, 221, 52, 245, 209, 87, 39, 252, 41, 21, 68, 78, 110, 131, 249, 162};
.global .align 16 .b8 __cudart_sin_cos_coeffs[128] = {70, 210, 176, 44, 241, 229, 90, 190, 146, 227, 172, 105, 227, 29, 199, 62, 161, 98, 219, 25, 160, 1, 42, 191, 24, 8, 17, 17, 17, 17, 129, 63, 84, 85, 85, 85, 85, 85, 197, 191, 0, 0, 0, 0, 0, 0, 0, 0, 0, 0, 0, 0, 0, 0, 0, 0, 100, 129, 253, 32, 131, 255, 168, 189, 40, 133, 239, 193, 167, 238, 33, 62, 217, 230, 6, 142, 79, 126, 146, 190, 233, 188, 221, 25, 160, 1, 250, 62, 71, 93, 193, 22, 108, 193, 86, 191, 81, 85, 85, 85, 85, 85, 165, 63, 0, 0, 0, 0, 0, 0, 224, 191, 0, 0, 0, 0, 0, 0, 240, 63};

.visible .entry _Z6kernelP6CHROMOPfP10IN_FITNESSP11IN_POSITION(
	.param .u64 .ptr .align 1 _Z6kernelP6CHROMOPfP10IN_FITNESSP11IN_POSITION_param_0,
	.param .u64 .ptr .align 1 _Z6kernelP6CHROMOPfP10IN_FITNESSP11IN_POSITION_param_1,
	.param .u64 .ptr .align 1 _Z6kernelP6CHROMOPfP10IN_FITNESSP11IN_POSITION_param_2,
	.param .u64 .ptr .align 1 _Z6kernelP6CHROMOPfP10IN_FITNESSP11IN_POSITION_param_3
)
{
	.local .align 16 .b8 	__local_depot0[400];
	.reg .b64 	%SP;
	.reg .b64 	%SPL;
	.reg .pred 	%p<249>;
	.reg .b16 	%rs<30>;
	.reg .b32 	%r<416>;
	.reg .b32 	%f<773>;
	.reg .b64 	%rd<154>;
	.reg .b64 	%fd<926>;

	mov.u64 	%SPL, __local_depot0;
	cvta.local.u64 	%SP, %SPL;
	add.u64 	%rd1, %SPL, 0;
	add.u64 	%rd2, %SPL, 16;
	mov.u32 	%r145, %ctaid.x;
	mov.u32 	%r146, %ntid.x;
	mov.u32 	%r147, %tid.x;
	mad.lo.s32 	%r1, %r145, %r146, %r147;
	setp.gt.s32 	%p5, %r1, 24569;
	@%p5 bra 	$L__BB0_259;
	ld.param.u64 	%rd150, [_Z6kernelP6CHROMOPfP10IN_FITNESSP11IN_POSITION_param_2];
	ld.param.u64 	%rd148, [_Z6kernelP6CHROMOPfP10IN_FITNESSP11IN_POSITION_param_0];
	cvta.to.global.u64 	%rd23, %rd148;
	cvta.to.global.u64 	%rd24, %rd150;
	mul.hi.s32 	%r149, %r1, -2004318071;
	add.s32 	%r150, %r149, %r1;
	shr.u32 	%r151, %r150, 31;
	shr.s32 	%r152, %r150, 4;
	add.s32 	%r153, %r152, %r151;
	mul.lo.s32 	%r154, %r153, 30;
	sub.s32 	%r155, %r1, %r154;
	cvt.u16.u32 	%rs13, %r155;
	mul.lo.s16 	%rs14, %rs13, 103;
	shr.u16 	%rs15, %rs14, 15;
	shr.s16 	%rs16, %rs14, 10;
	add.s16 	%rs17, %rs16, %rs15;
	mul.lo.s16 	%rs18, %rs17, 10;
	sub.s16 	%rs1, %rs13, %rs18;
	mul.wide.s32 	%rd25, %r153, 14988;
	add.s64 	%rd26, %rd23, %rd25;
	add.s64 	%rd27, %rd26, 14748;
	mul.wide.s32 	%rd28, %r155, 8;
	add.s64 	%rd3, %rd27, %rd28;
	mov.f64 	%fd145, 0d4000000000000000;
	{
	.reg .b32 %temp; 
	mov.b64 	{%temp, %r2}, %fd145;
	}
	and.b32  	%r3, %r2, 2146435072;
	setp.lt.s32 	%p6, %r2, 0;
	selp.b32 	%r4, 0, 2146435072, %p6;
	mov.f64 	%fd146, 0d4010000000000000;
	{
	.reg .b32 %temp; 
	mov.b64 	{%temp, %r5}, %fd146;
	}
	and.b32  	%r156, %r5, 2146435072;
	setp.eq.s32 	%p7, %r156, 1072693248;
	setp.lt.s32 	%p8, %r5, 0;
	selp.b32 	%r6, 0, 2146435072, %p8;
	and.b32  	%r157, %r5, 2147483647;
	setp.ne.s32 	%p9, %r157, 1071644672;
	and.pred  	%p1, %p7, %p9;
	mov.f64 	%fd147, 0d4024000000000000;
	{
	.reg .b32 %temp; 
	mov.b64 	{%temp, %r158}, %fd147;
	}
	mov.f64 	%fd148, 0d4018000000000000;
	{
	.reg .b32 %temp; 
	mov.b64 	{%temp, %r159}, %fd148;
	}
	and.b32  	%r161, %r159, 2146435072;
	setp.eq.s32 	%p10, %r161, 1073741824;
	setp.lt.s32 	%p11, %r158, 0;
	and.pred  	%p2, %p11, %p10;
	mul.wide.s32 	%rd29, %r1, 800;
	add.s64 	%rd4, %rd24, %rd29;
	mul.wide.s32 	%rd30, %r155, 452;
	add.s64 	%rd31, %rd27, %rd30;
	add.s64 	%rd5, %rd31, -14296;
	add.s64 	%rd6, %rd31, -13924;
	add.s64 	%rd7, %rd31, -13884;
	mul.wide.s32 	%rd32, %r155, 4;
	add.s64 	%rd33, %rd27, %rd32;
	add.s64 	%rd8, %rd33, -736;
	ld.global.f32 	%f74, [%rd3];
	mov.f64 	%fd149, 0d3FF0000000000000;
	{
	.reg .b32 %temp; 
	mov.b64 	{%temp, %r7}, %fd149;
	}
	and.b32  	%r8, %r7, 2146435072;
	setp.eq.s32 	%p12, %r8, 1072693248;
	setp.lt.s32 	%p13, %r7, 0;
	selp.b32 	%r9, 0, 2146435072, %p13;
	and.b32  	%r162, %r7, 2147483647;
	setp.ne.s32 	%p14, %r162, 1071644672;
	and.pred  	%p3, %p12, %p14;
	mov.b32 	%r359, 0;
	mov.b16 	%rs26, 0;
	mov.u16 	%rs27, %rs26;
$L__BB0_2:
	ld.param.u64 	%rd152, [_Z6kernelP6CHROMOPfP10IN_FITNESSP11IN_POSITION_param_3];
	cvta.to.global.u64 	%rd34, %rd152;
	mul.wide.s32 	%rd35, %r1, 1600;
	add.s64 	%rd36, %rd34, %rd35;
	mul.wide.u32 	%rd37, %r359, 8;
	add.s64 	%rd38, %rd36, %rd37;
	st.global.f32 	[%rd38], %f74;
	ld.global.f32 	%f3, [%rd3+4];
	st.global.f32 	[%rd38+4], %f3;
	and.b16  	%rs19, %rs1, 255;
	setp.gt.s16 	%p15, %rs19, 3;
	@%p15 bra 	$L__BB0_14;
	setp.gt.s16 	%p22, %rs19, 1;
	@%p22 bra 	$L__BB0_10;
	setp.eq.s16 	%p25, %rs19, 0;
	@%p25 bra 	$L__BB0_22;
	setp.eq.s16 	%p26, %rs19, 1;
	@%p26 bra 	$L__BB0_6;
	bra.uni 	$L__BB0_21;
$L__BB0_6:
	setp.lt.s32 	%p96, %r7, 0;
	setp.eq.s32 	%p97, %r8, 1072693248;
	{ // callseq 11, 0
	.param .b64 param0;
	st.param.f64 	[param0], 0d4024000000000000;
	.param .b64 param1;
	st.param.f64 	[param1], 0d4018000000000000;
	.param .b64 retval0;
	call.uni (retval0), 
	__internal_accurate_pow, 
	(
	param0, 
	param1
	);
	ld.param.f64 	%fd394, [retval0];
	} // callseq 11
	neg.f64 	%fd396, %fd394;
	selp.f64 	%fd1, %fd396, %fd394, %p2;
	{
	.reg .b32 %temp; 
	mov.b64 	{%temp, %r11}, %fd1;
	}
	abs.f64 	%fd2, %fd394;
	setp.lt.s32 	%p99, %r11, 0;
	setp.eq.f64 	%p100, %fd394, 0d0000000000000000;
	ld.global.f32 	%f4, [%rd3];
	{ // callseq 12, 0
	.param .b64 param0;
	st.param.f64 	[param0], %fd2;
	.param .b64 param1;
	st.param.f64 	[param1], 0d3FF0000000000000;
	.param .b64 retval0;
	call.uni (retval0), 
	__internal_accurate_pow, 
	(
	param0, 
	param1
	);
	ld.param.f64 	%fd397, [retval0];
	} // callseq 12
	neg.f64 	%fd399, %fd397;
	selp.f64 	%fd400, %fd399, %fd397, %p97;
	selp.f64 	%fd401, %fd400, %fd397, %p99;
	selp.b32 	%r247, %r11, 0, %p97;
	or.b32  	%r248, %r247, 2146435072;
	selp.b32 	%r249, %r248, %r247, %p96;
	mov.b32 	%r250, 0;
	mov.b64 	%fd402, {%r250, %r249};
	selp.f64 	%fd891, %fd402, %fd401, %p100;
	add.f64 	%fd403, %fd1, 0d3FF0000000000000;
	{
	.reg .b32 %temp; 
	mov.b64 	{%temp, %r251}, %fd403;
	}
	and.b32  	%r252, %r251, 2146435072;
	setp.eq.s32 	%p101, %r252, 2146435072;
	@%p101 bra 	$L__BB0_7;
	bra.uni 	$L__BB0_24;
$L__BB0_7:
	setp.nan.f64 	%p102, %fd1, %fd1;
	@%p102 bra 	$L__BB0_23;
	setp.neu.f64 	%p103, %fd2, 0d7FF0000000000000;
	@%p103 bra 	$L__BB0_24;
	or.b32  	%r253, %r9, -2147483648;
	selp.b32 	%r254, %r253, %r9, %p3;
	selp.b32 	%r255, %r254, %r9, %p99;
	mov.b32 	%r256, 0;
	mov.b64 	%fd891, {%r256, %r255};
	bra.uni 	$L__BB0_24;
$L__BB0_10:
	setp.eq.s16 	%p23, %rs19, 2;
	@%p23 bra 	$L__BB0_25;
	setp.eq.s16 	%p24, %rs19, 3;
	@%p24 bra 	$L__BB0_12;
	bra.uni 	$L__BB0_21;
$L__BB0_12:
	ld.global.f32 	%f111, [%rd3];
	fma.rn.f32 	%f11, %f111, %f111, 0f00000000;
	cvt.f64.f32 	%fd265, %f111;
	mul.f64 	%fd21, %fd265, 0d401921FB54442D18;
	abs.f64 	%fd22, %fd21;
	setp.neu.f64 	%p80, %fd22, 0d7FF0000000000000;
	@%p80 bra 	$L__BB0_36;
	mov.f64 	%fd271, 0d0000000000000000;
	mul.rn.f64 	%fd897, %fd21, %fd271;
	mov.b32 	%r365, 1;
	bra.uni 	$L__BB0_39;
$L__BB0_14:
	setp.gt.s16 	%p16, %rs19, 5;
	@%p16 bra 	$L__BB0_18;
	setp.eq.s16 	%p20, %rs19, 4;
	@%p20 bra 	$L__BB0_45;
	setp.eq.s16 	%p21, %rs19, 5;
	@%p21 bra 	$L__BB0_17;
	bra.uni 	$L__BB0_21;
$L__BB0_17:
	{ // callseq 6, 0
	.param .b64 param0;
	st.param.f64 	[param0], 0d4024000000000000;
	.param .b64 param1;
	st.param.f64 	[param1], 0d4018000000000000;
	.param .b64 retval0;
	call.uni (retval0), 
	__internal_accurate_pow, 
	(
	param0, 
	param1
	);
	ld.param.f64 	%fd254, [retval0];
	} // callseq 6
	neg.f64 	%fd256, %fd254;
	selp.f64 	%fd257, %fd256, %fd254, %p2;
	cvt.f64.f32 	%fd258, %f3;
	mul.f64 	%fd259, %fd257, %fd258;
	fma.rn.f64 	%fd260, %fd259, %fd258, 0d0000000000000000;
	cvt.rn.f32.f64 	%f104, %fd260;
	ld.global.f32 	%f105, [%rd3];
	fma.rn.f32 	%f755, %f105, %f105, %f104;
	bra.uni 	$L__BB0_79;
$L__BB0_18:
	setp.eq.s16 	%p17, %rs19, 6;
	@%p17 bra 	$L__BB0_46;
	setp.eq.s16 	%p18, %rs19, 7;
	@%p18 bra 	$L__BB0_67;
	setp.eq.s16 	%p19, %rs19, 8;
	@%p19 bra 	$L__BB0_68;
$L__BB0_21:
	{ // callseq 13, 0
	.param .b64 param0;
	st.param.f64 	[param0], 0d4024000000000000;
	.param .b64 param1;
	st.param.f64 	[param1], 0d4018000000000000;
	.param .b64 retval0;
	call.uni (retval0), 
	__internal_accurate_pow, 
	(
	param0, 
	param1
	);
	ld.param.f64 	%fd410, [retval0];
	} // callseq 13
	neg.f64 	%fd412, %fd410;
	selp.f64 	%fd413, %fd412, %fd410, %p2;
	ld.global.f32 	%f143, [%rd3];
	cvt.f64.f32 	%fd414, %f143;
	mul.f64 	%fd415, %fd413, %fd414;
	mul.f64 	%fd416, %fd415, %fd414;
	cvt.rn.f32.f64 	%f144, %fd416;
	fma.rn.f32 	%f755, %f3, %f3, %f144;
	bra.uni 	$L__BB0_79;
$L__BB0_22:
	ld.global.f32 	%f141, [%rd3];
	fma.rn.f32 	%f142, %f141, %f141, 0f00000000;
	fma.rn.f32 	%f755, %f3, %f3, %f142;
	bra.uni 	$L__BB0_79;
$L__BB0_23:
	mov.f64 	%fd404, 0d3FF0000000000000;
	add.rn.f64 	%fd891, %fd1, %fd404;
$L__BB0_24:
	setp.eq.f64 	%p105, %fd1, 0d3FF0000000000000;
	selp.f64 	%fd405, 0d3FF0000000000000, %fd891, %p105;
	cvt.f64.f32 	%fd406, %f3;
	mul.f64 	%fd407, %fd405, %fd406;
	mul.f32 	%f140, %f4, %f4;
	cvt.f64.f32 	%fd408, %f140;
	fma.rn.f64 	%fd409, %fd407, %fd406, %fd408;
	cvt.rn.f32.f64 	%f755, %fd409;
	bra.uni 	$L__BB0_79;
$L__BB0_25:
	ld.global.f32 	%f139, [%rd3];
	mul.f32 	%f7, %f139, %f139;
	cvt.f64.f32 	%fd330, %f139;
	mul.f64 	%fd7, %fd330, 0d401921FB54442D18;
	abs.f64 	%fd8, %fd7;
	setp.neu.f64 	%p88, %fd8, 0d7FF0000000000000;
	@%p88 bra 	$L__BB0_27;
	mov.f64 	%fd336, 0d0000000000000000;
	mul.rn.f64 	%fd893, %fd7, %fd336;
	mov.b32 	%r361, 1;
	bra.uni 	$L__BB0_30;
$L__BB0_27:
	mul.f64 	%fd331, %fd7, 0d3FE45F306DC9C883;
	cvt.rni.s32.f64 	%r360, %fd331;
	cvt.rn.f64.s32 	%fd332, %r360;
	fma.rn.f64 	%fd333, %fd332, 0dBFF921FB54442D18, %fd7;
	fma.rn.f64 	%fd334, %fd332, 0dBC91A62633145C00, %fd333;
	fma.rn.f64 	%fd893, %fd332, 0dB97B839A252049C0, %fd334;
	setp.ltu.f64 	%p89, %fd8, 0d41E0000000000000;
	@%p89 bra 	$L__BB0_29;
	{ // callseq 9, 0
	.param .b64 param0;
	st.param.f64 	[param0], %fd7;
	.param .align 16 .b8 retval0[16];
	call.uni (retval0), 
	__internal_trig_reduction_slowpathd, 
	(
	param0
	);
	ld.param.f64 	%fd893, [retval0];
	ld.param.b32 	%r360, [retval0+8];
	} // callseq 9
$L__BB0_29:
	add.s32 	%r361, %r360, 1;
$L__BB0_30:
	shl.b32 	%r239, %r361, 6;
	cvt.u64.u32 	%rd55, %r239;
	and.b64  	%rd56, %rd55, 64;
	mov.u64 	%rd57, __cudart_sin_cos_coeffs;
	add.s64 	%rd58, %rd57, %rd56;
	mul.rn.f64 	%fd337, %fd893, %fd893;
	and.b32  	%r240, %r361, 1;
	setp.eq.b32 	%p90, %r240, 1;
	selp.f64 	%fd338, 0dBDA8FF8320FD8164, 0d3DE5DB65F9785EBA, %p90;
	ld.global.nc.v2.f64 	{%fd339, %fd340}, [%rd58];
	fma.rn.f64 	%fd341, %fd338, %fd337, %fd339;
	fma.rn.f64 	%fd342, %fd341, %fd337, %fd340;
	ld.global.nc.v2.f64 	{%fd343, %fd344}, [%rd58+16];
	fma.rn.f64 	%fd345, %fd342, %fd337, %fd343;
	fma.rn.f64 	%fd346, %fd345, %fd337, %fd344;
	ld.global.nc.v2.f64 	{%fd347, %fd348}, [%rd58+32];
	fma.rn.f64 	%fd349, %fd346, %fd337, %fd347;
	fma.rn.f64 	%fd350, %fd349, %fd337, %fd348;
	fma.rn.f64 	%fd351, %fd350, %fd893, %fd893;
	fma.rn.f64 	%fd352, %fd350, %fd337, 0d3FF0000000000000;
	selp.f64 	%fd353, %fd352, %fd351, %p90;
	and.b32  	%r241, %r361, 2;
	setp.eq.s32 	%p91, %r241, 0;
	mov.f64 	%fd354, 0d0000000000000000;
	sub.f64 	%fd355, %fd354, %fd353;
	selp.f64 	%fd356, %fd353, %fd355, %p91;
	mul.f64 	%fd357, %fd356, 0d4024000000000000;
	cvt.f64.f32 	%fd358, %f7;
	sub.f64 	%fd359, %fd358, %fd357;
	add.f64 	%fd360, %fd359, 0d4024000000000000;
	cvt.rn.f32.f64 	%f8, %fd360;
	mul.f32 	%f9, %f3, %f3;
	cvt.f64.f32 	%fd361, %f3;
	mul.f64 	%fd14, %fd361, 0d401921FB54442D18;
	abs.f64 	%fd15, %fd14;
	setp.eq.f64 	%p92, %fd15, 0d7FF0000000000000;
	@%p92 bra 	$L__BB0_34;
	mul.f64 	%fd362, %fd14, 0d3FE45F306DC9C883;
	cvt.rni.s32.f64 	%r362, %fd362;
	cvt.rn.f64.s32 	%fd363, %r362;
	fma.rn.f64 	%fd364, %fd363, 0dBFF921FB54442D18, %fd14;
	fma.rn.f64 	%fd365, %fd363, 0dBC91A62633145C00, %fd364;
	fma.rn.f64 	%fd895, %fd363, 0dB97B839A252049C0, %fd365;
	setp.ltu.f64 	%p93, %fd15, 0d41E0000000000000;
	@%p93 bra 	$L__BB0_33;
	{ // callseq 10, 0
	.param .b64 param0;
	st.param.f64 	[param0], %fd14;
	.param .align 16 .b8 retval0[16];
	call.uni (retval0), 
	__internal_trig_reduction_slowpathd, 
	(
	param0
	);
	ld.param.f64 	%fd895, [retval0];
	ld.param.b32 	%r362, [retval0+8];
	} // callseq 10
$L__BB0_33:
	add.s32 	%r363, %r362, 1;
	bra.uni 	$L__BB0_35;
$L__BB0_34:
	mov.f64 	%fd367, 0d0000000000000000;
	mul.rn.f64 	%fd895, %fd14, %fd367;
	mov.b32 	%r363, 1;
$L__BB0_35:
	shl.b32 	%r244, %r363, 6;
	cvt.u64.u32 	%rd59, %r244;
	and.b64  	%rd60, %rd59, 64;
	mov.u64 	%rd61, __cudart_sin_cos_coeffs;
	add.s64 	%rd62, %rd61, %rd60;
	mul.rn.f64 	%fd368, %fd895, %fd895;
	and.b32  	%r245, %r363, 1;
	setp.eq.b32 	%p94, %r245, 1;
	selp.f64 	%fd369, 0dBDA8FF8320FD8164, 0d3DE5DB65F9785EBA, %p94;
	ld.global.nc.v2.f64 	{%fd370, %fd371}, [%rd62];
	fma.rn.f64 	%fd372, %fd369, %fd368, %fd370;
	fma.rn.f64 	%fd373, %fd372, %fd368, %fd371;
	ld.global.nc.v2.f64 	{%fd374, %fd375}, [%rd62+16];
	fma.rn.f64 	%fd376, %fd373, %fd368, %fd374;
	fma.rn.f64 	%fd377, %fd376, %fd368, %fd375;
	ld.global.nc.v2.f64 	{%fd378, %fd379}, [%rd62+32];
	fma.rn.f64 	%fd380, %fd377, %fd368, %fd378;
	fma.rn.f64 	%fd381, %fd380, %fd368, %fd379;
	fma.rn.f64 	%fd382, %fd381, %fd895, %fd895;
	fma.rn.f64 	%fd383, %fd381, %fd368, 0d3FF0000000000000;
	selp.f64 	%fd384, %fd383, %fd382, %p94;
	and.b32  	%r246, %r363, 2;
	setp.eq.s32 	%p95, %r246, 0;
	mov.f64 	%fd385, 0d0000000000000000;
	sub.f64 	%fd386, %fd385, %fd384;
	selp.f64 	%fd387, %fd384, %fd386, %p95;
	mul.f64 	%fd388, %fd387, 0d4024000000000000;
	cvt.f64.f32 	%fd389, %f9;
	sub.f64 	%fd390, %fd389, %fd388;
	add.f64 	%fd391, %fd390, 0d4024000000000000;
	cvt.f64.f32 	%fd392, %f8;
	add.f64 	%fd393, %fd391, %fd392;
	cvt.rn.f32.f64 	%f755, %fd393;
	bra.uni 	$L__BB0_79;
$L__BB0_36:
	mul.f64 	%fd266, %fd21, 0d3FE45F306DC9C883;
	cvt.rni.s32.f64 	%r364, %fd266;
	cvt.rn.f64.s32 	%fd267, %r364;
	fma.rn.f64 	%fd268, %fd267, 0dBFF921FB54442D18, %fd21;
	fma.rn.f64 	%fd269, %fd267, 0dBC91A62633145C00, %fd268;
	fma.rn.f64 	%fd897, %fd267, 0dB97B839A252049C0, %fd269;
	setp.ltu.f64 	%p81, %fd22, 0d41E0000000000000;
	@%p81 bra 	$L__BB0_38;
	{ // callseq 7, 0
	.param .b64 param0;
	st.param.f64 	[param0], %fd21;
	.param .align 16 .b8 retval0[16];
	call.uni (retval0), 
	__internal_trig_reduction_slowpathd, 
	(
	param0
	);
	ld.param.f64 	%fd897, [retval0];
	ld.param.b32 	%r364, [retval0+8];
	} // callseq 7
$L__BB0_38:
	add.s32 	%r365, %r364, 1;
$L__BB0_39:
	shl.b32 	%r225, %r365, 6;
	cvt.u64.u32 	%rd47, %r225;
	and.b64  	%rd48, %rd47, 64;
	mov.u64 	%rd49, __cudart_sin_cos_coeffs;
	add.s64 	%rd50, %rd49, %rd48;
	mul.rn.f64 	%fd272, %fd897, %fd897;
	and.b32  	%r226, %r365, 1;
	setp.eq.b32 	%p82, %r226, 1;
	selp.f64 	%fd273, 0dBDA8FF8320FD8164, 0d3DE5DB65F9785EBA, %p82;
	ld.global.nc.v2.f64 	{%fd274, %fd275}, [%rd50];
	fma.rn.f64 	%fd276, %fd273, %fd272, %fd274;
	fma.rn.f64 	%fd277, %fd276, %fd272, %fd275;
	ld.global.nc.v2.f64 	{%fd278, %fd279}, [%rd50+16];
	fma.rn.f64 	%fd280, %fd277, %fd272, %fd278;
	fma.rn.f64 	%fd281, %fd280, %fd272, %fd279;
	ld.global.nc.v2.f64 	{%fd282, %fd283}, [%rd50+32];
	fma.rn.f64 	%fd284, %fd281, %fd272, %fd282;
	fma.rn.f64 	%fd285, %fd284, %fd272, %fd283;
	fma.rn.f64 	%fd286, %fd285, %fd897, %fd897;
	fma.rn.f64 	%fd287, %fd285, %fd272, 0d3FF0000000000000;
	selp.f64 	%fd288, %fd287, %fd286, %p82;
	and.b32  	%r227, %r365, 2;
	setp.eq.s32 	%p83, %r227, 0;
	neg.f64 	%fd289, %fd288;
	selp.f64 	%fd290, %fd288, %fd289, %p83;
	add.f64 	%fd291, %fd290, 0d0000000000000000;
	cvt.rn.f32.f64 	%f12, %fd291;
	fma.rn.f32 	%f13, %f3, %f3, %f11;
	cvt.f64.f32 	%fd292, %f3;
	mul.f64 	%fd28, %fd292, 0d401921FB54442D18;
	abs.f64 	%fd29, %fd28;
	setp.eq.f64 	%p84, %fd29, 0d7FF0000000000000;
	@%p84 bra 	$L__BB0_43;
	mul.f64 	%fd293, %fd28, 0d3FE45F306DC9C883;
	cvt.rni.s32.f64 	%r366, %fd293;
	cvt.rn.f64.s32 	%fd294, %r366;
	fma.rn.f64 	%fd295, %fd294, 0dBFF921FB54442D18, %fd28;
	fma.rn.f64 	%fd296, %fd294, 0dBC91A62633145C00, %fd295;
	fma.rn.f64 	%fd899, %fd294, 0dB97B839A252049C0, %fd296;
	setp.ltu.f64 	%p85, %fd29, 0d41E0000000000000;
	@%p85 bra 	$L__BB0_42;
	{ // callseq 8, 0
	.param .b64 param0;
	st.param.f64 	[param0], %fd28;
	.param .align 16 .b8 retval0[16];
	call.uni (retval0), 
	__internal_trig_reduction_slowpathd, 
	(
	param0
	);
	ld.param.f64 	%fd899, [retval0];
	ld.param.b32 	%r366, [retval0+8];
	} // callseq 8
$L__BB0_42:
	add.s32 	%r367, %r366, 1;
	bra.uni 	$L__BB0_44;
$L__BB0_43:
	mov.f64 	%fd298, 0d0000000000000000;
	mul.rn.f64 	%fd899, %fd28, %fd298;
	mov.b32 	%r367, 1;
$L__BB0_44:
	shl.b32 	%r230, %r367, 6;
	cvt.u64.u32 	%rd51, %r230;
	and.b64  	%rd52, %rd51, 64;
	mov.u64 	%rd53, __cudart_sin_cos_coeffs;
	add.s64 	%rd54, %rd53, %rd52;
	mul.rn.f64 	%fd299, %fd899, %fd899;
	and.b32  	%r231, %r367, 1;
	setp.eq.b32 	%p86, %r231, 1;
	selp.f64 	%fd300, 0dBDA8FF8320FD8164, 0d3DE5DB65F9785EBA, %p86;
	ld.global.nc.v2.f64 	{%fd301, %fd302}, [%rd54];
	fma.rn.f64 	%fd303, %fd300, %fd299, %fd301;
	fma.rn.f64 	%fd304, %fd303, %fd299, %fd302;
	ld.global.nc.v2.f64 	{%fd305, %fd306}, [%rd54+16];
	fma.rn.f64 	%fd307, %fd304, %fd299, %fd305;
	fma.rn.f64 	%fd308, %fd307, %fd299, %fd306;
	ld.global.nc.v2.f64 	{%fd309, %fd310}, [%rd54+32];
	fma.rn.f64 	%fd311, %fd308, %fd299, %fd309;
	fma.rn.f64 	%fd312, %fd311, %fd299, %fd310;
	fma.rn.f64 	%fd313, %fd312, %fd899, %fd899;
	fma.rn.f64 	%fd314, %fd312, %fd299, 0d3FF0000000000000;
	selp.f64 	%fd315, %fd314, %fd313, %p86;
	and.b32  	%r232, %r367, 2;
	setp.eq.s32 	%p87, %r232, 0;
	mov.f64 	%fd316, 0d0000000000000000;
	sub.f64 	%fd317, %fd316, %fd315;
	selp.f64 	%fd318, %fd315, %fd317, %p87;
	cvt.f64.f32 	%fd319, %f12;
	add.f64 	%fd320, %fd318, %fd319;
	cvt.rn.f32.f64 	%f112, %fd320;
	mul.f32 	%f113, %f13, 0f3F000000;
	sqrt.rn.f32 	%f114, %f113;
	cvt.f64.f32 	%fd321, %f114;
	mul.f64 	%fd322, %fd321, 0dBFC999999999999A;
	cvt.rn.f32.f64 	%f115, %fd322;
	mul.f32 	%f116, %f112, 0f3F000000;
	fma.rn.f32 	%f117, %f115, 0f3BBB989D, 0f3F000000;
	cvt.sat.f32.f32 	%f118, %f117;
	mov.f32 	%f119, 0f4B400001;
	mov.f32 	%f120, 0f437C0000;
	fma.rm.f32 	%f121, %f118, %f120, %f119;
	add.f32 	%f122, %f121, 0fCB40007F;
	neg.f32 	%f123, %f122;
	fma.rn.f32 	%f124, %f115, 0f3FB8AA3B, %f123;
	fma.rn.f32 	%f125, %f115, 0f32A57060, %f124;
	mov.b32 	%r233, %f121;
	shl.b32 	%r234, %r233, 23;
	mov.b32 	%f126, %r234;
	ex2.approx.ftz.f32 	%f127, %f125;
	mul.f32 	%f128, %f127, %f126;
	cvt.f64.f32 	%fd323, %f128;
	mul.f64 	%fd324, %fd323, 0d4034000000000000;
	mov.f64 	%fd325, 0d4005BF0A8B145769;
	sub.f64 	%fd326, %fd325, %fd324;
	fma.rn.f32 	%f129, %f116, 0f3BBB989D, 0f3F000000;
	cvt.sat.f32.f32 	%f130, %f129;
	fma.rm.f32 	%f131, %f130, %f120, %f119;
	add.f32 	%f132, %f131, 0fCB40007F;
	neg.f32 	%f133, %f132;
	fma.rn.f32 	%f134, %f116, 0f3FB8AA3B, %f133;
	fma.rn.f32 	%f135, %f116, 0f32A57060, %f134;
	mov.b32 	%r235, %f131;
	shl.b32 	%r236, %r235, 23;
	mov.b32 	%f136, %r236;
	ex2.approx.ftz.f32 	%f137, %f135;
	mul.f32 	%f138, %f137, %f136;
	cvt.f64.f32 	%fd327, %f138;
	sub.f64 	%fd328, %fd326, %fd327;
	add.f64 	%fd329, %fd328, 0d4034000000000000;
	cvt.rn.f32.f64 	%f755, %fd329;
	bra.uni 	$L__BB0_79;
$L__BB0_45:
	ld.global.f32 	%f106, [%rd3];
	mul.f32 	%f107, %f106, %f106;
	sub.f32 	%f108, %f107, %f3;
	add.f32 	%f109, %f106, 0fBF800000;
	cvt.f64.f32 	%fd261, %f108;
	mul.f64 	%fd262, %fd261, 0d4059000000000000;
	mul.f32 	%f110, %f109, %f109;
	cvt.f64.f32 	%fd263, %f110;
	fma.rn.f64 	%fd264, %fd262, %fd261, %fd263;
	cvt.rn.f32.f64 	%f755, %fd264;
	bra.uni 	$L__BB0_79;
$L__BB0_46:
	setp.lt.s32 	%p35, %r2, 0;
	setp.eq.s32 	%p36, %r3, 1062207488;
	ld.global.f32 	%f17, [%rd3];
	cvt.f64.f32 	%fd35, %f17;
	{
	.reg .b32 %temp; 
	mov.b64 	{%temp, %r32}, %fd35;
	}
	abs.f64 	%fd36, %fd35;
	{ // callseq 2, 0
	.param .b64 param0;
	st.param.f64 	[param0], %fd36;
	.param .b64 param1;
	st.param.f64 	[param1], 0d4000000000000000;
	.param .b64 retval0;
	call.uni (retval0), 
	__internal_accurate_pow, 
	(
	param0, 
	param1
	);
	ld.param.f64 	%fd211, [retval0];
	} // callseq 2
	setp.lt.s32 	%p38, %r32, 0;
	neg.f64 	%fd213, %fd211;
	selp.f64 	%fd214, %fd213, %fd211, %p36;
	selp.f64 	%fd215, %fd214, %fd211, %p38;
	setp.eq.f32 	%p39, %f17, 0f00000000;
	selp.b32 	%r173, %r32, 0, %p36;
	or.b32  	%r174, %r173, 2146435072;
	selp.b32 	%r175, %r174, %r173, %p35;
	mov.b32 	%r176, 0;
	mov.b64 	%fd216, {%r176, %r175};
	selp.f64 	%fd900, %fd216, %fd215, %p39;
	add.f64 	%fd217, %fd35, 0d4000000000000000;
	{
	.reg .b32 %temp; 
	mov.b64 	{%temp, %r177}, %fd217;
	}
	and.b32  	%r178, %r177, 2146435072;
	setp.ne.s32 	%p40, %r178, 2146435072;
	@%p40 bra 	$L__BB0_51;
	setp.num.f32 	%p41, %f17, %f17;
	@%p41 bra 	$L__BB0_49;
	mov.f64 	%fd218, 0d4000000000000000;
	add.rn.f64 	%fd900, %fd35, %fd218;
	bra.uni 	$L__BB0_51;
$L__BB0_49:
	setp.neu.f64 	%p42, %fd36, 0d7FF0000000000000;
	@%p42 bra 	$L__BB0_51;
	setp.lt.s32 	%p43, %r32, 0;
	setp.eq.s32 	%p44, %r3, 1062207488;
	and.b32  	%r180, %r2, 2147483647;
	setp.ne.s32 	%p45, %r180, 1071644672;
	or.b32  	%r181, %r4, -2147483648;
	selp.b32 	%r182, %r181, %r4, %p45;
	selp.b32 	%r183, %r182, %r4, %p44;
	selp.b32 	%r184, %r183, %r4, %p43;
	mov.b32 	%r185, 0;
	mov.b64 	%fd900, {%r185, %r184};
$L__BB0_51:
	setp.eq.f32 	%p49, %f17, 0f3F800000;
	add.f64 	%fd219, %fd900, 0d0000000000000000;
	cvt.rn.f32.f64 	%f103, %fd219;
	selp.f32 	%f18, 0f3F800000, %f103, %p49;
	fma.rn.f64 	%fd220, %fd35, 0d3FE0000000000000, 0d0000000000000000;
	cvt.rn.f32.f64 	%f19, %fd220;
	cvt.f64.f32 	%fd41, %f3;
	{
	.reg .b32 %temp; 
	mov.b64 	{%temp, %r33}, %fd41;
	}
	abs.f64 	%fd42, %fd41;
	{ // callseq 3, 0
	.param .b64 param0;
	st.param.f64 	[param0], %fd42;
	.param .b64 param1;
	st.param.f64 	[param1], 0d4000000000000000;
	.param .b64 retval0;
	call.uni (retval0), 
	__internal_accurate_pow, 
	(
	param0, 
	param1
	);
	ld.param.f64 	%fd221, [retval0];
	} // callseq 3
	setp.lt.s32 	%p50, %r33, 0;
	neg.f64 	%fd223, %fd221;
	selp.f64 	%fd224, %fd223, %fd221, %p36;
	selp.f64 	%fd225, %fd224, %fd221, %p50;
	setp.eq.f32 	%p51, %f3, 0f00000000;
	selp.b32 	%r186, %r33, 0, %p36;
	or.b32  	%r187, %r186, 2146435072;
	selp.b32 	%r188, %r187, %r186, %p35;
	mov.b32 	%r189, 0;
	mov.b64 	%fd226, {%r189, %r188};
	selp.f64 	%fd901, %fd226, %fd225, %p51;
	add.f64 	%fd227, %fd41, 0d4000000000000000;
	{
	.reg .b32 %temp; 
	mov.b64 	{%temp, %r190}, %fd227;
	}
	and.b32  	%r191, %r190, 2146435072;
	setp.ne.s32 	%p52, %r191, 2146435072;
	@%p52 bra 	$L__BB0_56;
	setp.nan.f32 	%p53, %f3, %f3;
	@%p53 bra 	$L__BB0_55;
	setp.neu.f64 	%p54, %fd42, 0d7FF0000000000000;
	@%p54 bra 	$L__BB0_56;
	setp.eq.s32 	%p56, %r3, 1062207488;
	and.b32  	%r193, %r2, 2147483647;
	setp.ne.s32 	%p57, %r193, 1071644672;
	or.b32  	%r194, %r4, -2147483648;
	selp.b32 	%r195, %r194, %r4, %p57;
	selp.b32 	%r196, %r195, %r4, %p56;
	selp.b32 	%r197, %r196, %r4, %p50;
	mov.b32 	%r198, 0;
	mov.b64 	%fd901, {%r198, %r197};
	bra.uni 	$L__BB0_56;
$L__BB0_55:
	mov.f64 	%fd228, 0d4000000000000000;
	add.rn.f64 	%fd901, %fd41, %fd228;
$L__BB0_56:
	setp.lt.s32 	%p58, %r2, 0;
	setp.eq.s32 	%p59, %r3, 1062207488;
	setp.eq.f32 	%p61, %f3, 0f3F800000;
	selp.f64 	%fd229, 0d3FF0000000000000, %fd901, %p61;
	cvt.f64.f32 	%fd230, %f18;
	add.f64 	%fd231, %fd229, %fd230;
	cvt.rn.f32.f64 	%f20, %fd231;
	cvt.f64.f32 	%fd232, %f19;
	fma.rn.f64 	%fd233, %fd41, 0d3FE0000000000000, %fd232;
	cvt.rn.f32.f64 	%f21, %fd233;
	cvt.f64.f32 	%fd47, %f21;
	{
	.reg .b32 %temp; 
	mov.b64 	{%temp, %r34}, %fd47;
	}
	abs.f64 	%fd48, %fd47;
	{ // callseq 4, 0
	.param .b64 param0;
	st.param.f64 	[param0], %fd48;
	.param .b64 param1;
	st.param.f64 	[param1], 0d4000000000000000;
	.param .b64 retval0;
	call.uni (retval0), 
	__internal_accurate_pow, 
	(
	param0, 
	param1
	);
	ld.param.f64 	%fd234, [retval0];
	} // callseq 4
	setp.lt.s32 	%p62, %r34, 0;
	neg.f64 	%fd236, %fd234;
	selp.f64 	%fd237, %fd236, %fd234, %p59;
	selp.f64 	%fd238, %fd237, %fd234, %p62;
	setp.eq.f32 	%p63, %f21, 0f00000000;
	selp.b32 	%r199, %r34, 0, %p59;
	or.b32  	%r200, %r199, 2146435072;
	selp.b32 	%r201, %r200, %r199, %p58;
	mov.b32 	%r202, 0;
	mov.b64 	%fd239, {%r202, %r201};
	selp.f64 	%fd902, %fd239, %fd238, %p63;
	add.f64 	%fd240, %fd47, 0d4000000000000000;
	{
	.reg .b32 %temp; 
	mov.b64 	{%temp, %r203}, %fd240;
	}
	and.b32  	%r204, %r203, 2146435072;
	setp.ne.s32 	%p64, %r204, 2146435072;
	@%p64 bra 	$L__BB0_61;
	setp.num.f32 	%p65, %f21, %f21;
	@%p65 bra 	$L__BB0_59;
	mov.f64 	%fd241, 0d4000000000000000;
	add.rn.f64 	%fd902, %fd47, %fd241;
	bra.uni 	$L__BB0_61;
$L__BB0_59:
	setp.neu.f64 	%p66, %fd48, 0d7FF0000000000000;
	@%p66 bra 	$L__BB0_61;
	and.b32  	%r206, %r2, 2147483647;
	setp.ne.s32 	%p69, %r206, 1071644672;
	or.b32  	%r207, %r4, -2147483648;
	selp.b32 	%r208, %r207, %r4, %p69;
	selp.b32 	%r209, %r208, %r4, %p59;
	selp.b32 	%r210, %r209, %r4, %p62;
	mov.b32 	%r211, 0;
	mov.b64 	%fd902, {%r211, %r210};
$L__BB0_61:
	setp.eq.f32 	%p70, %f21, 0f00000000;
	setp.lt.s32 	%p71, %r34, 0;
	setp.lt.s32 	%p72, %r5, 0;
	and.b32  	%r212, %r5, 2146435072;
	setp.eq.s32 	%p73, %r212, 1072693248;
	setp.eq.f32 	%p74, %f21, 0f3F800000;
	selp.f64 	%fd242, 0d3FF0000000000000, %fd902, %p74;
	cvt.f64.f32 	%fd243, %f20;
	add.f64 	%fd53, %fd242, %fd243;
	{ // callseq 5, 0
	.param .b64 param0;
	st.param.f64 	[param0], %fd48;
	.param .b64 param1;
	st.param.f64 	[param1], 0d4010000000000000;
	.param .b64 retval0;
	call.uni (retval0), 
	__internal_accurate_pow, 
	(
	param0, 
	param1
	);
	ld.param.f64 	%fd244, [retval0];
	} // callseq 5
	neg.f64 	%fd246, %fd244;
	selp.f64 	%fd247, %fd246, %fd244, %p73;
	selp.f64 	%fd248, %fd247, %fd244, %p71;
	selp.b32 	%r213, %r34, 0, %p73;
	or.b32  	%r214, %r213, 2146435072;
	selp.b32 	%r215, %r214, %r213, %p72;
	mov.b32 	%r216, 0;
	mov.b64 	%fd249, {%r216, %r215};
	selp.f64 	%fd903, %fd249, %fd248, %p70;
	add.f64 	%fd250, %fd47, 0d4010000000000000;
	{
	.reg .b32 %temp; 
	mov.b64 	{%temp, %r217}, %fd250;
	}
	and.b32  	%r218, %r217, 2146435072;
	setp.ne.s32 	%p75, %r218, 2146435072;
	@%p75 bra 	$L__BB0_66;
	setp.num.f32 	%p76, %f21, %f21;
	@%p76 bra 	$L__BB0_64;
	mov.f64 	%fd251, 0d4010000000000000;
	add.rn.f64 	%fd903, %fd47, %fd251;
	bra.uni 	$L__BB0_66;
$L__BB0_64:
	setp.neu.f64 	%p77, %fd48, 0d7FF0000000000000;
	@%p77 bra 	$L__BB0_66;
	or.b32  	%r219, %r6, -2147483648;
	selp.b32 	%r220, %r219, %r6, %p1;
	selp.b32 	%r221, %r220, %r6, %p71;
	mov.b32 	%r222, 0;
	mov.b64 	%fd903, {%r222, %r221};
$L__BB0_66:
	selp.f64 	%fd252, 0d3FF0000000000000, %fd903, %p74;
	add.f64 	%fd253, %fd53, %fd252;
	cvt.rn.f32.f64 	%f755, %fd253;
	bra.uni 	$L__BB0_79;
$L__BB0_67:
	fma.rn.f32 	%f102, %f3, %f3, 0f00000000;
	fma.rn.f32 	%f755, %f102, %f102, 0f00000000;
	bra.uni 	$L__BB0_79;
$L__BB0_68:
	ld.global.f32 	%f100, [%rd3];
	fma.rn.f32 	%f24, %f100, %f100, 0f00000000;
	cvt.f64.f32 	%fd58, %f100;
	abs.f64 	%fd59, %fd58;
	setp.neu.f64 	%p27, %fd59, 0d7FF0000000000000;
	@%p27 bra 	$L__BB0_70;
	mov.f64 	%fd155, 0d0000000000000000;
	mul.rn.f64 	%fd905, %fd58, %fd155;
	mov.b32 	%r369, 1;
	bra.uni 	$L__BB0_73;
$L__BB0_70:
	mul.f64 	%fd150, %fd58, 0d3FE45F306DC9C883;
	cvt.rni.s32.f64 	%r368, %fd150;
	cvt.rn.f64.s32 	%fd151, %r368;
	fma.rn.f64 	%fd152, %fd151, 0dBFF921FB54442D18, %fd58;
	fma.rn.f64 	%fd153, %fd151, 0dBC91A62633145C00, %fd152;
	fma.rn.f64 	%fd905, %fd151, 0dB97B839A252049C0, %fd153;
	setp.ltu.f64 	%p28, %fd59, 0d41E0000000000000;
	@%p28 bra 	$L__BB0_72;
	{ // callseq 0, 0
	.param .b64 param0;
	st.param.f64 	[param0], %fd58;
	.param .align 16 .b8 retval0[16];
	call.uni (retval0), 
	__internal_trig_reduction_slowpathd, 
	(
	param0
	);
	ld.param.f64 	%fd905, [retval0];
	ld.param.b32 	%r368, [retval0+8];
	} // callseq 0
$L__BB0_72:
	add.s32 	%r369, %r368, 1;
$L__BB0_73:
	shl.b32 	%r165, %r369, 6;
	cvt.u64.u32 	%rd39, %r165;
	and.b64  	%rd40, %rd39, 64;
	mov.u64 	%rd41, __cudart_sin_cos_coeffs;
	add.s64 	%rd42, %rd41, %rd40;
	mul.rn.f64 	%fd156, %fd905, %fd905;
	and.b32  	%r166, %r369, 1;
	setp.eq.b32 	%p29, %r166, 1;
	selp.f64 	%fd157, 0dBDA8FF8320FD8164, 0d3DE5DB65F9785EBA, %p29;
	ld.global.nc.v2.f64 	{%fd158, %fd159}, [%rd42];
	fma.rn.f64 	%fd160, %fd157, %fd156, %fd158;
	fma.rn.f64 	%fd161, %fd160, %fd156, %fd159;
	ld.global.nc.v2.f64 	{%fd162, %fd163}, [%rd42+16];
	fma.rn.f64 	%fd164, %fd161, %fd156, %fd162;
	fma.rn.f64 	%fd165, %fd164, %fd156, %fd163;
	ld.global.nc.v2.f64 	{%fd166, %fd167}, [%rd42+32];
	fma.rn.f64 	%fd168, %fd165, %fd156, %fd166;
	fma.rn.f64 	%fd169, %fd168, %fd156, %fd167;
	fma.rn.f64 	%fd170, %fd169, %fd905, %fd905;
	fma.rn.f64 	%fd171, %fd169, %fd156, 0d3FF0000000000000;
	selp.f64 	%fd172, %fd171, %fd170, %p29;
	and.b32  	%r167, %r369, 2;
	setp.eq.s32 	%p30, %r167, 0;
	mov.f64 	%fd173, 0d0000000000000000;
	sub.f64 	%fd174, %fd173, %fd172;
	selp.f64 	%fd175, %fd172, %fd174, %p30;
	mul.f64 	%fd176, %fd175, 0d0000000000000000;
	cvt.rn.f32.f64 	%f25, %fd176;
	fma.rn.f32 	%f26, %f3, %f3, %f24;
	cvt.f64.f32 	%fd177, %f3;
	div.rn.f64 	%fd65, %fd177, 0d3FF6A09E667F3BCD;
	abs.f64 	%fd66, %fd65;
	setp.eq.f64 	%p31, %fd66, 0d7FF0000000000000;
	@%p31 bra 	$L__BB0_77;
	mul.f64 	%fd178, %fd65, 0d3FE45F306DC9C883;
	cvt.rni.s32.f64 	%r370, %fd178;
	cvt.rn.f64.s32 	%fd179, %r370;
	fma.rn.f64 	%fd180, %fd179, 0dBFF921FB54442D18, %fd65;
	fma.rn.f64 	%fd181, %fd179, 0dBC91A62633145C00, %fd180;
	fma.rn.f64 	%fd907, %fd179, 0dB97B839A252049C0, %fd181;
	setp.ltu.f64 	%p32, %fd66, 0d41E0000000000000;
	@%p32 bra 	$L__BB0_76;
	{ // callseq 1, 0
	.param .b64 param0;
	st.param.f64 	[param0], %fd65;
	.param .align 16 .b8 retval0[16];
	call.uni (retval0), 
	__internal_trig_reduction_slowpathd, 
	(
	param0
	);
	ld.param.f64 	%fd907, [retval0];
	ld.param.b32 	%r370, [retval0+8];
	} // callseq 1
$L__BB0_76:
	add.s32 	%r371, %r370, 1;
	bra.uni 	$L__BB0_78;
$L__BB0_77:
	mov.f64 	%fd183, 0d0000000000000000;
	mul.rn.f64 	%fd907, %fd65, %fd183;
	mov.b32 	%r371, 1;
$L__BB0_78:
	shl.b32 	%r170, %r371, 6;
	cvt.u64.u32 	%rd43, %r170;
	and.b64  	%rd44, %rd43, 64;
	mov.u64 	%rd45, __cudart_sin_cos_coeffs;
	add.s64 	%rd46, %rd45, %rd44;
	mul.rn.f64 	%fd184, %fd907, %fd907;
	and.b32  	%r171, %r371, 1;
	setp.eq.b32 	%p33, %r171, 1;
	selp.f64 	%fd185, 0dBDA8FF8320FD8164, 0d3DE5DB65F9785EBA, %p33;
	ld.global.nc.v2.f64 	{%fd186, %fd187}, [%rd46];
	fma.rn.f64 	%fd188, %fd185, %fd184, %fd186;
	fma.rn.f64 	%fd189, %fd188, %fd184, %fd187;
	ld.global.nc.v2.f64 	{%fd190, %fd191}, [%rd46+16];
	fma.rn.f64 	%fd192, %fd189, %fd184, %fd190;
	fma.rn.f64 	%fd193, %fd192, %fd184, %fd191;
	ld.global.nc.v2.f64 	{%fd194, %fd195}, [%rd46+32];
	fma.rn.f64 	%fd196, %fd193, %fd184, %fd194;
	fma.rn.f64 	%fd197, %fd196, %fd184, %fd195;
	fma.rn.f64 	%fd198, %fd197, %fd907, %fd907;
	fma.rn.f64 	%fd199, %fd197, %fd184, 0d3FF0000000000000;
	selp.f64 	%fd200, %fd199, %fd198, %p33;
	and.b32  	%r172, %r371, 2;
	setp.eq.s32 	%p34, %r172, 0;
	mov.f64 	%fd201, 0d0000000000000000;
	sub.f64 	%fd202, %fd201, %fd200;
	selp.f64 	%fd203, %fd200, %fd202, %p34;
	cvt.f64.f32 	%fd204, %f25;
	mul.f64 	%fd205, %fd203, %fd204;
	cvt.rn.f32.f64 	%f101, %fd205;
	cvt.f64.f32 	%fd206, %f26;
	div.rn.f64 	%fd207, %fd206, 0d40AF400000000000;
	cvt.f64.f32 	%fd208, %f101;
	sub.f64 	%fd209, %fd207, %fd208;
	add.f64 	%fd210, %fd209, 0d3FF0000000000000;
	cvt.rn.f32.f64 	%f755, %fd210;
$L__BB0_79:
	mul.wide.u32 	%rd63, %r359, 4;
	add.s64 	%rd64, %rd4, %rd63;
	st.global.f32 	[%rd64], %f755;
	setp.eq.s32 	%p106, %r359, 0;
	@%p106 bra 	$L__BB0_121;
	mov.b32 	%r373, 0;
	mov.b16 	%rs28, 0;
	mov.u16 	%rs29, %rs28;
	mov.u32 	%r372, %r359;
$L__BB0_81:
	setp.ge.u32 	%p107, %r373, %r359;
	@%p107 bra 	$L__BB0_120;
	sub.s32 	%r259, %r373, %r359;
	setp.gt.u32 	%p108, %r259, -8;
	mov.b32 	%r376, 0;
	@%p108 bra 	$L__BB0_101;
	ld.param.u64 	%rd151, [_Z6kernelP6CHROMOPfP10IN_FITNESSP11IN_POSITION_param_2];
	cvta.to.global.u64 	%rd65, %rd151;
	mul.wide.s32 	%rd66, %r1, 800;
	add.s64 	%rd67, %rd66, %rd65;
	add.s64 	%rd153, %rd67, 16;
	and.b32  	%r376, %r372, -8;
	ld.global.f32 	%f756, [%rd4];
	neg.s32 	%r374, %r376;
$L__BB0_84:
	.pragma "nounroll";
	ld.global.f32 	%f757, [%rd153+-12];
	setp.leu.f32 	%p109, %f756, %f757;
	@%p109 bra 	$L__BB0_86;
	st.global.f32 	[%rd153+-16], %f757;
	st.global.f32 	[%rd153+-12], %f756;
	mov.f32 	%f757, %f756;
$L__BB0_86:
	ld.global.f32 	%f758, [%rd153+-8];
	setp.leu.f32 	%p110, %f757, %f758;
	@%p110 bra 	$L__BB0_88;
	st.global.f32 	[%rd153+-12], %f758;
	st.global.f32 	[%rd153+-8], %f757;
	mov.f32 	%f758, %f757;
$L__BB0_88:
	ld.global.f32 	%f759, [%rd153+-4];
	setp.leu.f32 	%p111, %f758, %f759;
	@%p111 bra 	$L__BB0_90;
	st.global.f32 	[%rd153+-8], %f759;
	st.global.f32 	[%rd153+-4], %f758;
	mov.f32 	%f759, %f758;
$L__BB0_90:
	ld.global.f32 	%f760, [%rd153];
	setp.leu.f32 	%p112, %f759, %f760;
	@%p112 bra 	$L__BB0_92;
	st.global.f32 	[%rd153+-4], %f760;
	st.global.f32 	[%rd153], %f759;
	mov.f32 	%f760, %f759;
$L__BB0_92:
	ld.global.f32 	%f761, [%rd153+4];
	setp.leu.f32 	%p113, %f760, %f761;
	@%p113 bra 	$L__BB0_94;
	st.global.f32 	[%rd153], %f761;
	st.global.f32 	[%rd153+4], %f760;
	mov.f32 	%f761, %f760;
$L__BB0_94:
	ld.global.f32 	%f762, [%rd153+8];
	setp.leu.f32 	%p114, %f761, %f762;
	@%p114 bra 	$L__BB0_96;
	st.global.f32 	[%rd153+4], %f762;
	st.global.f32 	[%rd153+8], %f761;
	mov.f32 	%f762, %f761;
$L__BB0_96:
	ld.global.f32 	%f763, [%rd153+12];
	setp.leu.f32 	%p115, %f762, %f763;
	@%p115 bra 	$L__BB0_98;
	st.global.f32 	[%rd153+8], %f763;
	st.global.f32 	[%rd153+12], %f762;
	mov.f32 	%f763, %f762;
$L__BB0_98:
	ld.global.f32 	%f756, [%rd153+16];
	setp.leu.f32 	%p116, %f763, %f756;
	@%p116 bra 	$L__BB0_100;
	st.global.f32 	[%rd153+12], %f756;
	st.global.f32 	[%rd153+16], %f763;
	mov.f32 	%f756, %f763;
$L__BB0_100:
	add.s32 	%r374, %r374, 8;
	add.s64 	%rd153, %rd153, 32;
	setp.ne.s32 	%p117, %r374, 0;
	@%p117 bra 	$L__BB0_84;
$L__BB0_101:
	and.b32  	%r260, %r372, 7;
	setp.eq.s32 	%p118, %r260, 0;
	@%p118 bra 	$L__BB0_120;
	sub.s16 	%rs22, %rs27, %rs29;
	cvt.u32.u16 	%r261, %rs22;
	and.b32  	%r52, %r261, 7;
	add.s32 	%r262, %r52, -1;
	setp.lt.u32 	%p119, %r262, 3;
	@%p119 bra 	$L__BB0_111;
	mul.wide.u32 	%rd68, %r376, 4;
	add.s64 	%rd12, %rd4, %rd68;
	ld.global.f32 	%f48, [%rd12];
	ld.global.f32 	%f765, [%rd12+4];
	setp.leu.f32 	%p120, %f48, %f765;
	@%p120 bra 	$L__BB0_105;
	st.global.f32 	[%rd12], %f765;
	st.global.f32 	[%rd12+4], %f48;
	mov.f32 	%f765, %f48;
$L__BB0_105:
	ld.global.f32 	%f766, [%rd12+8];
	setp.leu.f32 	%p121, %f765, %f766;
	@%p121 bra 	$L__BB0_107;
	st.global.f32 	[%rd12+4], %f766;
	st.global.f32 	[%rd12+8], %f765;
	mov.f32 	%f766, %f765;
$L__BB0_107:
	ld.global.f32 	%f767, [%rd12+12];
	setp.leu.f32 	%p122, %f766, %f767;
	@%p122 bra 	$L__BB0_109;
	st.global.f32 	[%rd12+8], %f767;
	st.global.f32 	[%rd12+12], %f766;
	mov.f32 	%f767, %f766;
$L__BB0_109:
	add.s32 	%r376, %r376, 4;
	ld.global.f32 	%f55, [%rd12+16];
	setp.leu.f32 	%p123, %f767, %f55;
	@%p123 bra 	$L__BB0_111;
	st.global.f32 	[%rd12+12], %f55;
	st.global.f32 	[%rd12+16], %f767;
$L__BB0_111:
	and.b32  	%r263, %r52, 3;
	setp.eq.s32 	%p124, %r263, 0;
	@%p124 bra 	$L__BB0_120;
	sub.s16 	%rs6, %rs26, %rs28;
	and.b16  	%rs23, %rs6, 3;
	setp.eq.s16 	%p125, %rs23, 1;
	@%p125 bra 	$L__BB0_117;
	mul.wide.u32 	%rd69, %r376, 4;
	add.s64 	%rd13, %rd4, %rd69;
	ld.global.f32 	%f56, [%rd13];
	ld.global.f32 	%f768, [%rd13+4];
	setp.leu.f32 	%p126, %f56, %f768;
	@%p126 bra 	$L__BB0_115;
	st.global.f32 	[%rd13], %f768;
	st.global.f32 	[%rd13+4], %f56;
	mov.f32 	%f768, %f56;
$L__BB0_115:
	add.s32 	%r376, %r376, 2;
	ld.global.f32 	%f59, [%rd13+8];
	setp.leu.f32 	%p127, %f768, %f59;
	@%p127 bra 	$L__BB0_117;
	st.global.f32 	[%rd13+4], %f59;
	st.global.f32 	[%rd13+8], %f768;
$L__BB0_117:
	and.b16  	%rs24, %rs6, 1;
	setp.eq.b16 	%p128, %rs24, 1;
	not.pred 	%p129, %p128;
	@%p129 bra 	$L__BB0_120;
	mul.wide.u32 	%rd70, %r376, 4;
	add.s64 	%rd14, %rd4, %rd70;
	ld.global.f32 	%f60, [%rd14];
	ld.global.f32 	%f61, [%rd14+4];
	setp.leu.f32 	%p130, %f60, %f61;
	@%p130 bra 	$L__BB0_120;
	st.global.f32 	[%rd14], %f61;
	st.global.f32 	[%rd14+4], %f60;
$L__BB0_120:
	add.s32 	%r373, %r373, 1;
	add.s32 	%r372, %r372, -1;
	setp.eq.s32 	%p131, %r373, %r359;
	add.s16 	%rs29, %rs29, 1;
	add.s16 	%rs28, %rs28, 1;
	@%p131 bra 	$L__BB0_121;
	bra.uni 	$L__BB0_81;
$L__BB0_121:
	mov.f32 	%f769, 0f00000000;
	mov.b32 	%r378, 0;
$L__BB0_122:
	mul.wide.u32 	%rd71, %r378, 4;
	add.s64 	%rd72, %rd4, %rd71;
	ld.global.f32 	%f146, [%rd72];
	setp.neu.f32 	%p132, %f755, %f146;
	@%p132 bra 	$L__BB0_124;
	add.f32 	%f770, %f769, 0f3F800000;
	bra.uni 	$L__BB0_125;
$L__BB0_124:
	add.f32 	%f769, %f769, 0f3F800000;
	add.s32 	%r60, %r378, 1;
	setp.ne.s32 	%p133, %r378, %r359;
	mov.f32 	%f770, 0f00000000;
	mov.u32 	%r378, %r60;
	@%p133 bra 	$L__BB0_122;
$L__BB0_125:
	add.s32 	%r359, %r359, 1;
	cvt.rn.f32.u32 	%f148, %r359;
	div.rn.f32 	%f66, %f770, %f148;
	mov.b32 	%r379, 0;
$L__BB0_126:
	st.local.f32 	[%rd1], %f66;
	ld.global.f32 	%f149, [%rd3];
	div.rn.f32 	%f150, %f149, 0f42C80000;
	st.local.f32 	[%rd1+4], %f150;
	ld.global.f32 	%f151, [%rd3+4];
	div.rn.f32 	%f152, %f151, 0f42C80000;
	st.local.f32 	[%rd1+8], %f152;
	mov.f32 	%f153, 0f00000000;
	st.local.v2.f32 	[%rd2], {%f153, %f153};
	st.local.v2.f32 	[%rd2+8], {%f153, %f153};
	st.local.v2.f32 	[%rd2+16], {%f153, %f153};
	st.local.v2.f32 	[%rd2+24], {%f153, %f153};
	st.local.v2.f32 	[%rd2+32], {%f153, %f153};
	st.local.v2.f32 	[%rd2+40], {%f153, %f153};
	st.local.v2.f32 	[%rd2+48], {%f153, %f153};
	st.local.v2.f32 	[%rd2+56], {%f153, %f153};
	st.local.v2.f32 	[%rd2+64], {%f153, %f153};
	st.local.v2.f32 	[%rd2+72], {%f153, %f153};
	st.local.v2.f32 	[%rd2+80], {%f153, %f153};
	st.local.v2.f32 	[%rd2+88], {%f153, %f153};
	st.local.v2.f32 	[%rd2+96], {%f153, %f153};
	st.local.v2.f32 	[%rd2+104], {%f153, %f153};
	st.local.v2.f32 	[%rd2+112], {%f153, %f153};
	st.local.v2.f32 	[%rd2+120], {%f153, %f153};
	st.local.v2.f32 	[%rd2+128], {%f153, %f153};
	st.local.v2.f32 	[%rd2+136], {%f153, %f153};
	st.local.v2.f32 	[%rd2+144], {%f153, %f153};
	st.local.v2.f32 	[%rd2+152], {%f153, %f153};
	st.local.v2.f32 	[%rd2+160], {%f153, %f153};
	st.local.v2.f32 	[%rd2+168], {%f153, %f153};
	st.local.v2.f32 	[%rd2+176], {%f153, %f153};
	st.local.v2.f32 	[%rd2+184], {%f153, %f153};
	st.local.v2.f32 	[%rd2+192], {%f153, %f153};
	st.local.v2.f32 	[%rd2+200], {%f153, %f153};
	st.local.v2.f32 	[%rd2+208], {%f153, %f153};
	st.local.v2.f32 	[%rd2+216], {%f153, %f153};
	st.local.v2.f32 	[%rd2+224], {%f153, %f153};
	st.local.v2.f32 	[%rd2+232], {%f153, %f153};
	st.local.v2.f32 	[%rd2+240], {%f153, %f153};
	st.local.v2.f32 	[%rd2+248], {%f153, %f153};
	st.local.v2.f32 	[%rd2+256], {%f153, %f153};
	st.local.v2.f32 	[%rd2+264], {%f153, %f153};
	st.local.v2.f32 	[%rd2+272], {%f153, %f153};
	st.local.v2.f32 	[%rd2+280], {%f153, %f153};
	st.local.v2.f32 	[%rd2+288], {%f153, %f153};
	st.local.v2.f32 	[%rd2+296], {%f153, %f153};
	st.local.v2.f32 	[%rd2+304], {%f153, %f153};
	st.local.v2.f32 	[%rd2+312], {%f153, %f153};
	st.local.v2.f32 	[%rd2+320], {%f153, %f153};
	st.local.v2.f32 	[%rd2+328], {%f153, %f153};
	st.local.v2.f32 	[%rd2+336], {%f153, %f153};
	st.local.v2.f32 	[%rd2+344], {%f153, %f153};
	st.local.v2.f32 	[%rd2+352], {%f153, %f153};
	mov.b32 	%r382, 0;
	mov.u32 	%r381, %r382;
$L__BB0_127:
	mul.wide.u32 	%rd73, %r381, 4;
	add.s64 	%rd15, %rd7, %rd73;
	setp.eq.s32 	%p134, %r381, 0;
	@%p134 bra 	$L__BB0_129;
	mul.wide.s32 	%rd74, %r382, 4;
	add.s64 	%rd75, %rd5, %rd74;
	ld.global.f32 	%f154, [%rd75];
	ld.global.f32 	%f155, [%rd5+372];
	ld.global.f32 	%f156, [%rd15];
	fma.rn.f32 	%f157, %f154, %f155, %f156;
	st.global.f32 	[%rd15], %f157;
	add.s32 	%r382, %r382, 1;
$L__BB0_129:
	setp.eq.s32 	%p135, %r381, 1;
	@%p135 bra 	$L__BB0_131;
	mul.wide.s32 	%rd76, %r382, 4;
	add.s64 	%rd77, %rd5, %rd76;
	ld.global.f32 	%f158, [%rd77];
	ld.global.f32 	%f159, [%rd5+376];
	ld.global.f32 	%f160, [%rd15];
	fma.rn.f32 	%f161, %f158, %f159, %f160;
	st.global.f32 	[%rd15], %f161;
	add.s32 	%r382, %r382, 1;
$L__BB0_131:
	setp.eq.s32 	%p136, %r381, 2;
	@%p136 bra 	$L__BB0_133;
	mul.wide.s32 	%rd78, %r382, 4;
	add.s64 	%rd79, %rd5, %rd78;
	ld.global.f32 	%f162, [%rd79];
	ld.global.f32 	%f163, [%rd5+380];
	ld.global.f32 	%f164, [%rd15];
	fma.rn.f32 	%f165, %f162, %f163, %f164;
	st.global.f32 	[%rd15], %f165;
	add.s32 	%r382, %r382, 1;
$L__BB0_133:
	setp.eq.s32 	%p137, %r381, 3;
	@%p137 bra 	$L__BB0_135;
	mul.wide.s32 	%rd80, %r382, 4;
	add.s64 	%rd81, %rd5, %rd80;
	ld.global.f32 	%f166, [%rd81];
	ld.global.f32 	%f167, [%rd5+384];
	ld.global.f32 	%f168, [%rd15];
	fma.rn.f32 	%f169, %f166, %f167, %f168;
	st.global.f32 	[%rd15], %f169;
	add.s32 	%r382, %r382, 1;
$L__BB0_135:
	setp.eq.s32 	%p138, %r381, 4;
	@%p138 bra 	$L__BB0_137;
	mul.wide.s32 	%rd82, %r382, 4;
	add.s64 	%rd83, %rd5, %rd82;
	ld.global.f32 	%f170, [%rd83];
	ld.global.f32 	%f171, [%rd5+388];
	ld.global.f32 	%f172, [%rd15];
	fma.rn.f32 	%f173, %f170, %f171, %f172;
	st.global.f32 	[%rd15], %f173;
	add.s32 	%r382, %r382, 1;
$L__BB0_137:
	setp.eq.s32 	%p139, %r381, 5;
	@%p139 bra 	$L__BB0_139;
	mul.wide.s32 	%rd84, %r382, 4;
	add.s64 	%rd85, %rd5, %rd84;
	ld.global.f32 	%f174, [%rd85];
	ld.global.f32 	%f175, [%rd5+392];
	ld.global.f32 	%f176, [%rd15];
	fma.rn.f32 	%f177, %f174, %f175, %f176;
	st.global.f32 	[%rd15], %f177;
	add.s32 	%r382, %r382, 1;
$L__BB0_139:
	setp.eq.s32 	%p140, %r381, 6;
	@%p140 bra 	$L__BB0_141;
	mul.wide.s32 	%rd86, %r382, 4;
	add.s64 	%rd87, %rd5, %rd86;
	ld.global.f32 	%f178, [%rd87];
	ld.global.f32 	%f179, [%rd5+396];
	ld.global.f32 	%f180, [%rd15];
	fma.rn.f32 	%f181, %f178, %f179, %f180;
	st.global.f32 	[%rd15], %f181;
	add.s32 	%r382, %r382, 1;
$L__BB0_141:
	setp.eq.s32 	%p141, %r381, 7;
	@%p141 bra 	$L__BB0_143;
	mul.wide.s32 	%rd88, %r382, 4;
	add.s64 	%rd89, %rd5, %rd88;
	ld.global.f32 	%f182, [%rd89];
	ld.global.f32 	%f183, [%rd5+400];
	ld.global.f32 	%f184, [%rd15];
	fma.rn.f32 	%f185, %f182, %f183, %f184;
	st.global.f32 	[%rd15], %f185;
	add.s32 	%r382, %r382, 1;
$L__BB0_143:
	setp.eq.s32 	%p142, %r381, 8;
	@%p142 bra 	$L__BB0_145;
	mul.wide.s32 	%rd90, %r382, 4;
	add.s64 	%rd91, %rd5, %rd90;
	ld.global.f32 	%f186, [%rd91];
	ld.global.f32 	%f187, [%rd5+404];
	ld.global.f32 	%f188, [%rd15];
	fma.rn.f32 	%f189, %f186, %f187, %f188;
	st.global.f32 	[%rd15], %f189;
	add.s32 	%r382, %r382, 1;
$L__BB0_145:
	setp.eq.s32 	%p143, %r381, 9;
	@%p143 bra 	$L__BB0_147;
	mul.wide.s32 	%rd92, %r382, 4;
	add.s64 	%rd93, %rd5, %rd92;
	ld.global.f32 	%f190, [%rd93];
	ld.global.f32 	%f191, [%rd5+408];
	ld.global.f32 	%f192, [%rd15];
	fma.rn.f32 	%f193, %f190, %f191, %f192;
	st.global.f32 	[%rd15], %f193;
	add.s32 	%r382, %r382, 1;
$L__BB0_147:
	setp.gt.u32 	%p144, %r381, 2;
	mov.f32 	%f771, 0f00000000;
	@%p144 bra 	$L__BB0_151;
	ld.global.f32 	%f209, [%rd15];
	ld.global.f32 	%f210, [%rd15+-52];
	mul.wide.u32 	%rd94, %r381, 4;
	add.s64 	%rd95, %rd1, %rd94;
	ld.local.f32 	%f211, [%rd95];
	fma.rn.f32 	%f67, %f210, %f211, %f209;
	setp.lt.f32 	%p147, %f67, 0fC2A00000;
	@%p147 bra 	$L__BB0_154;
	setp.gt.f32 	%p148, %f67, 0f42A00000;
	mov.f32 	%f771, 0f3F800000;
	@%p148 bra 	$L__BB0_154;
	fma.rn.f32 	%f213, %f67, 0fBBBB989D, 0f3F000000;
	cvt.sat.f32.f32 	%f214, %f213;
	mov.f32 	%f215, 0f4B400001;
	mov.f32 	%f216, 0f437C0000;
	fma.rm.f32 	%f217, %f214, %f216, %f215;
	add.f32 	%f218, %f217, 0fCB40007F;
	neg.f32 	%f219, %f218;
	fma.rn.f32 	%f220, %f67, 0fBFB8AA3B, %f219;
	fma.rn.f32 	%f221, %f67, 0fB2A57060, %f220;
	mov.b32 	%r269, %f217;
	shl.b32 	%r270, %r269, 23;
	mov.b32 	%f222, %r270;
	ex2.approx.ftz.f32 	%f223, %f221;
	fma.rn.f32 	%f224, %f223, %f222, 0f3F800000;
	rcp.rn.f32 	%f771, %f224;
	bra.uni 	$L__BB0_154;
$L__BB0_151:
	ld.global.f32 	%f69, [%rd15];
	setp.lt.f32 	%p145, %f69, 0fC2A00000;
	@%p145 bra 	$L__BB0_154;
	setp.gt.f32 	%p146, %f69, 0f42A00000;
	mov.f32 	%f771, 0f3F800000;
	@%p146 bra 	$L__BB0_154;
	fma.rn.f32 	%f196, %f69, 0fBBBB989D, 0f3F000000;
	cvt.sat.f32.f32 	%f197, %f196;
	mov.f32 	%f198, 0f4B400001;
	mov.f32 	%f199, 0f437C0000;
	fma.rm.f32 	%f200, %f197, %f199, %f198;
	add.f32 	%f201, %f200, 0fCB40007F;
	neg.f32 	%f202, %f201;
	fma.rn.f32 	%f203, %f69, 0fBFB8AA3B, %f202;
	fma.rn.f32 	%f204, %f69, 0fB2A57060, %f203;
	mov.b32 	%r267, %f200;
	shl.b32 	%r268, %r267, 23;
	mov.b32 	%f205, %r268;
	ex2.approx.ftz.f32 	%f206, %f204;
	fma.rn.f32 	%f207, %f206, %f205, 0f3F800000;
	rcp.rn.f32 	%f771, %f207;
$L__BB0_154:
	st.global.f32 	[%rd15], %f771;
	add.s32 	%r381, %r381, 1;
	setp.ne.s32 	%p149, %r381, 10;
	@%p149 bra 	$L__BB0_127;
	mov.b32 	%r392, 0;
	mov.u32 	%r394, %r392;
$L__BB0_156:
	mul.wide.u32 	%rd96, %r392, 4;
	add.s64 	%rd16, %rd6, %rd96;
	setp.eq.s32 	%p150, %r392, 0;
	@%p150 bra 	$L__BB0_158;
	ld.global.f32 	%f225, [%rd8];
	ld.global.f32 	%f226, [%rd8+120];
	ld.global.f32 	%f227, [%rd8+240];
	ld.global.f32 	%f228, [%rd8+360];
	ld.global.f32 	%f229, [%rd6];
	ld.global.f32 	%f230, [%rd16];
	mul.f32 	%f231, %f226, %f230;
	fma.rn.f32 	%f232, %f225, %f229, %f231;
	mul.f32 	%f233, %f227, %f229;
	fma.rn.f32 	%f234, %f233, %f230, %f232;
	add.f32 	%f235, %f228, %f234;
	cvt.f64.f32 	%fd417, %f235;
	mul.f64 	%fd418, %fd417, 0d3F60624DD2F1A9FC;
	cvt.rn.f32.f64 	%f236, %fd418;
	mul.wide.s32 	%rd97, %r394, 4;
	add.s64 	%rd98, %rd2, %rd97;
	st.local.f32 	[%rd98], %f236;
	add.s32 	%r394, %r394, 1;
$L__BB0_158:
	setp.eq.s32 	%p151, %r392, 1;
	@%p151 bra 	$L__BB0_160;
	ld.global.f32 	%f237, [%rd8];
	ld.global.f32 	%f238, [%rd8+120];
	ld.global.f32 	%f239, [%rd8+240];
	ld.global.f32 	%f240, [%rd8+360];
	ld.global.f32 	%f241, [%rd5+376];
	ld.global.f32 	%f242, [%rd16];
	mul.f32 	%f243, %f238, %f242;
	fma.rn.f32 	%f244, %f237, %f241, %f243;
	mul.f32 	%f245, %f239, %f241;
	fma.rn.f32 	%f246, %f245, %f242, %f244;
	add.f32 	%f247, %f240, %f246;
	cvt.f64.f32 	%fd419, %f247;
	mul.f64 	%fd420, %fd419, 0d3F60624DD2F1A9FC;
	cvt.rn.f32.f64 	%f248, %fd420;
	mul.wide.s32 	%rd99, %r394, 4;
	add.s64 	%rd100, %rd2, %rd99;
	st.local.f32 	[%rd100], %f248;
	add.s32 	%r394, %r394, 1;
$L__BB0_160:
	setp.eq.s32 	%p152, %r392, 2;
	@%p152 bra 	$L__BB0_162;
	ld.global.f32 	%f249, [%rd8];
	ld.global.f32 	%f250, [%rd8+120];
	ld.global.f32 	%f251, [%rd8+240];
	ld.global.f32 	%f252, [%rd8+360];
	ld.global.f32 	%f253, [%rd5+380];
	ld.global.f32 	%f254, [%rd16];
	mul.f32 	%f255, %f250, %f254;
	fma.rn.f32 	%f256, %f249, %f253, %f255;
	mul.f32 	%f257, %f251, %f253;
	fma.rn.f32 	%f258, %f257, %f254, %f256;
	add.f32 	%f259, %f252, %f258;
	cvt.f64.f32 	%fd421, %f259;
	mul.f64 	%fd422, %fd421, 0d3F60624DD2F1A9FC;
	cvt.rn.f32.f64 	%f260, %fd422;
	mul.wide.s32 	%rd101, %r394, 4;
	add.s64 	%rd102, %rd2, %rd101;
	st.local.f32 	[%rd102], %f260;
	add.s32 	%r394, %r394, 1;
$L__BB0_162:
	setp.eq.s32 	%p153, %r392, 3;
	@%p153 bra 	$L__BB0_164;
	ld.global.f32 	%f261, [%rd8];
	ld.global.f32 	%f262, [%rd8+120];
	ld.global.f32 	%f263, [%rd8+240];
	ld.global.f32 	%f264, [%rd8+360];
	ld.global.f32 	%f265, [%rd5+384];
	ld.global.f32 	%f266, [%rd16];
	mul.f32 	%f267, %f262, %f266;
	fma.rn.f32 	%f268, %f261, %f265, %f267;
	mul.f32 	%f269, %f263, %f265;
	fma.rn.f32 	%f270, %f269, %f266, %f268;
	add.f32 	%f271, %f264, %f270;
	cvt.f64.f32 	%fd423, %f271;
	mul.f64 	%fd424, %fd423, 0d3F60624DD2F1A9FC;
	cvt.rn.f32.f64 	%f272, %fd424;
	mul.wide.s32 	%rd103, %r394, 4;
	add.s64 	%rd104, %rd2, %rd103;
	st.local.f32 	[%rd104], %f272;
	add.s32 	%r394, %r394, 1;
$L__BB0_164:
	setp.eq.s32 	%p154, %r392, 4;
	@%p154 bra 	$L__BB0_166;
	ld.global.f32 	%f273, [%rd8];
	ld.global.f32 	%f274, [%rd8+120];
	ld.global.f32 	%f275, [%rd8+240];
	ld.global.f32 	%f276, [%rd8+360];
	ld.global.f32 	%f277, [%rd5+388];
	ld.global.f32 	%f278, [%rd16];
	mul.f32 	%f279, %f274, %f278;
	fma.rn.f32 	%f280, %f273, %f277, %f279;
	mul.f32 	%f281, %f275, %f277;
	fma.rn.f32 	%f282, %f281, %f278, %f280;
	add.f32 	%f283, %f276, %f282;
	cvt.f64.f32 	%fd425, %f283;
	mul.f64 	%fd426, %fd425, 0d3F60624DD2F1A9FC;
	cvt.rn.f32.f64 	%f284, %fd426;
	mul.wide.s32 	%rd105, %r394, 4;
	add.s64 	%rd106, %rd2, %rd105;
	st.local.f32 	[%rd106], %f284;
	add.s32 	%r394, %r394, 1;
$L__BB0_166:
	setp.eq.s32 	%p155, %r392, 5;
	@%p155 bra 	$L__BB0_168;
	ld.global.f32 	%f285, [%rd8];
	ld.global.f32 	%f286, [%rd8+120];
	ld.global.f32 	%f287, [%rd8+240];
	ld.global.f32 	%f288, [%rd8+360];
	ld.global.f32 	%f289, [%rd5+392];
	ld.global.f32 	%f290, [%rd16];
	mul.f32 	%f291, %f286, %f290;
	fma.rn.f32 	%f292, %f285, %f289, %f291;
	mul.f32 	%f293, %f287, %f289;
	fma.rn.f32 	%f294, %f293, %f290, %f292;
	add.f32 	%f295, %f288, %f294;
	cvt.f64.f32 	%fd427, %f295;
	mul.f64 	%fd428, %fd427, 0d3F60624DD2F1A9FC;
	cvt.rn.f32.f64 	%f296, %fd428;
	mul.wide.s32 	%rd107, %r394, 4;
	add.s64 	%rd108, %rd2, %rd107;
	st.local.f32 	[%rd108], %f296;
	add.s32 	%r394, %r394, 1;
$L__BB0_168:
	setp.eq.s32 	%p156, %r392, 6;
	@%p156 bra 	$L__BB0_170;
	ld.global.f32 	%f297, [%rd8];
	ld.global.f32 	%f298, [%rd8+120];
	ld.global.f32 	%f299, [%rd8+240];
	ld.global.f32 	%f300, [%rd8+360];
	ld.global.f32 	%f301, [%rd5+396];
	ld.global.f32 	%f302, [%rd16];
	mul.f32 	%f303, %f298, %f302;
	fma.rn.f32 	%f304, %f297, %f301, %f303;
	mul.f32 	%f305, %f299, %f301;
	fma.rn.f32 	%f306, %f305, %f302, %f304;
	add.f32 	%f307, %f300, %f306;
	cvt.f64.f32 	%fd429, %f307;
	mul.f64 	%fd430, %fd429, 0d3F60624DD2F1A9FC;
	cvt.rn.f32.f64 	%f308, %fd430;
	mul.wide.s32 	%rd109, %r394, 4;
	add.s64 	%rd110, %rd2, %rd109;
	st.local.f32 	[%rd110], %f308;
	add.s32 	%r394, %r394, 1;
$L__BB0_170:
	setp.eq.s32 	%p157, %r392, 7;
	@%p157 bra 	$L__BB0_172;
	ld.global.f32 	%f309, [%rd8];
	ld.global.f32 	%f310, [%rd8+120];
	ld.global.f32 	%f311, [%rd8+240];
	ld.global.f32 	%f312, [%rd8+360];
	ld.global.f32 	%f313, [%rd5+400];
	ld.global.f32 	%f314, [%rd16];
	mul.f32 	%f315, %f310, %f314;
	fma.rn.f32 	%f316, %f309, %f313, %f315;
	mul.f32 	%f317, %f311, %f313;
	fma.rn.f32 	%f318, %f317, %f314, %f316;
	add.f32 	%f319, %f312, %f318;
	cvt.f64.f32 	%fd431, %f319;
	mul.f64 	%fd432, %fd431, 0d3F60624DD2F1A9FC;
	cvt.rn.f32.f64 	%f320, %fd432;
	mul.wide.s32 	%rd111, %r394, 4;
	add.s64 	%rd112, %rd2, %rd111;
	st.local.f32 	[%rd112], %f320;
	add.s32 	%r394, %r394, 1;
$L__BB0_172:
	setp.eq.s32 	%p158, %r392, 8;
	@%p158 bra 	$L__BB0_174;
	ld.global.f32 	%f321, [%rd8];
	ld.global.f32 	%f322, [%rd8+120];
	ld.global.f32 	%f323, [%rd8+240];
	ld.global.f32 	%f324, [%rd8+360];
	ld.global.f32 	%f325, [%rd5+404];
	ld.global.f32 	%f326, [%rd16];
	mul.f32 	%f327, %f322, %f326;
	fma.rn.f32 	%f328, %f321, %f325, %f327;
	mul.f32 	%f329, %f323, %f325;
	fma.rn.f32 	%f330, %f329, %f326, %f328;
	add.f32 	%f331, %f324, %f330;
	cvt.f64.f32 	%fd433, %f331;
	mul.f64 	%fd434, %fd433, 0d3F60624DD2F1A9FC;
	cvt.rn.f32.f64 	%f332, %fd434;
	mul.wide.s32 	%rd113, %r394, 4;
	add.s64 	%rd114, %rd2, %rd113;
	st.local.f32 	[%rd114], %f332;
	add.s32 	%r394, %r394, 1;
$L__BB0_174:
	setp.eq.s32 	%p159, %r392, 9;
	@%p159 bra 	$L__BB0_176;
	ld.global.f32 	%f333, [%rd8];
	ld.global.f32 	%f334, [%rd8+120];
	ld.global.f32 	%f335, [%rd8+240];
	ld.global.f32 	%f336, [%rd8+360];
	ld.global.f32 	%f337, [%rd5+408];
	ld.global.f32 	%f338, [%rd16];
	mul.f32 	%f339, %f334, %f338;
	fma.rn.f32 	%f340, %f333, %f337, %f339;
	mul.f32 	%f341, %f335, %f337;
	fma.rn.f32 	%f342, %f341, %f338, %f340;
	add.f32 	%f343, %f336, %f342;
	cvt.f64.f32 	%fd435, %f343;
	mul.f64 	%fd436, %fd435, 0d3F60624DD2F1A9FC;
	cvt.rn.f32.f64 	%f344, %fd436;
	mul.wide.s32 	%rd115, %r394, 4;
	add.s64 	%rd116, %rd2, %rd115;
	st.local.f32 	[%rd116], %f344;
	add.s32 	%r394, %r394, 1;
$L__BB0_176:
	add.s32 	%r392, %r392, 1;
	setp.ne.s32 	%p160, %r392, 10;
	@%p160 bra 	$L__BB0_156;
	ld.global.f32 	%f345, [%rd5+412];
	st.global.f32 	[%rd5+372], %f345;
	mov.b32 	%r272, 0;
	st.global.u32 	[%rd5+412], %r272;
	ld.global.f32 	%f346, [%rd5+416];
	st.global.f32 	[%rd5+376], %f346;
	st.global.u32 	[%rd5+416], %r272;
	ld.global.f32 	%f347, [%rd5+420];
	st.global.f32 	[%rd5+380], %f347;
	st.global.u32 	[%rd5+420], %r272;
	ld.global.f32 	%f348, [%rd5+424];
	st.global.f32 	[%rd5+384], %f348;
	st.global.u32 	[%rd5+424], %r272;
	ld.global.f32 	%f349, [%rd5+428];
	st.global.f32 	[%rd5+388], %f349;
	st.global.u32 	[%rd5+428], %r272;
	ld.global.f32 	%f350, [%rd5+432];
	st.global.f32 	[%rd5+392], %f350;
	st.global.u32 	[%rd5+432], %r272;
	ld.global.f32 	%f351, [%rd5+436];
	st.global.f32 	[%rd5+396], %f351;
	st.global.u32 	[%rd5+436], %r272;
	ld.global.f32 	%f352, [%rd5+440];
	st.global.f32 	[%rd5+400], %f352;
	st.global.u32 	[%rd5+440], %r272;
	ld.global.f32 	%f72, [%rd5+444];
	st.global.f32 	[%rd5+404], %f72;
	st.global.u32 	[%rd5+444], %r272;
	ld.global.f32 	%f73, [%rd5+448];
	st.global.f32 	[%rd5+408], %f73;
	st.global.u32 	[%rd5+448], %r272;
	ld.global.f32 	%f353, [%rd5];
	ld.local.v2.f32 	{%f354, %f355}, [%rd2];
	add.f32 	%f356, %f353, %f354;
	cvt.f64.f32 	%fd437, %f356;
	mul.f64 	%fd438, %fd437, 0d3FEFAE147AE147AE;
	cvt.rn.f32.f64 	%f357, %fd438;
	st.global.f32 	[%rd5], %f357;
	ld.global.f32 	%f358, [%rd5+4];
	add.f32 	%f359, %f358, %f355;
	cvt.f64.f32 	%fd439, %f359;
	mul.f64 	%fd440, %fd439, 0d3FEFAE147AE147AE;
	cvt.rn.f32.f64 	%f360, %fd440;
	st.global.f32 	[%rd5+4], %f360;
	ld.global.f32 	%f361, [%rd5+8];
	ld.local.v2.f32 	{%f362, %f363}, [%rd2+8];
	add.f32 	%f364, %f361, %f362;
	cvt.f64.f32 	%fd441, %f364;
	mul.f64 	%fd442, %fd441, 0d3FEFAE147AE147AE;
	cvt.rn.f32.f64 	%f365, %fd442;
	st.global.f32 	[%rd5+8], %f365;
	ld.global.f32 	%f366, [%rd5+12];
	add.f32 	%f367, %f366, %f363;
	cvt.f64.f32 	%fd443, %f367;
	mul.f64 	%fd444, %fd443, 0d3FEFAE147AE147AE;
	cvt.rn.f32.f64 	%f368, %fd444;
	st.global.f32 	[%rd5+12], %f368;
	ld.global.f32 	%f369, [%rd5+16];
	ld.local.v2.f32 	{%f370, %f371}, [%rd2+16];
	add.f32 	%f372, %f369, %f370;
	cvt.f64.f32 	%fd445, %f372;
	mul.f64 	%fd446, %fd445, 0d3FEFAE147AE147AE;
	cvt.rn.f32.f64 	%f373, %fd446;
	st.global.f32 	[%rd5+16], %f373;
	ld.global.f32 	%f374, [%rd5+20];
	add.f32 	%f375, %f374, %f371;
	cvt.f64.f32 	%fd447, %f375;
	mul.f64 	%fd448, %fd447, 0d3FEFAE147AE147AE;
	cvt.rn.f32.f64 	%f376, %fd448;
	st.global.f32 	[%rd5+20], %f376;
	ld.global.f32 	%f377, [%rd5+24];
	ld.local.v2.f32 	{%f378, %f379}, [%rd2+24];
	add.f32 	%f380, %f377, %f378;
	cvt.f64.f32 	%fd449, %f380;
	mul.f64 	%fd450, %fd449, 0d3FEFAE147AE147AE;
	cvt.rn.f32.f64 	%f381, %fd450;
	st.global.f32 	[%rd5+24], %f381;
	ld.global.f32 	%f382, [%rd5+28];
	add.f32 	%f383, %f382, %f379;
	cvt.f64.f32 	%fd451, %f383;
	mul.f64 	%fd452, %fd451, 0d3FEFAE147AE147AE;
	cvt.rn.f32.f64 	%f384, %fd452;
	st.global.f32 	[%rd5+28], %f384;
	ld.global.f32 	%f385, [%rd5+32];
	ld.local.v2.f32 	{%f386, %f387}, [%rd2+32];
	add.f32 	%f388, %f385, %f386;
	cvt.f64.f32 	%fd453, %f388;
	mul.f64 	%fd454, %fd453, 0d3FEFAE147AE147AE;
	cvt.rn.f32.f64 	%f389, %fd454;
	st.global.f32 	[%rd5+32], %f389;
	ld.global.f32 	%f390, [%rd5+36];
	add.f32 	%f391, %f390, %f387;
	cvt.f64.f32 	%fd455, %f391;
	mul.f64 	%fd456, %fd455, 0d3FEFAE147AE147AE;
	cvt.rn.f32.f64 	%f392, %fd456;
	st.global.f32 	[%rd5+36], %f392;
	ld.global.f32 	%f393, [%rd5+40];
	ld.local.v2.f32 	{%f394, %f395}, [%rd2+40];
	add.f32 	%f396, %f393, %f394;
	cvt.f64.f32 	%fd457, %f396;
	mul.f64 	%fd458, %fd457, 0d3FEFAE147AE147AE;
	cvt.rn.f32.f64 	%f397, %fd458;
	st.global.f32 	[%rd5+40], %f397;
	ld.global.f32 	%f398, [%rd5+44];
	add.f32 	%f399, %f398, %f395;
	cvt.f64.f32 	%fd459, %f399;
	mul.f64 	%fd460, %fd459, 0d3FEFAE147AE147AE;
	cvt.rn.f32.f64 	%f400, %fd460;
	st.global.f32 	[%rd5+44], %f400;
	ld.global.f32 	%f401, [%rd5+48];
	ld.local.v2.f32 	{%f402, %f403}, [%rd2+48];
	add.f32 	%f404, %f401, %f402;
	cvt.f64.f32 	%fd461, %f404;
	mul.f64 	%fd462, %fd461, 0d3FEFAE147AE147AE;
	cvt.rn.f32.f64 	%f405, %fd462;
	st.global.f32 	[%rd5+48], %f405;
	ld.global.f32 	%f406, [%rd5+52];
	add.f32 	%f407, %f406, %f403;
	cvt.f64.f32 	%fd463, %f407;
	mul.f64 	%fd464, %fd463, 0d3FEFAE147AE147AE;
	cvt.rn.f32.f64 	%f408, %fd464;
	st.global.f32 	[%rd5+52], %f408;
	ld.global.f32 	%f409, [%rd5+56];
	ld.local.v2.f32 	{%f410, %f411}, [%rd2+56];
	add.f32 	%f412, %f409, %f410;
	cvt.f64.f32 	%fd465, %f412;
	mul.f64 	%fd466, %fd465, 0d3FEFAE147AE147AE;
	cvt.rn.f32.f64 	%f413, %fd466;
	st.global.f32 	[%rd5+56], %f413;
	ld.global.f32 	%f414, [%rd5+60];
	add.f32 	%f415, %f414, %f411;
	cvt.f64.f32 	%fd467, %f415;
	mul.f64 	%fd468, %fd467, 0d3FEFAE147AE147AE;
	cvt.rn.f32.f64 	%f416, %fd468;
	st.global.f32 	[%rd5+60], %f416;
	ld.global.f32 	%f417, [%rd5+64];
	ld.local.v2.f32 	{%f418, %f419}, [%rd2+64];
	add.f32 	%f420, %f417, %f418;
	cvt.f64.f32 	%fd469, %f420;
	mul.f64 	%fd470, %fd469, 0d3FEFAE147AE147AE;
	cvt.rn.f32.f64 	%f421, %fd470;
	st.global.f32 	[%rd5+64], %f421;
	ld.global.f32 	%f422, [%rd5+68];
	add.f32 	%f423, %f422, %f419;
	cvt.f64.f32 	%fd471, %f423;
	mul.f64 	%fd472, %fd471, 0d3FEFAE147AE147AE;
	cvt.rn.f32.f64 	%f424, %fd472;
	st.global.f32 	[%rd5+68], %f424;
	ld.global.f32 	%f425, [%rd5+72];
	ld.local.v2.f32 	{%f426, %f427}, [%rd2+72];
	add.f32 	%f428, %f425, %f426;
	cvt.f64.f32 	%fd473, %f428;
	mul.f64 	%fd474, %fd473, 0d3FEFAE147AE147AE;
	cvt.rn.f32.f64 	%f429, %fd474;
	st.global.f32 	[%rd5+72], %f429;
	ld.global.f32 	%f430, [%rd5+76];
	add.f32 	%f431, %f430, %f427;
	cvt.f64.f32 	%fd475, %f431;
	mul.f64 	%fd476, %fd475, 0d3FEFAE147AE147AE;
	cvt.rn.f32.f64 	%f432, %fd476;
	st.global.f32 	[%rd5+76], %f432;
	ld.global.f32 	%f433, [%rd5+80];
	ld.local.v2.f32 	{%f434, %f435}, [%rd2+80];
	add.f32 	%f436, %f433, %f434;
	cvt.f64.f32 	%fd477, %f436;
	mul.f64 	%fd478, %fd477, 0d3FEFAE147AE147AE;
	cvt.rn.f32.f64 	%f437, %fd478;
	st.global.f32 	[%rd5+80], %f437;
	ld.global.f32 	%f438, [%rd5+84];
	add.f32 	%f439, %f438, %f435;
	cvt.f64.f32 	%fd479, %f439;
	mul.f64 	%fd480, %fd479, 0d3FEFAE147AE147AE;
	cvt.rn.f32.f64 	%f440, %fd480;
	st.global.f32 	[%rd5+84], %f440;
	ld.global.f32 	%f441, [%rd5+88];
	ld.local.v2.f32 	{%f442, %f443}, [%rd2+88];
	add.f32 	%f444, %f441, %f442;
	cvt.f64.f32 	%fd481, %f444;
	mul.f64 	%fd482, %fd481, 0d3FEFAE147AE147AE;
	cvt.rn.f32.f64 	%f445, %fd482;
	st.global.f32 	[%rd5+88], %f445;
	ld.global.f32 	%f446, [%rd5+92];
	add.f32 	%f447, %f446, %f443;
	cvt.f64.f32 	%fd483, %f447;
	mul.f64 	%fd484, %fd483, 0d3FEFAE147AE147AE;
	cvt.rn.f32.f64 	%f448, %fd484;
	st.global.f32 	[%rd5+92], %f448;
	ld.global.f32 	%f449, [%rd5+96];
	ld.local.v2.f32 	{%f450, %f451}, [%rd2+96];
	add.f32 	%f452, %f449, %f450;
	cvt.f64.f32 	%fd485, %f452;
	mul.f64 	%fd486, %fd485, 0d3FEFAE147AE147AE;
	cvt.rn.f32.f64 	%f453, %fd486;
	st.global.f32 	[%rd5+96], %f453;
	ld.global.f32 	%f454, [%rd5+100];
	add.f32 	%f455, %f454, %f451;
	cvt.f64.f32 	%fd487, %f455;
	mul.f64 	%fd488, %fd487, 0d3FEFAE147AE147AE;
	cvt.rn.f32.f64 	%f456, %fd488;
	st.global.f32 	[%rd5+100], %f456;
	ld.global.f32 	%f457, [%rd5+104];
	ld.local.v2.f32 	{%f458, %f459}, [%rd2+104];
	add.f32 	%f460, %f457, %f458;
	cvt.f64.f32 	%fd489, %f460;
	mul.f64 	%fd490, %fd489, 0d3FEFAE147AE147AE;
	cvt.rn.f32.f64 	%f461, %fd490;
	st.global.f32 	[%rd5+104], %f461;
	ld.global.f32 	%f462, [%rd5+108];
	add.f32 	%f463, %f462, %f459;
	cvt.f64.f32 	%fd491, %f463;
	mul.f64 	%fd492, %fd491, 0d3FEFAE147AE147AE;
	cvt.rn.f32.f64 	%f464, %fd492;
	st.global.f32 	[%rd5+108], %f464;
	ld.global.f32 	%f465, [%rd5+112];
	ld.local.v2.f32 	{%f466, %f467}, [%rd2+112];
	add.f32 	%f468, %f465, %f466;
	cvt.f64.f32 	%fd493, %f468;
	mul.f64 	%fd494, %fd493, 0d3FEFAE147AE147AE;
	cvt.rn.f32.f64 	%f469, %fd494;
	st.global.f32 	[%rd5+112], %f469;
	ld.global.f32 	%f470, [%rd5+116];
	add.f32 	%f471, %f470, %f467;
	cvt.f64.f32 	%fd495, %f471;
	mul.f64 	%fd496, %fd495, 0d3FEFAE147AE147AE;
	cvt.rn.f32.f64 	%f472, %fd496;
	st.global.f32 	[%rd5+116], %f472;
	ld.global.f32 	%f473, [%rd5+120];
	ld.local.v2.f32 	{%f474, %f475}, [%rd2+120];
	add.f32 	%f476, %f473, %f474;
	cvt.f64.f32 	%fd497, %f476;
	mul.f64 	%fd498, %fd497, 0d3FEFAE147AE147AE;
	cvt.rn.f32.f64 	%f477, %fd498;
	st.global.f32 	[%rd5+120], %f477;
	ld.global.f32 	%f478, [%rd5+124];
	add.f32 	%f479, %f478, %f475;
	cvt.f64.f32 	%fd499, %f479;
	mul.f64 	%fd500, %fd499, 0d3FEFAE147AE147AE;
	cvt.rn.f32.f64 	%f480, %fd500;
	st.global.f32 	[%rd5+124], %f480;
	ld.global.f32 	%f481, [%rd5+128];
	ld.local.v2.f32 	{%f482, %f483}, [%rd2+128];
	add.f32 	%f484, %f481, %f482;
	cvt.f64.f32 	%fd501, %f484;
	mul.f64 	%fd502, %fd501, 0d3FEFAE147AE147AE;
	cvt.rn.f32.f64 	%f485, %fd502;
	st.global.f32 	[%rd5+128], %f485;
	ld.global.f32 	%f486, [%rd5+132];
	add.f32 	%f487, %f486, %f483;
	cvt.f64.f32 	%fd503, %f487;
	mul.f64 	%fd504, %fd503, 0d3FEFAE147AE147AE;
	cvt.rn.f32.f64 	%f488, %fd504;
	st.global.f32 	[%rd5+132], %f488;
	ld.global.f32 	%f489, [%rd5+136];
	ld.local.v2.f32 	{%f490, %f491}, [%rd2+136];
	add.f32 	%f492, %f489, %f490;
	cvt.f64.f32 	%fd505, %f492;
	mul.f64 	%fd506, %fd505, 0d3FEFAE147AE147AE;
	cvt.rn.f32.f64 	%f493, %fd506;
	st.global.f32 	[%rd5+136], %f493;
	ld.global.f32 	%f494, [%rd5+140];
	add.f32 	%f495, %f494, %f491;
	cvt.f64.f32 	%fd507, %f495;
	mul.f64 	%fd508, %fd507, 0d3FEFAE147AE147AE;
	cvt.rn.f32.f64 	%f496, %fd508;
	st.global.f32 	[%rd5+140], %f496;
	ld.global.f32 	%f497, [%rd5+144];
	ld.local.v2.f32 	{%f498, %f499}, [%rd2+144];
	add.f32 	%f500, %f497, %f498;
	cvt.f64.f32 	%fd509, %f500;
	mul.f64 	%fd510, %fd509, 0d3FEFAE147AE147AE;
	cvt.rn.f32.f64 	%f501, %fd510;
	st.global.f32 	[%rd5+144], %f501;
	ld.global.f32 	%f502, [%rd5+148];
	add.f32 	%f503, %f502, %f499;
	cvt.f64.f32 	%fd511, %f503;
	mul.f64 	%fd512, %fd511, 0d3FEFAE147AE147AE;
	cvt.rn.f32.f64 	%f504, %fd512;
	st.global.f32 	[%rd5+148], %f504;
	ld.global.f32 	%f505, [%rd5+152];
	ld.local.v2.f32 	{%f506, %f507}, [%rd2+152];
	add.f32 	%f508, %f505, %f506;
	cvt.f64.f32 	%fd513, %f508;
	mul.f64 	%fd514, %fd513, 0d3FEFAE147AE147AE;
	cvt.rn.f32.f64 	%f509, %fd514;
	st.global.f32 	[%rd5+152], %f509;
	ld.global.f32 	%f510, [%rd5+156];
	add.f32 	%f511, %f510, %f507;
	cvt.f64.f32 	%fd515, %f511;
	mul.f64 	%fd516, %fd515, 0d3FEFAE147AE147AE;
	cvt.rn.f32.f64 	%f512, %fd516;
	st.global.f32 	[%rd5+156], %f512;
	ld.global.f32 	%f513, [%rd5+160];
	ld.local.v2.f32 	{%f514, %f515}, [%rd2+160];
	add.f32 	%f516, %f513, %f514;
	cvt.f64.f32 	%fd517, %f516;
	mul.f64 	%fd518, %fd517, 0d3FEFAE147AE147AE;
	cvt.rn.f32.f64 	%f517, %fd518;
	st.global.f32 	[%rd5+160], %f517;
	ld.global.f32 	%f518, [%rd5+164];
	add.f32 	%f519, %f518, %f515;
	cvt.f64.f32 	%fd519, %f519;
	mul.f64 	%fd520, %fd519, 0d3FEFAE147AE147AE;
	cvt.rn.f32.f64 	%f520, %fd520;
	st.global.f32 	[%rd5+164], %f520;
	ld.global.f32 	%f521, [%rd5+168];
	ld.local.v2.f32 	{%f522, %f523}, [%rd2+168];
	add.f32 	%f524, %f521, %f522;
	cvt.f64.f32 	%fd521, %f524;
	mul.f64 	%fd522, %fd521, 0d3FEFAE147AE147AE;
	cvt.rn.f32.f64 	%f525, %fd522;
	st.global.f32 	[%rd5+168], %f525;
	ld.global.f32 	%f526, [%rd5+172];
	add.f32 	%f527, %f526, %f523;
	cvt.f64.f32 	%fd523, %f527;
	mul.f64 	%fd524, %fd523, 0d3FEFAE147AE147AE;
	cvt.rn.f32.f64 	%f528, %fd524;
	st.global.f32 	[%rd5+172], %f528;
	ld.global.f32 	%f529, [%rd5+176];
	ld.local.v2.f32 	{%f530, %f531}, [%rd2+176];
	add.f32 	%f532, %f529, %f530;
	cvt.f64.f32 	%fd525, %f532;
	mul.f64 	%fd526, %fd525, 0d3FEFAE147AE147AE;
	cvt.rn.f32.f64 	%f533, %fd526;
	st.global.f32 	[%rd5+176], %f533;
	ld.global.f32 	%f534, [%rd5+180];
	add.f32 	%f535, %f534, %f531;
	cvt.f64.f32 	%fd527, %f535;
	mul.f64 	%fd528, %fd527, 0d3FEFAE147AE147AE;
	cvt.rn.f32.f64 	%f536, %fd528;
	st.global.f32 	[%rd5+180], %f536;
	ld.global.f32 	%f537, [%rd5+184];
	ld.local.v2.f32 	{%f538, %f539}, [%rd2+184];
	add.f32 	%f540, %f537, %f538;
	cvt.f64.f32 	%fd529, %f540;
	mul.f64 	%fd530, %fd529, 0d3FEFAE147AE147AE;
	cvt.rn.f32.f64 	%f541, %fd530;
	st.global.f32 	[%rd5+184], %f541;
	ld.global.f32 	%f542, [%rd5+188];
	add.f32 	%f543, %f542, %f539;
	cvt.f64.f32 	%fd531, %f543;
	mul.f64 	%fd532, %fd531, 0d3FEFAE147AE147AE;
	cvt.rn.f32.f64 	%f544, %fd532;
	st.global.f32 	[%rd5+188], %f544;
	ld.global.f32 	%f545, [%rd5+192];
	ld.local.v2.f32 	{%f546, %f547}, [%rd2+192];
	add.f32 	%f548, %f545, %f546;
	cvt.f64.f32 	%fd533, %f548;
	mul.f64 	%fd534, %fd533, 0d3FEFAE147AE147AE;
	cvt.rn.f32.f64 	%f549, %fd534;
	st.global.f32 	[%rd5+192], %f549;
	ld.global.f32 	%f550, [%rd5+196];
	add.f32 	%f551, %f550, %f547;
	cvt.f64.f32 	%fd535, %f551;
	mul.f64 	%fd536, %fd535, 0d3FEFAE147AE147AE;
	cvt.rn.f32.f64 	%f552, %fd536;
	st.global.f32 	[%rd5+196], %f552;
	ld.global.f32 	%f553, [%rd5+200];
	ld.local.v2.f32 	{%f554, %f555}, [%rd2+200];
	add.f32 	%f556, %f553, %f554;
	cvt.f64.f32 	%fd537, %f556;
	mul.f64 	%fd538, %fd537, 0d3FEFAE147AE147AE;
	cvt.rn.f32.f64 	%f557, %fd538;
	st.global.f32 	[%rd5+200], %f557;
	ld.global.f32 	%f558, [%rd5+204];
	add.f32 	%f559, %f558, %f555;
	cvt.f64.f32 	%fd539, %f559;
	mul.f64 	%fd540, %fd539, 0d3FEFAE147AE147AE;
	cvt.rn.f32.f64 	%f560, %fd540;
	st.global.f32 	[%rd5+204], %f560;
	ld.global.f32 	%f561, [%rd5+208];
	ld.local.v2.f32 	{%f562, %f563}, [%rd2+208];
	add.f32 	%f564, %f561, %f562;
	cvt.f64.f32 	%fd541, %f564;
	mul.f64 	%fd542, %fd541, 0d3FEFAE147AE147AE;
	cvt.rn.f32.f64 	%f565, %fd542;
	st.global.f32 	[%rd5+208], %f565;
	ld.global.f32 	%f566, [%rd5+212];
	add.f32 	%f567, %f566, %f563;
	cvt.f64.f32 	%fd543, %f567;
	mul.f64 	%fd544, %fd543, 0d3FEFAE147AE147AE;
	cvt.rn.f32.f64 	%f568, %fd544;
	st.global.f32 	[%rd5+212], %f568;
	ld.global.f32 	%f569, [%rd5+216];
	ld.local.v2.f32 	{%f570, %f571}, [%rd2+216];
	add.f32 	%f572, %f569, %f570;
	cvt.f64.f32 	%fd545, %f572;
	mul.f64 	%fd546, %fd545, 0d3FEFAE147AE147AE;
	cvt.rn.f32.f64 	%f573, %fd546;
	st.global.f32 	[%rd5+216], %f573;
	ld.global.f32 	%f574, [%rd5+220];
	add.f32 	%f575, %f574, %f571;
	cvt.f64.f32 	%fd547, %f575;
	mul.f64 	%fd548, %fd547, 0d3FEFAE147AE147AE;
	cvt.rn.f32.f64 	%f576, %fd548;
	st.global.f32 	[%rd5+220], %f576;
	ld.global.f32 	%f577, [%rd5+224];
	ld.local.v2.f32 	{%f578, %f579}, [%rd2+224];
	add.f32 	%f580, %f577, %f578;
	cvt.f64.f32 	%fd549, %f580;
	mul.f64 	%fd550, %fd549, 0d3FEFAE147AE147AE;
	cvt.rn.f32.f64 	%f581, %fd550;
	st.global.f32 	[%rd5+224], %f581;
	ld.global.f32 	%f582, [%rd5+228];
	add.f32 	%f583, %f582, %f579;
	cvt.f64.f32 	%fd551, %f583;
	mul.f64 	%fd552, %fd551, 0d3FEFAE147AE147AE;
	cvt.rn.f32.f64 	%f584, %fd552;
	st.global.f32 	[%rd5+228], %f584;
	ld.global.f32 	%f585, [%rd5+232];
	ld.local.v2.f32 	{%f586, %f587}, [%rd2+232];
	add.f32 	%f588, %f585, %f586;
	cvt.f64.f32 	%fd553, %f588;
	mul.f64 	%fd554, %fd553, 0d3FEFAE147AE147AE;
	cvt.rn.f32.f64 	%f589, %fd554;
	st.global.f32 	[%rd5+232], %f589;
	ld.global.f32 	%f590, [%rd5+236];
	add.f32 	%f591, %f590, %f587;
	cvt.f64.f32 	%fd555, %f591;
	mul.f64 	%fd556, %fd555, 0d3FEFAE147AE147AE;
	cvt.rn.f32.f64 	%f592, %fd556;
	st.global.f32 	[%rd5+236], %f592;
	ld.global.f32 	%f593, [%rd5+240];
	ld.local.v2.f32 	{%f594, %f595}, [%rd2+240];
	add.f32 	%f596, %f593, %f594;
	cvt.f64.f32 	%fd557, %f596;
	mul.f64 	%fd558, %fd557, 0d3FEFAE147AE147AE;
	cvt.rn.f32.f64 	%f597, %fd558;
	st.global.f32 	[%rd5+240], %f597;
	ld.global.f32 	%f598, [%rd5+244];
	add.f32 	%f599, %f598, %f595;
	cvt.f64.f32 	%fd559, %f599;
	mul.f64 	%fd560, %fd559, 0d3FEFAE147AE147AE;
	cvt.rn.f32.f64 	%f600, %fd560;
	st.global.f32 	[%rd5+244], %f600;
	ld.global.f32 	%f601, [%rd5+248];
	ld.local.v2.f32 	{%f602, %f603}, [%rd2+248];
	add.f32 	%f604, %f601, %f602;
	cvt.f64.f32 	%fd561, %f604;
	mul.f64 	%fd562, %fd561, 0d3FEFAE147AE147AE;
	cvt.rn.f32.f64 	%f605, %fd562;
	st.global.f32 	[%rd5+248], %f605;
	ld.global.f32 	%f606, [%rd5+252];
	add.f32 	%f607, %f606, %f603;
	cvt.f64.f32 	%fd563, %f607;
	mul.f64 	%fd564, %fd563, 0d3FEFAE147AE147AE;
	cvt.rn.f32.f64 	%f608, %fd564;
	st.global.f32 	[%rd5+252], %f608;
	ld.global.f32 	%f609, [%rd5+256];
	ld.local.v2.f32 	{%f610, %f611}, [%rd2+256];
	add.f32 	%f612, %f609, %f610;
	cvt.f64.f32 	%fd565, %f612;
	mul.f64 	%fd566, %fd565, 0d3FEFAE147AE147AE;
	cvt.rn.f32.f64 	%f613, %fd566;
	st.global.f32 	[%rd5+256], %f613;
	ld.global.f32 	%f614, [%rd5+260];
	add.f32 	%f615, %f614, %f611;
	cvt.f64.f32 	%fd567, %f615;
	mul.f64 	%fd568, %fd567, 0d3FEFAE147AE147AE;
	cvt.rn.f32.f64 	%f616, %fd568;
	st.global.f32 	[%rd5+260], %f616;
	ld.global.f32 	%f617, [%rd5+264];
	ld.local.v2.f32 	{%f618, %f619}, [%rd2+264];
	add.f32 	%f620, %f617, %f618;
	cvt.f64.f32 	%fd569, %f620;
	mul.f64 	%fd570, %fd569, 0d3FEFAE147AE147AE;
	cvt.rn.f32.f64 	%f621, %fd570;
	st.global.f32 	[%rd5+264], %f621;
	ld.global.f32 	%f622, [%rd5+268];
	add.f32 	%f623, %f622, %f619;
	cvt.f64.f32 	%fd571, %f623;
	mul.f64 	%fd572, %fd571, 0d3FEFAE147AE147AE;
	cvt.rn.f32.f64 	%f624, %fd572;
	st.global.f32 	[%rd5+268], %f624;
	ld.global.f32 	%f625, [%rd5+272];
	ld.local.v2.f32 	{%f626, %f627}, [%rd2+272];
	add.f32 	%f628, %f625, %f626;
	cvt.f64.f32 	%fd573, %f628;
	mul.f64 	%fd574, %fd573, 0d3FEFAE147AE147AE;
	cvt.rn.f32.f64 	%f629, %fd574;
	st.global.f32 	[%rd5+272], %f629;
	ld.global.f32 	%f630, [%rd5+276];
	add.f32 	%f631, %f630, %f627;
	cvt.f64.f32 	%fd575, %f631;
	mul.f64 	%fd576, %fd575, 0d3FEFAE147AE147AE;
	cvt.rn.f32.f64 	%f632, %fd576;
	st.global.f32 	[%rd5+276], %f632;
	ld.global.f32 	%f633, [%rd5+280];
	ld.local.v2.f32 	{%f634, %f635}, [%rd2+280];
	add.f32 	%f636, %f633, %f634;
	cvt.f64.f32 	%fd577, %f636;
	mul.f64 	%fd578, %fd577, 0d3FEFAE147AE147AE;
	cvt.rn.f32.f64 	%f637, %fd578;
	st.global.f32 	[%rd5+280], %f637;
	ld.global.f32 	%f638, [%rd5+284];
	add.f32 	%f639, %f638, %f635;
	cvt.f64.f32 	%fd579, %f639;
	mul.f64 	%fd580, %fd579, 0d3FEFAE147AE147AE;
	cvt.rn.f32.f64 	%f640, %fd580;
	st.global.f32 	[%rd5+284], %f640;
	ld.global.f32 	%f641, [%rd5+288];
	ld.local.v2.f32 	{%f642, %f643}, [%rd2+288];
	add.f32 	%f644, %f641, %f642;
	cvt.f64.f32 	%fd581, %f644;
	mul.f64 	%fd582, %fd581, 0d3FEFAE147AE147AE;
	cvt.rn.f32.f64 	%f645, %fd582;
	st.global.f32 	[%rd5+288], %f645;
	ld.global.f32 	%f646, [%rd5+292];
	add.f32 	%f647, %f646, %f643;
	cvt.f64.f32 	%fd583, %f647;
	mul.f64 	%fd584, %fd583, 0d3FEFAE147AE147AE;
	cvt.rn.f32.f64 	%f648, %fd584;
	st.global.f32 	[%rd5+292], %f648;
	ld.global.f32 	%f649, [%rd5+296];
	ld.local.v2.f32 	{%f650, %f651}, [%rd2+296];
	add.f32 	%f652, %f649, %f650;
	cvt.f64.f32 	%fd585, %f652;
	mul.f64 	%fd586, %fd585, 0d3FEFAE147AE147AE;
	cvt.rn.f32.f64 	%f653, %fd586;
	st.global.f32 	[%rd5+296], %f653;
	ld.global.f32 	%f654, [%rd5+300];
	add.f32 	%f655, %f654, %f651;
	cvt.f64.f32 	%fd587, %f655;
	mul.f64 	%fd588, %fd587, 0d3FEFAE147AE147AE;
	cvt.rn.f32.f64 	%f656, %fd588;
	st.global.f32 	[%rd5+300], %f656;
	ld.global.f32 	%f657, [%rd5+304];
	ld.local.v2.f32 	{%f658, %f659}, [%rd2+304];
	add.f32 	%f660, %f657, %f658;
	cvt.f64.f32 	%fd589, %f660;
	mul.f64 	%fd590, %fd589, 0d3FEFAE147AE147AE;
	cvt.rn.f32.f64 	%f661, %fd590;
	st.global.f32 	[%rd5+304], %f661;
	ld.global.f32 	%f662, [%rd5+308];
	add.f32 	%f663, %f662, %f659;
	cvt.f64.f32 	%fd591, %f663;
	mul.f64 	%fd592, %fd591, 0d3FEFAE147AE147AE;
	cvt.rn.f32.f64 	%f664, %fd592;
	st.global.f32 	[%rd5+308], %f664;
	ld.global.f32 	%f665, [%rd5+312];
	ld.local.v2.f32 	{%f666, %f667}, [%rd2+312];
	add.f32 	%f668, %f665, %f666;
	cvt.f64.f32 	%fd593, %f668;
	mul.f64 	%fd594, %fd593, 0d3FEFAE147AE147AE;
	cvt.rn.f32.f64 	%f669, %fd594;
	st.global.f32 	[%rd5+312], %f669;
	ld.global.f32 	%f670, [%rd5+316];
	add.f32 	%f671, %f670, %f667;
	cvt.f64.f32 	%fd595, %f671;
	mul.f64 	%fd596, %fd595, 0d3FEFAE147AE147AE;
	cvt.rn.f32.f64 	%f672, %fd596;
	st.global.f32 	[%rd5+316], %f672;
	ld.global.f32 	%f673, [%rd5+320];
	ld.local.v2.f32 	{%f674, %f675}, [%rd2+320];
	add.f32 	%f676, %f673, %f674;
	cvt.f64.f32 	%fd597, %f676;
	mul.f64 	%fd598, %fd597, 0d3FEFAE147AE147AE;
	cvt.rn.f32.f64 	%f677, %fd598;
	st.global.f32 	[%rd5+320], %f677;
	ld.global.f32 	%f678, [%rd5+324];
	add.f32 	%f679, %f678, %f675;
	cvt.f64.f32 	%fd599, %f679;
	mul.f64 	%fd600, %fd599, 0d3FEFAE147AE147AE;
	cvt.rn.f32.f64 	%f680, %fd600;
	st.global.f32 	[%rd5+324], %f680;
	ld.global.f32 	%f681, [%rd5+328];
	ld.local.v2.f32 	{%f682, %f683}, [%rd2+328];
	add.f32 	%f684, %f681, %f682;
	cvt.f64.f32 	%fd601, %f684;
	mul.f64 	%fd602, %fd601, 0d3FEFAE147AE147AE;
	cvt.rn.f32.f64 	%f685, %fd602;
	st.global.f32 	[%rd5+328], %f685;
	ld.global.f32 	%f686, [%rd5+332];
	add.f32 	%f687, %f686, %f683;
	cvt.f64.f32 	%fd603, %f687;
	mul.f64 	%fd604, %fd603, 0d3FEFAE147AE147AE;
	cvt.rn.f32.f64 	%f688, %fd604;
	st.global.f32 	[%rd5+332], %f688;
	ld.global.f32 	%f689, [%rd5+336];
	ld.local.v2.f32 	{%f690, %f691}, [%rd2+336];
	add.f32 	%f692, %f689, %f690;
	cvt.f64.f32 	%fd605, %f692;
	mul.f64 	%fd606, %fd605, 0d3FEFAE147AE147AE;
	cvt.rn.f32.f64 	%f693, %fd606;
	st.global.f32 	[%rd5+336], %f693;
	ld.global.f32 	%f694, [%rd5+340];
	add.f32 	%f695, %f694, %f691;
	cvt.f64.f32 	%fd607, %f695;
	mul.f64 	%fd608, %fd607, 0d3FEFAE147AE147AE;
	cvt.rn.f32.f64 	%f696, %fd608;
	st.global.f32 	[%rd5+340], %f696;
	ld.global.f32 	%f697, [%rd5+344];
	ld.local.v2.f32 	{%f698, %f699}, [%rd2+344];
	add.f32 	%f700, %f697, %f698;
	cvt.f64.f32 	%fd609, %f700;
	mul.f64 	%fd610, %fd609, 0d3FEFAE147AE147AE;
	cvt.rn.f32.f64 	%f701, %fd610;
	st.global.f32 	[%rd5+344], %f701;
	ld.global.f32 	%f702, [%rd5+348];
	add.f32 	%f703, %f702, %f699;
	cvt.f64.f32 	%fd611, %f703;
	mul.f64 	%fd612, %fd611, 0d3FEFAE147AE147AE;
	cvt.rn.f32.f64 	%f704, %fd612;
	st.global.f32 	[%rd5+348], %f704;
	ld.global.f32 	%f705, [%rd5+352];
	ld.local.v2.f32 	{%f706, %f707}, [%rd2+352];
	add.f32 	%f708, %f705, %f706;
	cvt.f64.f32 	%fd613, %f708;
	mul.f64 	%fd614, %fd613, 0d3FEFAE147AE147AE;
	cvt.rn.f32.f64 	%f709, %fd614;
	st.global.f32 	[%rd5+352], %f709;
	ld.global.f32 	%f710, [%rd5+356];
	add.f32 	%f711, %f710, %f707;
	cvt.f64.f32 	%fd615, %f711;
	mul.f64 	%fd616, %fd615, 0d3FEFAE147AE147AE;
	cvt.rn.f32.f64 	%f712, %fd616;
	st.global.f32 	[%rd5+356], %f712;
	add.s32 	%r379, %r379, 1;
	setp.ne.s32 	%p161, %r379, 10;
	@%p161 bra 	$L__BB0_126;
	cvt.f64.f32 	%fd617, %f73;
	fma.rn.f64 	%fd618, %fd617, 0d3FC999999999999A, 0dBFB999999999999A;
	ld.global.f32 	%f713, [%rd3];
	cvt.f64.f32 	%fd619, %f713;
	fma.rn.f64 	%fd620, %fd618, 0d4059000000000000, %fd619;
	cvt.rn.f32.f64 	%f74, %fd620;
	st.global.f32 	[%rd3], %f74;
	cvt.f64.f32 	%fd621, %f72;
	fma.rn.f64 	%fd622, %fd621, 0d3FC999999999999A, 0dBFB999999999999A;
	ld.global.f32 	%f714, [%rd3+4];
	cvt.f64.f32 	%fd623, %f714;
	fma.rn.f64 	%fd624, %fd622, 0d4059000000000000, %fd623;
	cvt.rn.f32.f64 	%f75, %fd624;
	st.global.f32 	[%rd3+4], %f75;
	setp.ne.s32 	%p162, %r359, 200;
	add.s16 	%rs27, %rs27, 1;
	add.s16 	%rs26, %rs26, 1;
	@%p162 bra 	$L__BB0_2;
	setp.gt.s16 	%p163, %rs19, 3;
	@%p163 bra 	$L__BB0_193;
	setp.gt.s16 	%p170, %rs19, 1;
	@%p170 bra 	$L__BB0_189;
	setp.eq.s16 	%p173, %rs19, 0;
	@%p173 bra 	$L__BB0_203;
	setp.eq.s16 	%p174, %rs19, 1;
	@%p174 bra 	$L__BB0_183;
	bra.uni 	$L__BB0_257;
$L__BB0_183:
	setp.eq.s32 	%p239, %r8, 1072693248;
	{ // callseq 25, 0
	.param .b64 param0;
	st.param.f64 	[param0], 0d4024000000000000;
	.param .b64 param1;
	st.param.f64 	[param1], 0d4018000000000000;
	.param .b64 retval0;
	call.uni (retval0), 
	__internal_accurate_pow, 
	(
	param0, 
	param1
	);
	ld.param.f64 	%fd869, [retval0];
	} // callseq 25
	neg.f64 	%fd871, %fd869;
	selp.f64 	%fd81, %fd871, %fd869, %p2;
	{
	.reg .b32 %temp; 
	mov.b64 	{%temp, %r112}, %fd81;
	}
	abs.f64 	%fd82, %fd869;
	setp.lt.s32 	%p240, %r112, 0;
	setp.eq.f64 	%p241, %fd869, 0d0000000000000000;
	{ // callseq 26, 0
	.param .b64 param0;
	st.param.f64 	[param0], %fd82;
	.param .b64 param1;
	st.param.f64 	[param1], 0d3FF0000000000000;
	.param .b64 retval0;
	call.uni (retval0), 
	__internal_accurate_pow, 
	(
	param0, 
	param1
	);
	ld.param.f64 	%fd872, [retval0];
	} // callseq 26
	neg.f64 	%fd874, %fd872;
	selp.f64 	%fd875, %fd874, %fd872, %p239;
	selp.f64 	%fd909, %fd875, %fd872, %p240;
	@%p241 bra 	$L__BB0_184;
	bra.uni 	$L__BB0_185;
$L__BB0_184:
	setp.lt.s32 	%p242, %r7, 0;
	setp.eq.s32 	%p243, %r8, 1072693248;
	selp.b32 	%r347, %r112, 0, %p243;
	or.b32  	%r348, %r347, 2146435072;
	selp.b32 	%r349, %r348, %r347, %p242;
	mov.b32 	%r350, 0;
	mov.b64 	%fd909, {%r350, %r349};
$L__BB0_185:
	add.f64 	%fd876, %fd81, 0d3FF0000000000000;
	{
	.reg .b32 %temp; 
	mov.b64 	{%temp, %r351}, %fd876;
	}
	and.b32  	%r352, %r351, 2146435072;
	setp.ne.s32 	%p244, %r352, 2146435072;
	@%p244 bra 	$L__BB0_205;
	setp.nan.f64 	%p245, %fd81, %fd81;
	@%p245 bra 	$L__BB0_204;
	setp.neu.f64 	%p246, %fd82, 0d7FF0000000000000;
	@%p246 bra 	$L__BB0_205;
	setp.lt.s32 	%p247, %r112, 0;
	or.b32  	%r353, %r9, -2147483648;
	selp.b32 	%r354, %r353, %r9, %p3;
	selp.b32 	%r355, %r354, %r9, %p247;
	mov.b32 	%r356, 0;
	mov.b64 	%fd909, {%r356, %r355};
	bra.uni 	$L__BB0_205;
$L__BB0_189:
	setp.eq.s16 	%p171, %rs19, 2;
	@%p171 bra 	$L__BB0_207;
	setp.eq.s16 	%p172, %rs19, 3;
	@%p172 bra 	$L__BB0_191;
	bra.uni 	$L__BB0_257;
$L__BB0_191:
	fma.rn.f32 	%f78, %f74, %f74, 0f00000000;
	cvt.f64.f32 	%fd740, %f74;
	mul.f64 	%fd77, %fd740, 0d401921FB54442D18;
	abs.f64 	%fd78, %fd77;
	setp.eq.f64 	%p223, %fd78, 0d7FF0000000000000;
	@%p223 bra 	$L__BB0_192;
	bra.uni 	$L__BB0_217;
$L__BB0_192:
	mov.f64 	%fd746, 0d0000000000000000;
	mul.rn.f64 	%fd915, %fd77, %fd746;
	mov.b32 	%r409, 1;
	bra.uni 	$L__BB0_220;
$L__BB0_193:
	setp.gt.s16 	%p164, %rs19, 5;
	@%p164 bra 	$L__BB0_197;
	setp.eq.s16 	%p168, %rs19, 4;
	@%p168 bra 	$L__BB0_226;
	setp.eq.s16 	%p169, %rs19, 5;
	@%p169 bra 	$L__BB0_196;
	bra.uni 	$L__BB0_257;
$L__BB0_196:
	{ // callseq 20, 0
	.param .b64 param0;
	st.param.f64 	[param0], 0d4024000000000000;
	.param .b64 param1;
	st.param.f64 	[param1], 0d4018000000000000;
	.param .b64 retval0;
	call.uni (retval0), 
	__internal_accurate_pow, 
	(
	param0, 
	param1
	);
	ld.param.f64 	%fd729, [retval0];
	} // callseq 20
	neg.f64 	%fd731, %fd729;
	selp.f64 	%fd732, %fd731, %fd729, %p2;
	cvt.f64.f32 	%fd733, %f75;
	mul.f64 	%fd734, %fd732, %fd733;
	fma.rn.f64 	%fd735, %fd734, %fd733, 0d0000000000000000;
	cvt.rn.f32.f64 	%f718, %fd735;
	fma.rn.f32 	%f772, %f74, %f74, %f718;
	bra.uni 	$L__BB0_258;
$L__BB0_197:
	setp.eq.s16 	%p165, %rs19, 6;
	@%p165 bra 	$L__BB0_227;
	setp.eq.s16 	%p166, %rs19, 7;
	@%p166 bra 	$L__BB0_202;
	setp.ne.s16 	%p167, %rs19, 8;
	@%p167 bra 	$L__BB0_257;
	fma.rn.f32 	%f76, %f74, %f74, 0f00000000;
	cvt.f64.f32 	%fd72, %f74;
	abs.f64 	%fd73, %fd72;
	setp.eq.f64 	%p175, %fd73, 0d7FF0000000000000;
	@%p175 bra 	$L__BB0_201;
	bra.uni 	$L__BB0_248;
$L__BB0_201:
	mov.f64 	%fd630, 0d0000000000000000;
	mul.rn.f64 	%fd923, %fd72, %fd630;
	mov.b32 	%r413, 1;
	bra.uni 	$L__BB0_251;
$L__BB0_202:
	fma.rn.f32 	%f716, %f75, %f75, 0f00000000;
	fma.rn.f32 	%f772, %f716, %f716, 0f00000000;
	bra.uni 	$L__BB0_258;
$L__BB0_203:
	fma.rn.f32 	%f751, %f74, %f74, 0f00000000;
	fma.rn.f32 	%f772, %f75, %f75, %f751;
	bra.uni 	$L__BB0_258;
$L__BB0_204:
	mov.f64 	%fd877, 0d3FF0000000000000;
	add.rn.f64 	%fd909, %fd81, %fd877;
$L__BB0_205:
	setp.eq.f64 	%p248, %fd81, 0d3FF0000000000000;
	selp.f64 	%fd878, 0d3FF0000000000000, %fd909, %p248;
	cvt.f64.f32 	%fd879, %f75;
	mul.f64 	%fd880, %fd878, %fd879;
	mul.f32 	%f750, %f74, %f74;
	cvt.f64.f32 	%fd881, %f750;
	fma.rn.f64 	%fd882, %fd880, %fd879, %fd881;
	cvt.rn.f32.f64 	%f772, %fd882;
	bra.uni 	$L__BB0_258;
$L__BB0_206:
	mov.f64 	%fd811, 0d0000000000000000;
	mul.rn.f64 	%fd911, %fd79, %fd811;
	mov.b32 	%r405, 1;
	bra.uni 	$L__BB0_211;
$L__BB0_207:
	mul.f32 	%f79, %f74, %f74;
	cvt.f64.f32 	%fd805, %f74;
	mul.f64 	%fd79, %fd805, 0d401921FB54442D18;
	abs.f64 	%fd80, %fd79;
	setp.eq.f64 	%p231, %fd80, 0d7FF0000000000000;
	@%p231 bra 	$L__BB0_206;
	mul.f64 	%fd806, %fd79, 0d3FE45F306DC9C883;
	cvt.rni.s32.f64 	%r404, %fd806;
	cvt.rn.f64.s32 	%fd807, %r404;
	fma.rn.f64 	%fd808, %fd807, 0dBFF921FB54442D18, %fd79;
	fma.rn.f64 	%fd809, %fd807, 0dBC91A62633145C00, %fd808;
	fma.rn.f64 	%fd911, %fd807, 0dB97B839A252049C0, %fd809;
	setp.ltu.f64 	%p232, %fd80, 0d41E0000000000000;
	@%p232 bra 	$L__BB0_210;
	{ // callseq 23, 0
	.param .b64 param0;
	st.param.f64 	[param0], %fd79;
	.param .align 16 .b8 retval0[16];
	call.uni (retval0), 
	__internal_trig_reduction_slowpathd, 
	(
	param0
	);
	ld.param.f64 	%fd911, [retval0];
	ld.param.b32 	%r404, [retval0+8];
	} // callseq 23
$L__BB0_210:
	add.s32 	%r405, %r404, 1;
$L__BB0_211:
	shl.b32 	%r338, %r405, 6;
	cvt.u64.u32 	%rd133, %r338;
	and.b64  	%rd134, %rd133, 64;
	mov.u64 	%rd135, __cudart_sin_cos_coeffs;
	add.s64 	%rd136, %rd135, %rd134;
	mul.rn.f64 	%fd812, %fd911, %fd911;
	and.b32  	%r339, %r405, 1;
	setp.eq.b32 	%p233, %r339, 1;
	selp.f64 	%fd813, 0dBDA8FF8320FD8164, 0d3DE5DB65F9785EBA, %p233;
	ld.global.nc.v2.f64 	{%fd814, %fd815}, [%rd136];
	fma.rn.f64 	%fd816, %fd813, %fd812, %fd814;
	fma.rn.f64 	%fd817, %fd816, %fd812, %fd815;
	ld.global.nc.v2.f64 	{%fd818, %fd819}, [%rd136+16];
	fma.rn.f64 	%fd820, %fd817, %fd812, %fd818;
	fma.rn.f64 	%fd821, %fd820, %fd812, %fd819;
	ld.global.nc.v2.f64 	{%fd822, %fd823}, [%rd136+32];
	fma.rn.f64 	%fd824, %fd821, %fd812, %fd822;
	fma.rn.f64 	%fd825, %fd824, %fd812, %fd823;
	fma.rn.f64 	%fd826, %fd825, %fd911, %fd911;
	fma.rn.f64 	%fd827, %fd825, %fd812, 0d3FF0000000000000;
	selp.f64 	%fd828, %fd827, %fd826, %p233;
	and.b32  	%r340, %r405, 2;
	setp.eq.s32 	%p234, %r340, 0;
	mov.f64 	%fd829, 0d0000000000000000;
	sub.f64 	%fd830, %fd829, %fd828;
	selp.f64 	%fd831, %fd828, %fd830, %p234;
	mul.f64 	%fd832, %fd831, 0d4024000000000000;
	cvt.f64.f32 	%fd833, %f79;
	sub.f64 	%fd834, %fd833, %fd832;
	add.f64 	%fd835, %fd834, 0d4024000000000000;
	cvt.rn.f32.f64 	%f82, %fd835;
	mul.f32 	%f83, %f75, %f75;
	cvt.f64.f32 	%fd836, %f75;
	mul.f64 	%fd94, %fd836, 0d401921FB54442D18;
	abs.f64 	%fd95, %fd94;
	setp.eq.f64 	%p235, %fd95, 0d7FF0000000000000;
	@%p235 bra 	$L__BB0_215;
	mul.f64 	%fd837, %fd94, 0d3FE45F306DC9C883;
	cvt.rni.s32.f64 	%r406, %fd837;
	cvt.rn.f64.s32 	%fd838, %r406;
	fma.rn.f64 	%fd839, %fd838, 0dBFF921FB54442D18, %fd94;
	fma.rn.f64 	%fd840, %fd838, 0dBC91A62633145C00, %fd839;
	fma.rn.f64 	%fd913, %fd838, 0dB97B839A252049C0, %fd840;
	setp.ltu.f64 	%p236, %fd95, 0d41E0000000000000;
	@%p236 bra 	$L__BB0_214;
	{ // callseq 24, 0
	.param .b64 param0;
	st.param.f64 	[param0], %fd94;
	.param .align 16 .b8 retval0[16];
	call.uni (retval0), 
	__internal_trig_reduction_slowpathd, 
	(
	param0
	);
	ld.param.f64 	%fd913, [retval0];
	ld.param.b32 	%r406, [retval0+8];
	} // callseq 24
$L__BB0_214:
	add.s32 	%r407, %r406, 1;
	bra.uni 	$L__BB0_216;
$L__BB0_215:
	mov.f64 	%fd842, 0d0000000000000000;
	mul.rn.f64 	%fd913, %fd94, %fd842;
	mov.b32 	%r407, 1;
$L__BB0_216:
	shl.b32 	%r343, %r407, 6;
	cvt.u64.u32 	%rd137, %r343;
	and.b64  	%rd138, %rd137, 64;
	add.s64 	%rd140, %rd135, %rd138;
	mul.rn.f64 	%fd843, %fd913, %fd913;
	and.b32  	%r344, %r407, 1;
	setp.eq.b32 	%p237, %r344, 1;
	selp.f64 	%fd844, 0dBDA8FF8320FD8164, 0d3DE5DB65F9785EBA, %p237;
	ld.global.nc.v2.f64 	{%fd845, %fd846}, [%rd140];
	fma.rn.f64 	%fd847, %fd844, %fd843, %fd845;
	fma.rn.f64 	%fd848, %fd847, %fd843, %fd846;
	ld.global.nc.v2.f64 	{%fd849, %fd850}, [%rd140+16];
	fma.rn.f64 	%fd851, %fd848, %fd843, %fd849;
	fma.rn.f64 	%fd852, %fd851, %fd843, %fd850;
	ld.global.nc.v2.f64 	{%fd853, %fd854}, [%rd140+32];
	fma.rn.f64 	%fd855, %fd852, %fd843, %fd853;
	fma.rn.f64 	%fd856, %fd855, %fd843, %fd854;
	fma.rn.f64 	%fd857, %fd856, %fd913, %fd913;
	fma.rn.f64 	%fd858, %fd856, %fd843, 0d3FF0000000000000;
	selp.f64 	%fd859, %fd858, %fd857, %p237;
	and.b32  	%r345, %r407, 2;
	setp.eq.s32 	%p238, %r345, 0;
	mov.f64 	%fd860, 0d0000000000000000;
	sub.f64 	%fd861, %fd860, %fd859;
	selp.f64 	%fd862, %fd859, %fd861, %p238;
	mul.f64 	%fd863, %fd862, 0d4024000000000000;
	cvt.f64.f32 	%fd864, %f83;
	sub.f64 	%fd865, %fd864, %fd863;
	add.f64 	%fd866, %fd865, 0d4024000000000000;
	cvt.f64.f32 	%fd867, %f82;
	add.f64 	%fd868, %fd866, %fd867;
	cvt.rn.f32.f64 	%f772, %fd868;
	bra.uni 	$L__BB0_258;
$L__BB0_217:
	mul.f64 	%fd741, %fd77, 0d3FE45F306DC9C883;
	cvt.rni.s32.f64 	%r408, %fd741;
	cvt.rn.f64.s32 	%fd742, %r408;
	fma.rn.f64 	%fd743, %fd742, 0dBFF921FB54442D18, %fd77;
	fma.rn.f64 	%fd744, %fd742, 0dBC91A62633145C00, %fd743;
	fma.rn.f64 	%fd915, %fd742, 0dB97B839A252049C0, %fd744;
	setp.ltu.f64 	%p224, %fd78, 0d41E0000000000000;
	@%p224 bra 	$L__BB0_219;
	{ // callseq 21, 0
	.param .b64 param0;
	st.param.f64 	[param0], %fd77;
	.param .align 16 .b8 retval0[16];
	call.uni (retval0), 
	__internal_trig_reduction_slowpathd, 
	(
	param0
	);
	ld.param.f64 	%fd915, [retval0];
	ld.param.b32 	%r408, [retval0+8];
	} // callseq 21
$L__BB0_219:
	add.s32 	%r409, %r408, 1;
$L__BB0_220:
	shl.b32 	%r324, %r409, 6;
	cvt.u64.u32 	%rd125, %r324;
	and.b64  	%rd126, %rd125, 64;
	mov.u64 	%rd127, __cudart_sin_cos_coeffs;
	add.s64 	%rd128, %rd127, %rd126;
	mul.rn.f64 	%fd747, %fd915, %fd915;
	and.b32  	%r325, %r409, 1;
	setp.eq.b32 	%p225, %r325, 1;
	selp.f64 	%fd748, 0dBDA8FF8320FD8164, 0d3DE5DB65F9785EBA, %p225;
	ld.global.nc.v2.f64 	{%fd749, %fd750}, [%rd128];
	fma.rn.f64 	%fd751, %fd748, %fd747, %fd749;
	fma.rn.f64 	%fd752, %fd751, %fd747, %fd750;
	ld.global.nc.v2.f64 	{%fd753, %fd754}, [%rd128+16];
	fma.rn.f64 	%fd755, %fd752, %fd747, %fd753;
	fma.rn.f64 	%fd756, %fd755, %fd747, %fd754;
	ld.global.nc.v2.f64 	{%fd757, %fd758}, [%rd128+32];
	fma.rn.f64 	%fd759, %fd756, %fd747, %fd757;
	fma.rn.f64 	%fd760, %fd759, %fd747, %fd758;
	fma.rn.f64 	%fd761, %fd760, %fd915, %fd915;
	fma.rn.f64 	%fd762, %fd760, %fd747, 0d3FF0000000000000;
	selp.f64 	%fd763, %fd762, %fd761, %p225;
	and.b32  	%r326, %r409, 2;
	setp.eq.s32 	%p226, %r326, 0;
	neg.f64 	%fd764, %fd763;
	selp.f64 	%fd765, %fd763, %fd764, %p226;
	add.f64 	%fd766, %fd765, 0d0000000000000000;
	cvt.rn.f32.f64 	%f85, %fd766;
	fma.rn.f32 	%f86, %f75, %f75, %f78;
	cvt.f64.f32 	%fd767, %f75;
	mul.f64 	%fd106, %fd767, 0d401921FB54442D18;
	abs.f64 	%fd107, %fd106;
	setp.eq.f64 	%p227, %fd107, 0d7FF0000000000000;
	@%p227 bra 	$L__BB0_224;
	mul.f64 	%fd768, %fd106, 0d3FE45F306DC9C883;
	cvt.rni.s32.f64 	%r410, %fd768;
	cvt.rn.f64.s32 	%fd769, %r410;
	fma.rn.f64 	%fd770, %fd769, 0dBFF921FB54442D18, %fd106;
	fma.rn.f64 	%fd771, %fd769, 0dBC91A62633145C00, %fd770;
	fma.rn.f64 	%fd917, %fd769, 0dB97B839A252049C0, %fd771;
	setp.ltu.f64 	%p228, %fd107, 0d41E0000000000000;
	@%p228 bra 	$L__BB0_223;
	{ // callseq 22, 0
	.param .b64 param0;
	st.param.f64 	[param0], %fd106;
	.param .align 16 .b8 retval0[16];
	call.uni (retval0), 
	__internal_trig_reduction_slowpathd, 
	(
	param0
	);
	ld.param.f64 	%fd917, [retval0];
	ld.param.b32 	%r410, [retval0+8];
	} // callseq 22
$L__BB0_223:
	add.s32 	%r411, %r410, 1;
	bra.uni 	$L__BB0_225;
$L__BB0_224:
	mov.f64 	%fd773, 0d0000000000000000;
	mul.rn.f64 	%fd917, %fd106, %fd773;
	mov.b32 	%r411, 1;
$L__BB0_225:
	shl.b32 	%r329, %r411, 6;
	cvt.u64.u32 	%rd129, %r329;
	and.b64  	%rd130, %rd129, 64;
	add.s64 	%rd132, %rd127, %rd130;
	mul.rn.f64 	%fd774, %fd917, %fd917;
	and.b32  	%r330, %r411, 1;
	setp.eq.b32 	%p229, %r330, 1;
	selp.f64 	%fd775, 0dBDA8FF8320FD8164, 0d3DE5DB65F9785EBA, %p229;
	ld.global.nc.v2.f64 	{%fd776, %fd777}, [%rd132];
	fma.rn.f64 	%fd778, %fd775, %fd774, %fd776;
	fma.rn.f64 	%fd779, %fd778, %fd774, %fd777;
	ld.global.nc.v2.f64 	{%fd780, %fd781}, [%rd132+16];
	fma.rn.f64 	%fd782, %fd779, %fd774, %fd780;
	fma.rn.f64 	%fd783, %fd782, %fd774, %fd781;
	ld.global.nc.v2.f64 	{%fd784, %fd785}, [%rd132+32];
	fma.rn.f64 	%fd786, %fd783, %fd774, %fd784;
	fma.rn.f64 	%fd787, %fd786, %fd774, %fd785;
	fma.rn.f64 	%fd788, %fd787, %fd917, %fd917;
	fma.rn.f64 	%fd789, %fd787, %fd774, 0d3FF0000000000000;
	selp.f64 	%fd790, %fd789, %fd788, %p229;
	and.b32  	%r331, %r411, 2;
	setp.eq.s32 	%p230, %r331, 0;
	mov.f64 	%fd791, 0d0000000000000000;
	sub.f64 	%fd792, %fd791, %fd790;
	selp.f64 	%fd793, %fd790, %fd792, %p230;
	cvt.f64.f32 	%fd794, %f85;
	add.f64 	%fd795, %fd793, %fd794;
	cvt.rn.f32.f64 	%f723, %fd795;
	mul.f32 	%f724, %f86, 0f3F000000;
	sqrt.rn.f32 	%f725, %f724;
	cvt.f64.f32 	%fd796, %f725;
	mul.f64 	%fd797, %fd796, 0dBFC999999999999A;
	cvt.rn.f32.f64 	%f726, %fd797;
	mul.f32 	%f727, %f723, 0f3F000000;
	fma.rn.f32 	%f728, %f726, 0f3BBB989D, 0f3F000000;
	cvt.sat.f32.f32 	%f729, %f728;
	mov.f32 	%f730, 0f4B400001;
	mov.f32 	%f731, 0f437C0000;
	fma.rm.f32 	%f732, %f729, %f731, %f730;
	add.f32 	%f733, %f732, 0fCB40007F;
	neg.f32 	%f734, %f733;
	fma.rn.f32 	%f735, %f726, 0f3FB8AA3B, %f734;
	fma.rn.f32 	%f736, %f726, 0f32A57060, %f735;
	mov.b32 	%r332, %f732;
	shl.b32 	%r333, %r332, 23;
	mov.b32 	%f737, %r333;
	ex2.approx.ftz.f32 	%f738, %f736;
	mul.f32 	%f739, %f738, %f737;
	cvt.f64.f32 	%fd798, %f739;
	mul.f64 	%fd799, %fd798, 0d4034000000000000;
	mov.f64 	%fd800, 0d4005BF0A8B145769;
	sub.f64 	%fd801, %fd800, %fd799;
	fma.rn.f32 	%f740, %f727, 0f3BBB989D, 0f3F000000;
	cvt.sat.f32.f32 	%f741, %f740;
	fma.rm.f32 	%f742, %f741, %f731, %f730;
	add.f32 	%f743, %f742, 0fCB40007F;
	neg.f32 	%f744, %f743;
	fma.rn.f32 	%f745, %f727, 0f3FB8AA3B, %f744;
	fma.rn.f32 	%f746, %f727, 0f32A57060, %f745;
	mov.b32 	%r334, %f742;
	shl.b32 	%r335, %r334, 23;
	mov.b32 	%f747, %r335;
	ex2.approx.ftz.f32 	%f748, %f746;
	mul.f32 	%f749, %f748, %f747;
	cvt.f64.f32 	%fd802, %f749;
	sub.f64 	%fd803, %fd801, %fd802;
	add.f64 	%fd804, %fd803, 0d4034000000000000;
	cvt.rn.f32.f64 	%f772, %fd804;
	bra.uni 	$L__BB0_258;
$L__BB0_226:
	mul.f32 	%f719, %f74, %f74;
	sub.f32 	%f720, %f719, %f75;
	add.f32 	%f721, %f74, 0fBF800000;
	cvt.f64.f32 	%fd736, %f720;
	mul.f64 	%fd737, %fd736, 0d4059000000000000;
	mul.f32 	%f722, %f721, %f721;
	cvt.f64.f32 	%fd738, %f722;
	fma.rn.f64 	%fd739, %fd737, %fd736, %fd738;
	cvt.rn.f32.f64 	%f772, %fd739;
	bra.uni 	$L__BB0_258;
$L__BB0_227:
	setp.eq.s32 	%p183, %r3, 1062207488;
	and.b32  	%r283, %r2, 2147483647;
	setp.ne.s32 	%p185, %r283, 1071644672;
	and.pred  	%p4, %p183, %p185;
	or.b32  	%r110, %r4, -2147483648;
	setp.lt.s32 	%p186, %r2, 0;
	cvt.f64.f32 	%fd74, %f74;
	{
	.reg .b32 %temp; 
	mov.b64 	{%temp, %r111}, %fd74;
	}
	abs.f64 	%fd75, %fd74;
	{ // callseq 16, 0
	.param .b64 param0;
	st.param.f64 	[param0], %fd75;
	.param .b64 param1;
	st.param.f64 	[param1], 0d4000000000000000;
	.param .b64 retval0;
	call.uni (retval0), 
	__internal_accurate_pow, 
	(
	param0, 
	param1
	);
	ld.param.f64 	%fd686, [retval0];
	} // callseq 16
	setp.lt.s32 	%p187, %r111, 0;
	neg.f64 	%fd688, %fd686;
	selp.f64 	%fd689, %fd688, %fd686, %p183;
	selp.f64 	%fd690, %fd689, %fd686, %p187;
	setp.eq.f32 	%p188, %f74, 0f00000000;
	selp.b32 	%r284, %r111, 0, %p183;
	or.b32  	%r285, %r284, 2146435072;
	selp.b32 	%r286, %r285, %r284, %p186;
	mov.b32 	%r287, 0;
	mov.b64 	%fd691, {%r287, %r286};
	selp.f64 	%fd918, %fd691, %fd690, %p188;
	add.f64 	%fd692, %fd74, 0d4000000000000000;
	{
	.reg .b32 %temp; 
	mov.b64 	{%temp, %r288}, %fd692;
	}
	and.b32  	%r289, %r288, 2146435072;
	setp.eq.s32 	%p189, %r289, 2146435072;
	@%p189 bra 	$L__BB0_228;
	bra.uni 	$L__BB0_232;
$L__BB0_228:
	setp.num.f32 	%p190, %f74, %f74;
	@%p190 bra 	$L__BB0_230;
	mov.f64 	%fd693, 0d4000000000000000;
	add.rn.f64 	%fd918, %fd74, %fd693;
	bra.uni 	$L__BB0_232;
$L__BB0_230:
	setp.neu.f64 	%p191, %fd75, 0d7FF0000000000000;
	@%p191 bra 	$L__BB0_232;
	setp.lt.s32 	%p192, %r111, 0;
	selp.b32 	%r290, %r110, %r4, %p4;
	selp.b32 	%r291, %r290, %r4, %p192;
	mov.b32 	%r292, 0;
	mov.b64 	%fd918, {%r292, %r291};
$L__BB0_232:
	setp.lt.s32 	%p193, %r2, 0;
	setp.eq.s32 	%p194, %r3, 1062207488;
	setp.eq.f32 	%p196, %f74, 0f3F800000;
	add.f64 	%fd694, %fd918, 0d0000000000000000;
	cvt.rn.f32.f64 	%f717, %fd694;
	selp.f32 	%f90, 0f3F800000, %f717, %p196;
	fma.rn.f64 	%fd695, %fd74, 0d3FE0000000000000, 0d0000000000000000;
	cvt.rn.f32.f64 	%f91, %fd695;
	cvt.f64.f32 	%fd116, %f75;
	{
	.reg .b32 %temp; 
	mov.b64 	{%temp, %r133}, %fd116;
	}
	abs.f64 	%fd117, %fd116;
	{ // callseq 17, 0
	.param .b64 param0;
	st.param.f64 	[param0], %fd117;
	.param .b64 param1;
	st.param.f64 	[param1], 0d4000000000000000;
	.param .b64 retval0;
	call.uni (retval0), 
	__internal_accurate_pow, 
	(
	param0, 
	param1
	);
	ld.param.f64 	%fd696, [retval0];
	} // callseq 17
	setp.lt.s32 	%p197, %r133, 0;
	neg.f64 	%fd698, %fd696;
	selp.f64 	%fd699, %fd698, %fd696, %p194;
	selp.f64 	%fd700, %fd699, %fd696, %p197;
	setp.eq.f32 	%p198, %f75, 0f00000000;
	selp.b32 	%r293, %r133, 0, %p194;
	or.b32  	%r294, %r293, 2146435072;
	selp.b32 	%r295, %r294, %r293, %p193;
	mov.b32 	%r296, 0;
	mov.b64 	%fd701, {%r296, %r295};
	selp.f64 	%fd919, %fd701, %fd700, %p198;
	add.f64 	%fd702, %fd116, 0d4000000000000000;
	{
	.reg .b32 %temp; 
	mov.b64 	{%temp, %r297}, %fd702;
	}
	and.b32  	%r298, %r297, 2146435072;
	setp.ne.s32 	%p199, %r298, 2146435072;
	@%p199 bra 	$L__BB0_237;
	setp.nan.f32 	%p200, %f75, %f75;
	@%p200 bra 	$L__BB0_236;
	setp.neu.f64 	%p201, %fd117, 0d7FF0000000000000;
	@%p201 bra 	$L__BB0_237;
	setp.lt.s32 	%p202, %r133, 0;
	selp.b32 	%r299, %r110, %r4, %p4;
	selp.b32 	%r300, %r299, %r4, %p202;
	mov.b32 	%r301, 0;
	mov.b64 	%fd919, {%r301, %r300};
	bra.uni 	$L__BB0_237;
$L__BB0_236:
	mov.f64 	%fd703, 0d4000000000000000;
	add.rn.f64 	%fd919, %fd116, %fd703;
$L__BB0_237:
	setp.lt.s32 	%p203, %r2, 0;
	setp.eq.s32 	%p204, %r3, 1062207488;
	setp.eq.f32 	%p206, %f75, 0f3F800000;
	selp.f64 	%fd704, 0d3FF0000000000000, %fd919, %p206;
	cvt.f64.f32 	%fd705, %f90;
	add.f64 	%fd706, %fd704, %fd705;
	cvt.rn.f32.f64 	%f92, %fd706;
	cvt.f64.f32 	%fd707, %f91;
	fma.rn.f64 	%fd708, %fd116, 0d3FE0000000000000, %fd707;
	cvt.rn.f32.f64 	%f93, %fd708;
	cvt.f64.f32 	%fd122, %f93;
	{
	.reg .b32 %temp; 
	mov.b64 	{%temp, %r134}, %fd122;
	}
	abs.f64 	%fd123, %fd122;
	{ // callseq 18, 0
	.param .b64 param0;
	st.param.f64 	[param0], %fd123;
	.param .b64 param1;
	st.param.f64 	[param1], 0d4000000000000000;
	.param .b64 retval0;
	call.uni (retval0), 
	__internal_accurate_pow, 
	(
	param0, 
	param1
	);
	ld.param.f64 	%fd709, [retval0];
	} // callseq 18
	setp.lt.s32 	%p207, %r134, 0;
	neg.f64 	%fd711, %fd709;
	selp.f64 	%fd712, %fd711, %fd709, %p204;
	selp.f64 	%fd713, %fd712, %fd709, %p207;
	setp.eq.f32 	%p208, %f93, 0f00000000;
	selp.b32 	%r302, %r134, 0, %p204;
	or.b32  	%r303, %r302, 2146435072;
	selp.b32 	%r304, %r303, %r302, %p203;
	mov.b32 	%r305, 0;
	mov.b64 	%fd714, {%r305, %r304};
	selp.f64 	%fd920, %fd714, %fd713, %p208;
	add.f64 	%fd715, %fd122, 0d4000000000000000;
	{
	.reg .b32 %temp; 
	mov.b64 	{%temp, %r306}, %fd715;
	}
	and.b32  	%r307, %r306, 2146435072;
	setp.ne.s32 	%p209, %r307, 2146435072;
	@%p209 bra 	$L__BB0_242;
	setp.num.f32 	%p210, %f93, %f93;
	@%p210 bra 	$L__BB0_240;
	mov.f64 	%fd716, 0d4000000000000000;
	add.rn.f64 	%fd920, %fd122, %fd716;
	bra.uni 	$L__BB0_242;
$L__BB0_240:
	setp.neu.f64 	%p211, %fd123, 0d7FF0000000000000;
	@%p211 bra 	$L__BB0_242;
	setp.lt.s32 	%p212, %r134, 0;
	selp.b32 	%r308, %r110, %r4, %p4;
	selp.b32 	%r309, %r308, %r4, %p212;
	mov.b32 	%r310, 0;
	mov.b64 	%fd920, {%r310, %r309};
$L__BB0_242:
	setp.eq.f32 	%p213, %f93, 0f00000000;
	setp.lt.s32 	%p214, %r134, 0;
	setp.lt.s32 	%p215, %r5, 0;
	and.b32  	%r311, %r5, 2146435072;
	setp.eq.s32 	%p216, %r311, 1072693248;
	setp.eq.f32 	%p217, %f93, 0f3F800000;
	selp.f64 	%fd717, 0d3FF0000000000000, %fd920, %p217;
	cvt.f64.f32 	%fd718, %f92;
	add.f64 	%fd128, %fd717, %fd718;
	{ // callseq 19, 0
	.param .b64 param0;
	st.param.f64 	[param0], %fd123;
	.param .b64 param1;
	st.param.f64 	[param1], 0d4010000000000000;
	.param .b64 retval0;
	call.uni (retval0), 
	__internal_accurate_pow, 
	(
	param0, 
	param1
	);
	ld.param.f64 	%fd719, [retval0];
	} // callseq 19
	neg.f64 	%fd721, %fd719;
	selp.f64 	%fd722, %fd721, %fd719, %p216;
	selp.f64 	%fd723, %fd722, %fd719, %p214;
	selp.b32 	%r312, %r134, 0, %p216;
	or.b32  	%r313, %r312, 2146435072;
	selp.b32 	%r314, %r313, %r312, %p215;
	mov.b32 	%r315, 0;
	mov.b64 	%fd724, {%r315, %r314};
	selp.f64 	%fd921, %fd724, %fd723, %p213;
	add.f64 	%fd725, %fd122, 0d4010000000000000;
	{
	.reg .b32 %temp; 
	mov.b64 	{%temp, %r316}, %fd725;
	}
	and.b32  	%r317, %r316, 2146435072;
	setp.ne.s32 	%p218, %r317, 2146435072;
	@%p218 bra 	$L__BB0_247;
	setp.num.f32 	%p219, %f93, %f93;
	@%p219 bra 	$L__BB0_245;
	mov.f64 	%fd726, 0d4010000000000000;
	add.rn.f64 	%fd921, %fd122, %fd726;
	bra.uni 	$L__BB0_247;
$L__BB0_245:
	setp.neu.f64 	%p220, %fd123, 0d7FF0000000000000;
	@%p220 bra 	$L__BB0_247;
	setp.lt.s32 	%p221, %r134, 0;
	or.b32  	%r318, %r6, -2147483648;
	selp.b32 	%r319, %r318, %r6, %p1;
	selp.b32 	%r320, %r319, %r6, %p221;
	mov.b32 	%r321, 0;
	mov.b64 	%fd921, {%r321, %r320};
$L__BB0_247:
	setp.eq.f32 	%p222, %f93, 0f3F800000;
	selp.f64 	%fd727, 0d3FF0000000000000, %fd921, %p222;
	add.f64 	%fd728, %fd128, %fd727;
	cvt.rn.f32.f64 	%f772, %fd728;
	bra.uni 	$L__BB0_258;
$L__BB0_248:
	mul.f64 	%fd625, %fd72, 0d3FE45F306DC9C883;
	cvt.rni.s32.f64 	%r412, %fd625;
	cvt.rn.f64.s32 	%fd626, %r412;
	fma.rn.f64 	%fd627, %fd626, 0dBFF921FB54442D18, %fd72;
	fma.rn.f64 	%fd628, %fd626, 0dBC91A62633145C00, %fd627;
	fma.rn.f64 	%fd923, %fd626, 0dB97B839A252049C0, %fd628;
	setp.ltu.f64 	%p176, %fd73, 0d41E0000000000000;
	@%p176 bra 	$L__BB0_250;
	{ // callseq 14, 0
	.param .b64 param0;
	st.param.f64 	[param0], %fd72;
	.param .align 16 .b8 retval0[16];
	call.uni (retval0), 
	__internal_trig_reduction_slowpathd, 
	(
	param0
	);
	ld.param.f64 	%fd923, [retval0];
	ld.param.b32 	%r412, [retval0+8];
	} // callseq 14
$L__BB0_250:
	add.s32 	%r413, %r412, 1;
$L__BB0_251:
	shl.b32 	%r275, %r413, 6;
	cvt.u64.u32 	%rd117, %r275;
	and.b64  	%rd118, %rd117, 64;
	mov.u64 	%rd119, __cudart_sin_cos_coeffs;
	add.s64 	%rd120, %rd119, %rd118;
	mul.rn.f64 	%fd631, %fd923, %fd923;
	and.b32  	%r276, %r413, 1;
	setp.eq.b32 	%p177, %r276, 1;
	selp.f64 	%fd632, 0dBDA8FF8320FD8164, 0d3DE5DB65F9785EBA, %p177;
	ld.global.nc.v2.f64 	{%fd633, %fd634}, [%rd120];
	fma.rn.f64 	%fd635, %fd632, %fd631, %fd633;
	fma.rn.f64 	%fd636, %fd635, %fd631, %fd634;
	ld.global.nc.v2.f64 	{%fd637, %fd638}, [%rd120+16];
	fma.rn.f64 	%fd639, %fd636, %fd631, %fd637;
	fma.rn.f64 	%fd640, %fd639, %fd631, %fd638;
	ld.global.nc.v2.f64 	{%fd641, %fd642}, [%rd120+32];
	fma.rn.f64 	%fd643, %fd640, %fd631, %fd641;
	fma.rn.f64 	%fd644, %fd643, %fd631, %fd642;
	fma.rn.f64 	%fd645, %fd644, %fd923, %fd923;
	fma.rn.f64 	%fd646, %fd644, %fd631, 0d3FF0000000000000;
	selp.f64 	%fd647, %fd646, %fd645, %p177;
	and.b32  	%r277, %r413, 2;
	setp.eq.s32 	%p178, %r277, 0;
	mov.f64 	%fd648, 0d0000000000000000;
	sub.f64 	%fd649, %fd648, %fd647;
	selp.f64 	%fd650, %fd647, %fd649, %p178;
	mul.f64 	%fd651, %fd650, 0d0000000000000000;
	cvt.rn.f32.f64 	%f95, %fd651;
	fma.rn.f32 	%f96, %f75, %f75, %f76;
	cvt.f64.f32 	%fd652, %f75;
	div.rn.f64 	%fd138, %fd652, 0d3FF6A09E667F3BCD;
	abs.f64 	%fd139, %fd138;
	setp.eq.f64 	%p179, %fd139, 0d7FF0000000000000;
	@%p179 bra 	$L__BB0_255;
	mul.f64 	%fd653, %fd138, 0d3FE45F306DC9C883;
	cvt.rni.s32.f64 	%r414, %fd653;
	cvt.rn.f64.s32 	%fd654, %r414;
	fma.rn.f64 	%fd655, %fd654, 0dBFF921FB54442D18, %fd138;
	fma.rn.f64 	%fd656, %fd654, 0dBC91A62633145C00, %fd655;
	fma.rn.f64 	%fd925, %fd654, 0dB97B839A252049C0, %fd656;
	setp.ltu.f64 	%p180, %fd139, 0d41E0000000000000;
	@%p180 bra 	$L__BB0_254;
	{ // callseq 15, 0
	.param .b64 param0;
	st.param.f64 	[param0], %fd138;
	.param .align 16 .b8 retval0[16];
	call.uni (retval0), 
	__internal_trig_reduction_slowpathd, 
	(
	param0
	);
	ld.param.f64 	%fd925, [retval0];
	ld.param.b32 	%r414, [retval0+8];
	} // callseq 15
$L__BB0_254:
	add.s32 	%r415, %r414, 1;
	bra.uni 	$L__BB0_256;
$L__BB0_255:
	mov.f64 	%fd658, 0d0000000000000000;
	mul.rn.f64 	%fd925, %fd138, %fd658;
	mov.b32 	%r415, 1;
$L__BB0_256:
	shl.b32 	%r280, %r415, 6;
	cvt.u64.u32 	%rd121, %r280;
	and.b64  	%rd122, %rd121, 64;
	add.s64 	%rd124, %rd119, %rd122;
	mul.rn.f64 	%fd659, %fd925, %fd925;
	and.b32  	%r281, %r415, 1;
	setp.eq.b32 	%p181, %r281, 1;
	selp.f64 	%fd660, 0dBDA8FF8320FD8164, 0d3DE5DB65F9785EBA, %p181;
	ld.global.nc.v2.f64 	{%fd661, %fd662}, [%rd124];
	fma.rn.f64 	%fd663, %fd660, %fd659, %fd661;
	fma.rn.f64 	%fd664, %fd663, %fd659, %fd662;
	ld.global.nc.v2.f64 	{%fd665, %fd666}, [%rd124+16];
	fma.rn.f64 	%fd667, %fd664, %fd659, %fd665;
	fma.rn.f64 	%fd668, %fd667, %fd659, %fd666;
	ld.global.nc.v2.f64 	{%fd669, %fd670}, [%rd124+32];
	fma.rn.f64 	%fd671, %fd668, %fd659, %fd669;
	fma.rn.f64 	%fd672, %fd671, %fd659, %fd670;
	fma.rn.f64 	%fd673, %fd672, %fd925, %fd925;
	fma.rn.f64 	%fd674, %fd672, %fd659, 0d3FF0000000000000;
	selp.f64 	%fd675, %fd674, %fd673, %p181;
	and.b32  	%r282, %r415, 2;
	setp.eq.s32 	%p182, %r282, 0;
	mov.f64 	%fd676, 0d0000000000000000;
	sub.f64 	%fd677, %fd676, %fd675;
	selp.f64 	%fd678, %fd675, %fd677, %p182;
	cvt.f64.f32 	%fd679, %f95;
	mul.f64 	%fd680, %fd678, %fd679;
	cvt.rn.f32.f64 	%f715, %fd680;
	cvt.f64.f32 	%fd681, %f96;
	div.rn.f64 	%fd682, %fd681, 0d40AF400000000000;
	cvt.f64.f32 	%fd683, %f715;
	sub.f64 	%fd684, %fd682, %fd683;
	add.f64 	%fd685, %fd684, 0d3FF0000000000000;
	cvt.rn.f32.f64 	%f772, %fd685;
	bra.uni 	$L__BB0_258;
$L__BB0_257:
	{ // callseq 27, 0
	.param .b64 param0;
	st.param.f64 	[param0], 0d4024000000000000;
	.param .b64 param1;
	st.param.f64 	[param1], 0d4018000000000000;
	.param .b64 retval0;
	call.uni (retval0), 
	__internal_accurate_pow, 
	(
	param0, 
	param1
	);
	ld.param.f64 	%fd883, [retval0];
	} // callseq 27
	neg.f64 	%fd885, %fd883;
	selp.f64 	%fd886, %fd885, %fd883, %p2;
	cvt.f64.f32 	%fd887, %f74;
	mul.f64 	%fd888, %fd886, %fd887;
	mul.f64 	%fd889, %fd888, %fd887;
	cvt.rn.f32.f64 	%f752, %fd889;
	fma.rn.f32 	%f772, %f75, %f75, %f752;
$L__BB0_258:
	ld.param.u64 	%rd149, [_Z6kernelP6CHROMOPfP10IN_FITNESSP11IN_POSITION_param_1];
	add.u64 	%rd141, %SP, 384;
	add.u64 	%rd142, %SPL, 384;
	cvta.to.global.u64 	%rd143, %rd149;
	mul.wide.s32 	%rd144, %r1, 4;
	add.s64 	%rd145, %rd143, %rd144;
	st.global.f32 	[%rd145], %f772;
	cvt.f64.f32 	%fd890, %f772;
	st.local.u32 	[%rd142], %r1;
	st.local.f64 	[%rd142+8], %fd890;
	mov.u64 	%rd146, $str;
	cvta.global.u64 	%rd147, %rd146;
	{ // callseq 28, 0
	.param .b64 param0;
	st.param.b64 	[param0], %rd147;
	.param .b64 param1;
	st.param.b64 	[param1], %rd141;
	.param .b32 retval0;
	call.uni (retval0), 
	vprintf, 
	(
	param0, 
	param1
	);
	ld.param.b32 	%r357, [retval0];
	} // callseq 28
$L__BB0_259:
	ret;

}
.func  (.param .align 16 .b8 func_retval0[16]) __internal_trig_reduction_slowpathd(
	.param .b64 __internal_trig_reduction_slowpathd_param_0
)
{
	.local .align 8 .b8 	__local_depot1[40];
	.reg .b64 	%SP;
	.reg .b64 	%SPL;
	.reg .pred 	%p<10>;
	.reg .b32 	%r<47>;
	.reg .b64 	%rd<74>;
	.reg .b64 	%fd<5>;

	mov.u64 	%SPL, __local_depot1;
	ld.param.f64 	%fd4, [__internal_trig_reduction_slowpathd_param_0];
	add.u64 	%rd1, %SPL, 0;
	{
	.reg .b32 %temp; 
	mov.b64 	{%temp, %r1}, %fd4;
	}
	shr.u32 	%r2, %r1, 20;
	and.b32  	%r3, %r2, 2047;
	setp.eq.s32 	%p1, %r3, 2047;
	mov.b32 	%r46, 0;
	@%p1 bra 	$L__BB1_9;
	add.s32 	%r20, %r3, -1024;
	mov.b64 	%rd20, %fd4;
	shl.b64 	%rd2, %rd20, 11;
	shr.u32 	%r4, %r20, 6;
	sub.s32 	%r45, 15, %r4;
	sub.s32 	%r21, 19, %r4;
	setp.lt.u32 	%p2, %r20, 128;
	selp.b32 	%r6, 18, %r21, %p2;
	setp.ge.s32 	%p3, %r45, %r6;
	mov.b64 	%rd70, 0;
	@%p3 bra 	$L__BB1_4;
	add.s32 	%r23, %r6, %r4;
	neg.s32 	%r43, %r23;
	or.b64  	%rd3, %rd2, -9223372036854775808;
	mov.b64 	%rd70, 0;
	mov.b32 	%r42, 0;
	mov.u64 	%rd25, __cudart_i2opi_d;
	mov.u32 	%r44, %r45;
$L__BB1_3:
	.pragma "nounroll";
	mul.wide.s32 	%rd22, %r42, 8;
	add.s64 	%rd23, %rd1, %rd22;
	mul.wide.s32 	%rd24, %r44, 8;
	add.s64 	%rd26, %rd25, %rd24;
	ld.global.nc.u64 	%rd27, [%rd26];
	{
	.reg .u32 %r0, %r1, %r2, %r3, %alo, %ahi, %blo, %bhi, %clo, %chi;
	mov.b64 	{%alo,%ahi}, %rd27;
	mov.b64 	{%blo,%bhi}, %rd3;
	mov.b64 	{%clo,%chi}, %rd70;
	mad.lo.cc.u32 	%r0, %alo, %blo, %clo;
	madc.hi.cc.u32 	%r1, %alo, %blo, %chi;
	madc.hi.u32 	%r2, %alo, %bhi, 0;
	mad.lo.cc.u32 	%r1, %alo, %bhi, %r1;
	madc.hi.cc.u32 	%r2, %ahi, %blo, %r2;
	madc.hi.u32 	%r3, %ahi, %bhi, 0;
	mad.lo.cc.u32 	%r1, %ahi, %blo, %r1;
	madc.lo.cc.u32 	%r2, %ahi, %bhi, %r2;
	addc.u32 	%r3, %r3, 0;
	mov.b64 	%rd28, {%r0,%r1};
	mov.b64 	%rd70, {%r2,%r3};
	}
	st.local.u64 	[%rd23], %rd28;
	add.s32 	%r44, %r44, 1;
	add.s32 	%r43, %r43, 1;
	add.s32 	%r42, %r42, 1;
	setp.ne.s32 	%p4, %r43, -15;
	mov.u32 	%r45, %r6;
	@%p4 bra 	$L__BB1_3;
$L__BB1_4:
	cvt.s64.s32 	%rd29, %r45;
	cvt.u64.u32 	%rd30, %r4;
	add.s64 	%rd31, %rd30, %rd29;
	shl.b64 	%rd32, %rd31, 3;
	add.s64 	%rd33, %rd1, %rd32;
	st.local.u64 	[%rd33+-120], %rd70;
	and.b32  	%r15, %r2, 63;
	ld.local.u64 	%rd72, [%rd1+16];
	ld.local.u64 	%rd71, [%rd1+24];
	setp.eq.s32 	%p5, %r15, 0;
	@%p5 bra 	$L__BB1_6;
	shl.b64 	%rd34, %rd71, %r15;
	shr.u64 	%rd35, %rd72, 1;
	xor.b32  	%r24, %r15, 63;
	shr.u64 	%rd36, %rd35, %r24;
	or.b64  	%rd71, %rd34, %rd36;
	ld.local.u64 	%rd37, [%rd1+8];
	shl.b64 	%rd38, %rd72, %r15;
	shr.u64 	%rd39, %rd37, 1;
	shr.u64 	%rd40, %rd39, %r24;
	or.b64  	%rd72, %rd38, %rd40;
$L__BB1_6:
	and.b32  	%r25, %r1, -2147483648;
	shr.u64 	%rd41, %rd71, 62;
	cvt.u32.u64 	%r26, %rd41;
	mov.b64 	{%r27, %r28}, %rd71;
	mov.b64 	{%r29, %r30}, %rd72;
	shf.l.wrap.b32 	%r31, %r30, %r27, 2;
	shf.l.wrap.b32 	%r32, %r27, %r28, 2;
	mov.b64 	%rd42, {%r31, %r32};
	shl.b64 	%rd43, %rd72, 2;
	shr.u64 	%rd44, %rd42, 63;
	cvt.u32.u64 	%r33, %rd44;
	add.s32 	%r34, %r33, %r26;
	setp.eq.s32 	%p6, %r25, 0;
	neg.s32 	%r35, %r34;
	selp.b32 	%r46, %r34, %r35, %p6;
	setp.gt.s64 	%p7, %rd42, -1;
	mov.b64 	%rd45, 0;
	{
	.reg .u32 %r0, %r1, %r2, %r3, %a0, %a1, %a2, %a3, %b0, %b1, %b2, %b3;
	mov.b64 	{%a0,%a1}, %rd45;
	mov.b64 	{%a2,%a3}, %rd45;
	mov.b64 	{%b0,%b1}, %rd43;
	mov.b64 	{%b2,%b3}, %rd42;
	sub.cc.u32 	%r0, %a0, %b0;
	subc.cc.u32 	%r1, %a1, %b1;
	subc.cc.u32 	%r2, %a2, %b2;
	subc.u32 	%r3, %a3, %b3;
	mov.b64 	%rd46, {%r0,%r1};
	mov.b64 	%rd47, {%r2,%r3};
	}
	xor.b32  	%r36, %r25, -2147483648;
	selp.b64 	%rd73, %rd42, %rd47, %p7;
	selp.b64 	%rd14, %rd43, %rd46, %p7;
	selp.b32 	%r17, %r25, %r36, %p7;
	clz.b64 	%r37, %rd73;
	cvt.u64.u32 	%rd15, %r37;
	setp.eq.s32 	%p8, %r37, 0;
	@%p8 bra 	$L__BB1_8;
	cvt.u32.u64 	%r38, %rd15;
	and.b32  	%r39, %r38, 63;
	shl.b64 	%rd48, %rd73, %r39;
	shr.u64 	%rd49, %rd14, 1;
	not.b32 	%r40, %r38;
	and.b32  	%r41, %r40, 63;
	shr.u64 	%rd50, %rd49, %r41;
	or.b64  	%rd73, %rd48, %rd50;
$L__BB1_8:
	mov.b64 	%rd51, -3958705157555305931;
	{
	.reg .u32 %r0, %r1, %r2, %r3, %alo, %ahi, %blo, %bhi;
	mov.b64 	{%alo,%ahi}, %rd73;
	mov.b64 	{%blo,%bhi}, %rd51;
	mul.lo.u32 	%r0, %alo, %blo;
	mul.hi.u32 	%r1, %alo, %blo;
	mad.lo.cc.u32 	%r1, %alo, %bhi, %r1;
	madc.hi.u32 	%r2, %alo, %bhi, 0;
	mad.lo.cc.u32 	%r1, %ahi, %blo, %r1;
	madc.hi.cc.u32 	%r2, %ahi, %blo, %r2;
	madc.hi.u32 	%r3, %ahi, %bhi, 0;
	mad.lo.cc.u32 	%r2, %ahi, %bhi, %r2;
	addc.u32 	%r3, %r3, 0;
	mov.b64 	%rd52, {%r0,%r1};
	mov.b64 	%rd53, {%r2,%r3};
	}
	setp.gt.s64 	%p9, %rd53, 0;
	{
	.reg .u32 %r0, %r1, %r2, %r3, %a0, %a1, %a2, %a3, %b0, %b1, %b2, %b3;
	mov.b64 	{%a0,%a1}, %rd52;
	mov.b64 	{%a2,%a3}, %rd53;
	mov.b64 	{%b0,%b1}, %rd52;
	mov.b64 	{%b2,%b3}, %rd53;
	add.cc.u32 	%r0, %a0, %b0;
	addc.cc.u32 	%r1, %a1, %b1;
	addc.cc.u32 	%r2, %a2, %b2;
	addc.u32 	%r3, %a3, %b3;
	mov.b64 	%rd54, {%r0,%r1};
	mov.b64 	%rd55, {%r2,%r3};
	}
	selp.b64 	%rd56, %rd55, %rd53, %p9;
	selp.s64 	%rd57, -1, 0, %p9;
	sub.s64 	%rd58, %rd57, %rd15;
	cvt.u64.u32 	%rd59, %r17;
	shl.b64 	%rd60, %rd59, 32;
	add.s64 	%rd61, %rd56, 1;
	shr.u64 	%rd62, %rd61, 10;
	add.s64 	%rd63, %rd62, 1;
	shr.u64 	%rd64, %rd63, 1;
	shl.b64 	%rd65, %rd58, 52;
	add.s64 	%rd66, %rd65, %rd64;
	add.s64 	%rd67, %rd66, 4602678819172646912;
	or.b64  	%rd68, %rd67, %rd60;
	mov.b64 	%fd4, %rd68;
$L__BB1_9:
	st.param.f64 	[func_retval0], %fd4;
	st.param.b32 	[func_retval0+8], %r46;
	ret;

}
.func  (.param .b64 func_retval0) __internal_accurate_pow(
	.param .b64 __internal_accurate_pow_param_0,
	.param .b64 __internal_accurate_pow_param_1
)
{
	.reg .pred 	%p<8>;
	.reg .b32 	%r<49>;
	.reg .b32 	%f<3>;
	.reg .b64 	%fd<109>;

	ld.param.f64 	%fd10, [__internal_accurate_pow_param_0];
	ld.param.f64 	%fd11, [__internal_accurate_pow_param_1];
	{
	.reg .b32 %temp; 
	mov.b64 	{%temp, %r46}, %fd10;
	}
	{
	.reg .b32 %temp; 
	mov.b64 	{%r45, %temp}, %fd10;
	}
	shr.u32 	%r47, %r46, 20;
	setp.gt.u32 	%p1, %r46, 1048575;
	@%p1 bra 	$L__BB2_2;
	mul.f64 	%fd12, %fd10, 0d4350000000000000;
	{
	.reg .b32 %temp; 
	mov.b64 	{%temp, %r46}, %fd12;
	}
	{
	.reg .b32 %temp; 
	mov.b64 	{%r45, %temp}, %fd12;
	}
	shr.u32 	%r16, %r46, 20;
	add.s32 	%r47, %r16, -54;
$L__BB2_2:
	add.s32 	%r48, %r47, -1023;
	and.b32  	%r17, %r46, -2146435073;
	or.b32  	%r18, %r17, 1072693248;
	mov.b64 	%fd107, {%r45, %r18};
	setp.lt.u32 	%p2, %r18, 1073127583;
	@%p2 bra 	$L__BB2_4;
	{
	.reg .b32 %temp; 
	mov.b64 	{%r19, %temp}, %fd107;
	}
	{
	.reg .b32 %temp; 
	mov.b64 	{%temp, %r20}, %fd107;
	}
	add.s32 	%r21, %r20, -1048576;
	mov.b64 	%fd107, {%r19, %r21};
	add.s32 	%r48, %r47, -1022;
$L__BB2_4:
	add.f64 	%fd13, %fd107, 0dBFF0000000000000;
	add.f64 	%fd14, %fd107, 0d3FF0000000000000;
	rcp.approx.ftz.f64 	%fd15, %fd14;
	neg.f64 	%fd16, %fd14;
	fma.rn.f64 	%fd17, %fd16, %fd15, 0d3FF0000000000000;
	fma.rn.f64 	%fd18, %fd17, %fd17, %fd17;
	fma.rn.f64 	%fd19, %fd18, %fd15, %fd15;
	mul.f64 	%fd20, %fd13, %fd19;
	fma.rn.f64 	%fd21, %fd13, %fd19, %fd20;
	mul.f64 	%fd22, %fd21, %fd21;
	fma.rn.f64 	%fd23, %fd22, 0d3EB0F5FF7D2CAFE2, 0d3ED0F5D241AD3B5A;
	fma.rn.f64 	%fd24, %fd23, %fd22, 0d3EF3B20A75488A3F;
	fma.rn.f64 	%fd25, %fd24, %fd22, 0d3F1745CDE4FAECD5;
	fma.rn.f64 	%fd26, %fd25, %fd22, 0d3F3C71C7258A578B;
	fma.rn.f64 	%fd27, %fd26, %fd22, 0d3F6249249242B910;
	fma.rn.f64 	%fd28, %fd27, %fd22, 0d3F89999999999DFB;
	sub.f64 	%fd29, %fd13, %fd21;
	add.f64 	%fd30, %fd29, %fd29;
	neg.f64 	%fd31, %fd21;
	fma.rn.f64 	%fd32, %fd31, %fd13, %fd30;
	mul.f64 	%fd33, %fd19, %fd32;
	fma.rn.f64 	%fd34, %fd22, %fd28, 0d3FB5555555555555;
	mov.f64 	%fd35, 0d3FB5555555555555;
	sub.f64 	%fd36, %fd35, %fd34;
	fma.rn.f64 	%fd37, %fd22, %fd28, %fd36;
	add.f64 	%fd38, %fd37, 0dBC46A4CB00B9E7B0;
	add.f64 	%fd39, %fd34, %fd38;
	sub.f64 	%fd40, %fd34, %fd39;
	add.f64 	%fd41, %fd38, %fd40;
	mul.rn.f64 	%fd42, %fd21, %fd21;
	neg.f64 	%fd43, %fd42;
	fma.rn.f64 	%fd44, %fd21, %fd21, %fd43;
	{
	.reg .b32 %temp; 
	mov.b64 	{%r22, %temp}, %fd33;
	}
	{
	.reg .b32 %temp; 
	mov.b64 	{%temp, %r23}, %fd33;
	}
	add.s32 	%r24, %r23, 1048576;
	mov.b64 	%fd45, {%r22, %r24};
	fma.rn.f64 	%fd46, %fd21, %fd45, %fd44;
	mul.rn.f64 	%fd47, %fd42, %fd21;
	neg.f64 	%fd48, %fd47;
	fma.rn.f64 	%fd49, %fd42, %fd21, %fd48;
	fma.rn.f64 	%fd50, %fd42, %fd33, %fd49;
	fma.rn.f64 	%fd51, %fd46, %fd21, %fd50;
	mul.rn.f64 	%fd52, %fd39, %fd47;
	neg.f64 	%fd53, %fd52;
	fma.rn.f64 	%fd54, %fd39, %fd47, %fd53;
	fma.rn.f64 	%fd55, %fd39, %fd51, %fd54;
	fma.rn.f64 	%fd56, %fd41, %fd47, %fd55;
	add.f64 	%fd57, %fd52, %fd56;
	sub.f64 	%fd58, %fd52, %fd57;
	add.f64 	%fd59, %fd56, %fd58;
	add.f64 	%fd60, %fd21, %fd57;
	sub.f64 	%fd61, %fd21, %fd60;
	add.f64 	%fd62, %fd57, %fd61;
	add.f64 	%fd63, %fd59, %fd62;
	add.f64 	%fd64, %fd33, %fd63;
	add.f64 	%fd65, %fd60, %fd64;
	sub.f64 	%fd66, %fd60, %fd65;
	add.f64 	%fd67, %fd64, %fd66;
	xor.b32  	%r25, %r48, -2147483648;
	mov.b32 	%r26, 1127219200;
	mov.b64 	%fd68, {%r25, %r26};
	mov.b32 	%r27, -2147483648;
	mov.b64 	%fd69, {%r27, %r26};
	sub.f64 	%fd70, %fd68, %fd69;
	fma.rn.f64 	%fd71, %fd70, 0d3FE62E42FEFA39EF, %fd65;
	fma.rn.f64 	%fd72, %fd70, 0dBFE62E42FEFA39EF, %fd71;
	sub.f64 	%fd73, %fd72, %fd65;
	sub.f64 	%fd74, %fd67, %fd73;
	fma.rn.f64 	%fd75, %fd70, 0d3C7ABC9E3B39803F, %fd74;
	add.f64 	%fd76, %fd71, %fd75;
	sub.f64 	%fd77, %fd71, %fd76;
	add.f64 	%fd78, %fd75, %fd77;
	{
	.reg .b32 %temp; 
	mov.b64 	{%temp, %r28}, %fd11;
	}
	{
	.reg .b32 %temp; 
	mov.b64 	{%r29, %temp}, %fd11;
	}
	shl.b32 	%r30, %r28, 1;
	setp.gt.u32 	%p3, %r30, -33554433;
	and.b32  	%r31, %r28, -15728641;
	selp.b32 	%r32, %r31, %r28, %p3;
	mov.b64 	%fd79, {%r29, %r32};
	mul.rn.f64 	%fd80, %fd76, %fd79;
	neg.f64 	%fd81, %fd80;
	fma.rn.f64 	%fd82, %fd76, %fd79, %fd81;
	fma.rn.f64 	%fd83, %fd78, %fd79, %fd82;
	add.f64 	%fd4, %fd80, %fd83;
	sub.f64 	%fd84, %fd80, %fd4;
	add.f64 	%fd5, %fd83, %fd84;
	fma.rn.f64 	%fd85, %fd4, 0d3FF71547652B82FE, 0d4338000000000000;
	{
	.reg .b32 %temp; 
	mov.b64 	{%r13, %temp}, %fd85;
	}
	mov.f64 	%fd86, 0dC338000000000000;
	add.rn.f64 	%fd87, %fd85, %fd86;
	fma.rn.f64 	%fd88, %fd87, 0dBFE62E42FEFA39EF, %fd4;
	fma.rn.f64 	%fd89, %fd87, 0dBC7ABC9E3B39803F, %fd88;
	fma.rn.f64 	%fd90, %fd89, 0d3E5ADE1569CE2BDF, 0d3E928AF3FCA213EA;
	fma.rn.f64 	%fd91, %fd90, %fd89, 0d3EC71DEE62401315;
	fma.rn.f64 	%fd92, %fd91, %fd89, 0d3EFA01997C89EB71;
	fma.rn.f64 	%fd93, %fd92, %fd89, 0d3F2A01A014761F65;
	fma.rn.f64 	%fd94, %fd93, %fd89, 0d3F56C16C1852B7AF;
	fma.rn.f64 	%fd95, %fd94, %fd89, 0d3F81111111122322;
	fma.rn.f64 	%fd96, %fd95, %fd89, 0d3FA55555555502A1;
	fma.rn.f64 	%fd97, %fd96, %fd89, 0d3FC5555555555511;
	fma.rn.f64 	%fd98, %fd97, %fd89, 0d3FE000000000000B;
	fma.rn.f64 	%fd99, %fd98, %fd89, 0d3FF0000000000000;
	fma.rn.f64 	%fd100, %fd99, %fd89, 0d3FF0000000000000;
	{
	.reg .b32 %temp; 
	mov.b64 	{%r14, %temp}, %fd100;
	}
	{
	.reg .b32 %temp; 
	mov.b64 	{%temp, %r15}, %fd100;
	}
	shl.b32 	%r33, %r13, 20;
	add.s32 	%r34, %r33, %r15;
	mov.b64 	%fd108, {%r14, %r34};
	{
	.reg .b32 %temp; 
	mov.b64 	{%temp, %r35}, %fd4;
	}
	mov.b32 	%f2, %r35;
	abs.f32 	%f1, %f2;
	setp.lt.f32 	%p4, %f1, 0f4086232B;
	@%p4 bra 	$L__BB2_7;
	setp.lt.f64 	%p5, %fd4, 0d0000000000000000;
	add.f64 	%fd101, %fd4, 0d7FF0000000000000;
	selp.f64 	%fd108, 0d0000000000000000, %fd101, %p5;
	setp.geu.f32 	%p6, %f1, 0f40874800;
	@%p6 bra 	$L__BB2_7;
	shr.u32 	%r36, %r13, 31;
	add.s32 	%r37, %r13, %r36;
	shr.s32 	%r38, %r37, 1;
	shl.b32 	%r39, %r38, 20;
	add.s32 	%r40, %r15, %r39;
	mov.b64 	%fd102, {%r14, %r40};
	sub.s32 	%r41, %r13, %r38;
	shl.b32 	%r42, %r41, 20;
	add.s32 	%r43, %r42, 1072693248;
	mov.b32 	%r44, 0;
	mov.b64 	%fd103, {%r44, %r43};
	mul.f64 	%fd108, %fd103, %fd102;
$L__BB2_7:
	abs.f64 	%fd104, %fd108;
	setp.eq.f64 	%p7, %fd104, 0d7FF0000000000000;
	fma.rn.f64 	%fd105, %fd108, %fd5, %fd108;
	selp.f64 	%fd106, %fd108, %fd105, %p7;
	st.param.f64 	[func_retval0], %fd106;
	ret;

}


// ===== COMPILED SASS (sm_100) =====

	.target	sm_100

	.elftype	@"ET_EXEC"


//--------------------- .note.nv.tkinfo           --------------------------
	.section	.note.nv.tkinfo,"",@"SHT_NOTE"
	.sectionflags	@"SHF_NOTE_NV_TKINFO"
	.tkinfo
        /*0018*/ 	.word	0x00000002
        /*0030*/ 	.string	""
        /*0030*/ 	.string	"ptxas"
        /*0030*/ 	.string	"Cuda compilation tools, release 13.0, V13.0.88"
        /*0030*/ 	.string	"Build cuda_13.0.r13.0/compiler.36424714_0"
        /*0030*/ 	.string	"-arch sm_100 -m 64 "



//--------------------- .note.nv.cuinfo           --------------------------
	.section	.note.nv.cuinfo,"",@"SHT_NOTE"
	.sectionflags	@"SHF_NOTE_NV_CUINFO"
        /*0018*/ 	.short	0x0002
        /*001a*/ 	.short	0x0064
        /*001c*/ 	.short	0x0082
	.zero		2


//--------------------- .nv.info                  --------------------------
	.section	.nv.info,"",@"SHT_CUDA_INFO"
	.align	4


	//----- nvinfo : EIATTR_REGCOUNT
	.align		4
        /*0000*/ 	.byte	0x04, 0x2f
        /*0002*/ 	.short	(.L_4 - .L_3)
	.align		4
.L_3:
        /*0004*/ 	.word	index@(_Z6kernelP6CHROMOPfP10IN_FITNESSP11IN_POSITION)
        /*0008*/ 	.word	0x00000048


	//----- nvinfo : EIATTR_FRAME_SIZE
	.align		4
.L_4:
        /*000c*/ 	.byte	0x04, 0x11
        /*000e*/ 	.short	(.L_6 - .L_5)
	.align		4
.L_5:
        /*0010*/ 	.word	index@($_Z6kernelP6CHROMOPfP10IN_FITNESSP11IN_POSITION$__internal_trig_reduction_slowpathd)
        /*0014*/ 	.word	0x000001c0


	//----- nvinfo : EIATTR_FRAME_SIZE
	.align		4
.L_6:
        /*0018*/ 	.byte	0x04, 0x11
        /*001a*/ 	.short	(.L_8 - .L_7)
	.align		4
.L_7:
        /*001c*/ 	.word	index@($_Z6kernelP6CHROMOPfP10IN_FITNESSP11IN_POSITION$__internal_accurate_pow)
        /*0020*/ 	.word	0x000001c0


	//----- nvinfo : EIATTR_FRAME_SIZE
	.align		4
.L_8:
        /*0024*/ 	.byte	0x04, 0x11
        /*0026*/ 	.short	(.L_10 - .L_9)
	.align		4
.L_9:
        /*0028*/ 	.word	index@($__internal_3_$__cuda_sm3x_div_rn_noftz_f32_slowpath)
        /*002c*/ 	.word	0x000001c0


	//----- nvinfo : EIATTR_FRAME_SIZE
	.align		4
.L_10:
        /*0030*/ 	.byte	0x04, 0x11
        /*0032*/ 	.short	(.L_12 - .L_11)
	.align		4
.L_11:
        /*0034*/ 	.word	index@($__internal_2_$__cuda_sm20_sqrt_rn_f32_slowpath)
        /*0038*/ 	.word	0x000001c0


	//----- nvinfo : EIATTR_FRAME_SIZE
	.align		4
.L_12:
        /*003c*/ 	.byte	0x04, 0x11
        /*003e*/ 	.short	(.L_14 - .L_13)
	.align		4
.L_13:
        /*0040*/ 	.word	index@($__internal_1_$__cuda_sm20_rcp_rn_f32_slowpath)
        /*0044*/ 	.word	0x000001c0


	//----- nvinfo : EIATTR_FRAME_SIZE
	.align		4
.L_14:
        /*0048*/ 	.byte	0x04, 0x11
        /*004a*/ 	.short	(.L_16 - .L_15)
	.align		4
.L_15:
        /*004c*/ 	.word	index@($__internal_0_$__cuda_sm20_div_rn_f64_full)
        /*0050*/ 	.word	0x000001c0


	//----- nvinfo : EIATTR_FRAME_SIZE
	.align		4
.L_16:
        /*0054*/ 	.byte	0x04, 0x11
        /*0056*/ 	.short	(.L_18 - .L_17)
	.align		4
.L_17:
        /*0058*/ 	.word	index@(_Z6kernelP6CHROMOPfP10IN_FITNESSP11IN_POSITION)
        /*005c*/ 	.word	0x000001c0


	//----- nvinfo : EIATTR_MIN_STACK_SIZE
	.align		4
.L_18:
        /*0060*/ 	.byte	0x04, 0x12
        /*0062*/ 	.short	(.L_20 - .L_19)
	.align		4
.L_19:
        /*0064*/ 	.word	index@(_Z6kernelP6CHROMOPfP10IN_FITNESSP11IN_POSITION)
        /*0068*/ 	.word	0x000001c0
.L_20:


//--------------------- .nv.compat                --------------------------
	.section	.nv.compat,"",@"SHT_CUDA_COMPAT_INFO"
	.align	4
        /*0000*/ 	.byte	0x02, 0x09, 0x00, 0x00, 0x02, 0x02, 0x01, 0x00, 0x02, 0x05, 0x05, 0x00, 0x03, 0x07, 0x01, 0x01
        /*0010*/ 	.byte	0x02, 0x03, 0x00, 0x00, 0x02, 0x06, 0x01, 0x00, 0x04, 0x0b, 0x08, 0x00, 0x01, 0x00, 0x00, 0x00
        /*0020*/ 	.byte	0x00, 0x00, 0x00, 0x00


//--------------------- .nv.info._Z6kernelP6CHROMOPfP10IN_FITNESSP11IN_POSITION --------------------------
	.section	.nv.info._Z6kernelP6CHROMOPfP10IN_FITNESSP11IN_POSITION,"",@"SHT_CUDA_INFO"
	.sectionflags	@""
	.align	4


	//----- nvinfo : EIATTR_CUDA_API_VERSION
	.align		4
        /*0000*/ 	.byte	0x04, 0x37
        /*0002*/ 	.short	(.L_22 - .L_21)
.L_21:
        /*0004*/ 	.word	0x00000082


	//----- nvinfo : EIATTR_KPARAM_INFO
	.align		4
.L_22:
        /*0008*/ 	.byte	0x04, 0x17
        /*000a*/ 	.short	(.L_24 - .L_23)
.L_23:
        /*000c*/ 	.word	0x00000000
        /*0010*/ 	.short	0x0003
        /*0012*/ 	.short	0x0018
        /*0014*/ 	.byte	0x00, 0xf5, 0x21, 0x00


	//----- nvinfo : EIATTR_KPARAM_INFO
	.align		4
.L_24:
        /*0018*/ 	.byte	0x04, 0x17
        /*001a*/ 	.short	(.L_26 - .L_25)
.L_25:
        /*001c*/ 	.word	0x00000000
        /*0020*/ 	.short	0x0002
        /*0022*/ 	.short	0x0010
        /*0024*/ 	.byte	0x00, 0xf5, 0x21, 0x00


	//----- nvinfo : EIATTR_KPARAM_INFO
	.align		4
.L_26:
        /*0028*/ 	.byte	0x04, 0x17
        /*002a*/ 	.short	(.L_28 - .L_27)
.L_27:
        /*002c*/ 	.word	0x00000000
        /*0030*/ 	.short	0x0001
        /*0032*/ 	.short	0x0008
        /*0034*/ 	.byte	0x00, 0xf5, 0x21, 0x00


	//----- nvinfo : EIATTR_KPARAM_INFO
	.align		4
.L_28:
        /*0038*/ 	.byte	0x04, 0x17
        /*003a*/ 	.short	(.L_30 - .L_29)
.L_29:
        /*003c*/ 	.word	0x00000000
        /*0040*/ 	.short	0x0000
        /*0042*/ 	.short	0x0000
        /*0044*/ 	.byte	0x00, 0xf5, 0x21, 0x00


	//----- nvinfo : EIATTR_SPARSE_MMA_MASK
	.align		4
.L_30:
        /*0048*/ 	.byte	0x03, 0x50
        /*004a*/ 	.short	0x0000


	//----- nvinfo : EIATTR_MAXREG_COUNT
	.align		4
        /*004c*/ 	.byte	0x03, 0x1b
        /*004e*/ 	.short	0x00ff


	//----- nvinfo : EIATTR_EXTERNS
	.align		4
        /*0050*/ 	.byte	0x04, 0x0f
        /*0052*/ 	.short	(.L_32 - .L_31)


	//   ....[0]....
	.align		4
.L_31:
        /*0054*/ 	.word	index@(vprintf)


	//----- nvinfo : EIATTR_MERCURY_ISA_VERSION
	.align		4
.L_32:
        /*0058*/ 	.byte	0x03, 0x5f
        /*005a*/ 	.short	0x0101


	//----- nvinfo : EIATTR_VRC_CTA_INIT_COUNT
	.align		4
        /*005c*/ 	.byte	0x02, 0x4a
	.zero		1
	.zero		1


	//----- nvinfo : EIATTR_SYSCALL_OFFSETS
	.align		4
        /*0060*/ 	.byte	0x04, 0x46
        /*0062*/ 	.short	(.L_34 - .L_33)


	//   ....[0]....
.L_33:
        /*0064*/ 	.word	0x0000aec0


	//----- nvinfo : EIATTR_EXIT_INSTR_OFFSETS
	.align		4
.L_34:
        /*0068*/ 	.byte	0x04, 0x1c
        /*006a*/ 	.short	(.L_36 - .L_35)


	//   ....[0]....
.L_35:
        /*006c*/ 	.word	0x00000080


	//   ....[1]....
        /*0070*/ 	.word	0x0000aed0


	//----- nvinfo : EIATTR_CRS_STACK_SIZE
	.align		4
.L_36:
        /*0074*/ 	.byte	0x04, 0x1e
        /*0076*/ 	.short	(.L_38 - .L_37)
.L_37:
        /*0078*/ 	.word	0x00000000


	//----- nvinfo : EIATTR_CBANK_PARAM_SIZE
	.align		4
.L_38:
        /*007c*/ 	.byte	0x03, 0x19
        /*007e*/ 	.short	0x0020


	//----- nvinfo : EIATTR_PARAM_CBANK
	.align		4
        /*0080*/ 	.byte	0x04, 0x0a
        /*0082*/ 	.short	(.L_40 - .L_39)
	.align		4
.L_39:
        /*0084*/ 	.word	index@(.nv.constant0._Z6kernelP6CHROMOPfP10IN_FITNESSP11IN_POSITION)
        /*0088*/ 	.short	0x0380
        /*008a*/ 	.short	0x0020


	//----- nvinfo : EIATTR_SW_WAR
	.align		4
.L_40:
        /*008c*/ 	.byte	0x04, 0x36
        /*008e*/ 	.short	(.L_42 - .L_41)
.L_41:
        /*0090*/ 	.word	0x00000008
.L_42:


//--------------------- .nv.callgraph             --------------------------
	.section	.nv.callgraph,"",@"SHT_CUDA_CALLGRAPH"
	.align	4
	.sectionentsize	8
	.align		4
        /*0000*/ 	.word	0x00000000
	.align		4
        /*0004*/ 	.word	0xffffffff
	.align		4
        /*0008*/ 	.word	index@(_Z6kernelP6CHROMOPfP10IN_FITNESSP11IN_POSITION)
	.align		4
        /*000c*/ 	.word	index@(vprintf)
	.align		4
        /*0010*/ 	.word	0x00000000
	.align		4
        /*0014*/ 	.word	0xfffffffe
	.align		4
        /*0018*/ 	.word	0x00000000
	.align		4
        /*001c*/ 	.word	0xfffffffd
	.align		4
        /*0020*/ 	.word	0x00000000
	.align		4
        /*0024*/ 	.word	0xfffffffc


//--------------------- .nv.constant4             --------------------------
	.section	.nv.constant4,"a",@progbits
	.align	8
	.align		8
.nv.constant4:
        /*0000*/ 	.dword	vprintf
	.align		8
        /*0008*/ 	.dword	$str
	.align		8
        /*0010*/ 	.dword	__cudart_i2opi_d
	.align		8
        /*0018*/ 	.dword	__cudart_sin_cos_coeffs


//--------------------- .text._Z6kernelP6CHROMOPfP10IN_FITNESSP11IN_POSITION --------------------------
	.section	.text._Z6kernelP6CHROMOPfP10IN_FITNESSP11IN_POSITION,"ax",@progbits
	.align	128
        .global         _Z6kernelP6CHROMOPfP10IN_FITNESSP11IN_POSITION
        .type           _Z6kernelP6CHROMOPfP10IN_FITNESSP11IN_POSITION,@function
        .size           _Z6kernelP6CHROMOPfP10IN_FITNESSP11IN_POSITION,(.L_x_209 - _Z6kernelP6CHROMOPfP10IN_FITNESSP11IN_POSITION)
        .other          _Z6kernelP6CHROMOPfP10IN_FITNESSP11IN_POSITION,@"STO_CUDA_ENTRY STV_DEFAULT"
_Z6kernelP6CHROMOPfP10IN_FITNESSP11IN_POSITION:
.text._Z6kernelP6CHROMOPfP10IN_FITNESSP11IN_POSITION:
[----:B------:R-:W0:Y:S01]  /*0000*/  LDC R1, c[0x0][0x37c] ;  /* 0x0000df00ff017b82 */ /* 0x000e220000000800 */
[----:B------:R-:W1:Y:S01]  /*0010*/  S2R R3, SR_TID.X ;  /* 0x0000000000037919 */ /* 0x000e620000002100 */
[----:B------:R-:W2:Y:S06]  /*0020*/  LDCU UR8, c[0x0][0x2fc] ;  /* 0x00005f80ff0877ac */ /* 0x000eac0008000800 */
[----:B------:R-:W1:Y:S01]  /*0030*/  S2UR UR4, SR_CTAID.X ;  /* 0x00000000000479c3 */ /* 0x000e620000002500 */
[----:B0-----:R-:W-:-:S07]  /*0040*/  VIADD R1, R1, 0xfffffe40 ;  /* 0xfffffe4001017836 */ /* 0x001fce0000000000 */
[----:B------:R-:W1:Y:S02]  /*0050*/  LDC R2, c[0x0][0x360] ;  /* 0x0000d800ff027b82 */ /* 0x000e640000000800 */
[----:B-1----:R-:W-:-:S05]  /*0060*/  IMAD R3, R2, UR4, R3 ;  /* 0x0000000402037c24 */ /* 0x002fca000f8e0203 */
[----:B------:R-:W-:-:S13]  /*0070*/  ISETP.GT.AND P0, PT, R3, 0x5ff9, PT ;  /* 0x00005ff90300780c */ /* 0x000fda0003f04270 */
[----:B--2---:R-:W-:Y:S05]  /*0080*/  @P0 EXIT ;  /* 0x000000000000094d */ /* 0x004fea0003800000 */
[----:B------:R-:W0:Y:S01]  /*0090*/  LDC.64 R4, c[0x0][0x380] ;  /* 0x0000e000ff047b82 */ /* 0x000e220000000a00 */
[----:B------:R-:W-:Y:S01]  /*00a0*/  IMAD.MOV.U32 R2, RZ, RZ, RZ ;  /* 0x000000ffff027224 */ /* 0x000fe200078e00ff */
[----:B------:R-:W1:Y:S03]  /*00b0*/  LDCU.64 UR6, c[0x0][0x358] ;  /* 0x00006b00ff0677ac */ /* 0x000e660008000a00 */
[----:B------:R-:W-:-:S03]  /*00c0*/  IMAD.HI R0, R3, -0x77777777, R2 ;  /* 0x8888888903007827 */ /* 0x000fc600078e0202 */
[----:B------:R-:W2:Y:S02]  /*00d0*/  LDC.64 R26, c[0x0][0x390] ;  /* 0x0000e400ff1a7b82 */ /* 0x000ea40000000a00 */
[----:B------:R-:W-:-:S04]  /*00e0*/  SHF.R.U32.HI R7, RZ, 0x1f, R0 ;  /* 0x0000001fff077819 */ /* 0x000fc80000011600 */
[----:B------:R-:W-:-:S05]  /*00f0*/  LEA.HI.SX32 R7, R0, R7, 0x1c ;  /* 0x0000000700077211 */ /* 0x000fca00078fe2ff */
[----:B0-----:R-:W-:-:S03]  /*0100*/  IMAD.WIDE R4, R7, 0x3a8c, R4 ;  /* 0x00003a8c07047825 */ /* 0x001fc600078e0204 */
[----:B------:R-:W-:-:S05]  /*0110*/  IADD3 R18, P0, PT, R4, 0x399c, RZ ;  /* 0x0000399c04127810 */ /* 0x000fca0007f1e0ff */
[----:B------:R-:W-:Y:S02]  /*0120*/  IMAD.X R19, RZ, RZ, R5, P0 ;  /* 0x000000ffff137224 */ /* 0x000fe400000e0605 */
[----:B------:R-:W-:-:S04]  /*0130*/  IMAD R5, R7, -0x1e, R3 ;  /* 0xffffffe207057824 */ /* 0x000fc800078e0203 */
[----:B------:R-:W-:-:S05]  /*0140*/  IMAD.WIDE R14, R5, 0x8, R18 ;  /* 0x00000008050e7825 */ /* 0x000fca00078e0212 */
[----:B-1----:R0:W5:Y:S01]  /*0150*/  LDG.E R4, desc[UR6][R14.64] ;  /* 0x000000060e047981 */ /* 0x002162000c1e1900 */
[C---:B------:R-:W-:Y:S01]  /*0160*/  PRMT R0, R5.reuse, 0x9910, RZ ;  /* 0x0000991005007816 */ /* 0x040fe200000000ff */
[C---:B------:R-:W-:Y:S01]  /*0170*/  IMAD.WIDE R16, R5.reuse, 0x1c4, R18 ;  /* 0x000001c405107825 */ /* 0x040fe200078e0212 */
[----:B------:R-:W-:Y:S02]  /*0180*/  PRMT R9, RZ, 0x7610, R9 ;  /* 0x00007610ff097816 */ /* 0x000fe40000000009 */
[----:B------:R-:W-:Y:S01]  /*0190*/  PRMT R10, RZ, 0x7610, R10 ;  /* 0x00007610ff0a7816 */ /* 0x000fe2000000000a */
[----:B------:R-:W-:Y:S01]  /*01a0*/  IMAD R0, R0, 0x67, RZ ;  /* 0x0000006700007824 */ /* 0x000fe200078e02ff */
[C---:B------:R-:W-:Y:S01]  /*01b0*/  IADD3 R20, P0, PT, R16.reuse, -0x37d8, RZ ;  /* 0xffffc82810147810 */ /* 0x040fe20007f1e0ff */
[----:B------:R-:W-:Y:S01]  /*01c0*/  IMAD.WIDE R18, R5, 0x4, R18 ;  /* 0x0000000405127825 */ /* 0x000fe200078e0212 */
[----:B------:R-:W-:Y:S02]  /*01d0*/  IADD3 R22, P1, PT, R16, -0x3664, RZ ;  /* 0xffffc99c10167810 */ /* 0x000fe40007f3e0ff */
[C---:B------:R-:W-:Y:S01]  /*01e0*/  LOP3.LUT R6, R0.reuse, 0xffff, RZ, 0xc0, !PT ;  /* 0x0000ffff00067812 */ /* 0x040fe200078ec0ff */
[----:B------:R-:W-:Y:S01]  /*01f0*/  IMAD.MOV.U32 R8, RZ, RZ, RZ ;  /* 0x000000ffff087224 */ /* 0x000fe200078e00ff */
[----:B------:R-:W-:Y:S01]  /*0200*/  PRMT R7, R0, 0x9910, RZ ;  /* 0x0000991000077816 */ /* 0x000fe200000000ff */
[----:B------:R-:W-:Y:S01]  /*0210*/  VIADD R11, R1, 0x10 ;  /* 0x00000010010b7836 */ /* 0x000fe20000000000 */
[----:B------:R-:W-:Y:S01]  /*0220*/  SHF.R.U32.HI R0, RZ, 0xf, R6 ;  /* 0x0000000fff007819 */ /* 0x000fe20000011606 */
[----:B--2---:R-:W-:Y:S01]  /*0230*/  IMAD.WIDE R26, R3, 0x320, R26 ;  /* 0x00000320031a7825 */ /* 0x004fe200078e021a */
[----:B------:R-:W1:Y:S01]  /*0240*/  LDC R6, c[0x0][0x2f8] ;  /* 0x0000be00ff067b82 */ /* 0x000e620000000800 */
[----:B------:R-:W-:-:S02]  /*0250*/  IADD3 R24, P2, PT, R16, -0x363c, RZ ;  /* 0xffffc9c410187810 */ /* 0x000fc40007f5e0ff */
[----:B------:R-:W-:Y:S02]  /*0260*/  LEA.HI.SX32 R0, R7, R0, 0x16 ;  /* 0x0000000007007211 */ /* 0x000fe400078fb2ff */
[C---:B------:R-:W-:Y:S02]  /*0270*/  IADD3.X R21, PT, PT, R17.reuse, -0x1, RZ, P0, !PT ;  /* 0xffffffff11157810 */ /* 0x040fe400007fe4ff */
[----:B------:R-:W-:Y:S02]  /*0280*/  PRMT R0, R0, 0x9910, RZ ;  /* 0x0000991000007816 */ /* 0x000fe400000000ff */
[C---:B------:R-:W-:Y:S02]  /*0290*/  IADD3.X R23, PT, PT, R17.reuse, -0x1, RZ, P1, !PT ;  /* 0xffffffff11177810 */ /* 0x040fe40000ffe4ff */
[----:B------:R-:W-:Y:S01]  /*02a0*/  IADD3.X R25, PT, PT, R17, -0x1, RZ, P2, !PT ;  /* 0xffffffff11197810 */ /* 0x000fe200017fe4ff */
[----:B------:R-:W-:-:S04]  /*02b0*/  IMAD R0, R0, 0xa, RZ ;  /* 0x0000000a00007824 */ /* 0x000fc800078e02ff */
[----:B------:R-:W-:-:S05]  /*02c0*/  IMAD.MOV R0, RZ, RZ, -R0 ;  /* 0x000000ffff007224 */ /* 0x000fca00078e0a00 */
[----:B------:R-:W-:-:S04]  /*02d0*/  PRMT R0, R0, 0x7710, RZ ;  /* 0x0000771000007816 */ /* 0x000fc800000000ff */
[----:B0-----:R-:W-:-:S07]  /*02e0*/  IADD3 R7, PT, PT, R5, R0, RZ ;  /* 0x0000000005077210 */ /* 0x001fce0007ffe0ff */
.L_x_103:
[----:B0-----:R-:W0:Y:S02]  /*02f0*/  LDC.64 R12, c[0x0][0x398] ;  /* 0x0000e600ff0c7b82 */ /* 0x001e240000000a00 */
[----:B0-----:R-:W-:-:S04]  /*0300*/  IMAD.WIDE R12, R3, 0x640, R12 ;  /* 0x00000640030c7825 */ /* 0x001fc800078e020c */
[----:B------:R-:W-:-:S05]  /*0310*/  IMAD.WIDE.U32 R28, R8, 0x8, R12 ;  /* 0x00000008081c7825 */ /* 0x000fca00078e000c */
[----:B-----5:R0:W-:Y:S04]  /*0320*/  STG.E desc[UR6][R28.64], R4 ;  /* 0x000000041c007986 */ /* 0x0201e8000c101906 */
[----:B------:R-:W2:Y:S01]  /*0330*/  LDG.E R0, desc[UR6][R14.64+0x4] ;  /* 0x000004060e007981 */ /* 0x000ea2000c1e1900 */
[----:B------:R-:W-:Y:S01]  /*0340*/  LOP3.LUT R12, R7, 0xff, RZ, 0xc0, !PT ;  /* 0x000000ff070c7812 */ /* 0x000fe200078ec0ff */
[----:B------:R-:W-:Y:S01]  /*0350*/  BSSY.RECONVERGENT B0, `(.L_x_0) ;  /* 0x00002f3000007945 */ /* 0x000fe20003800200 */
[----:B------:R-:W-:-:S03]  /*0360*/  UMOV UR4, URZ ;  /* 0x000000ff00047c82 */ /* 0x000fc60008000000 */
[----:B------:R-:W-:Y:S01]  /*0370*/  BSSY.RELIABLE B6, `(.L_x_1) ;  /* 0x00001b2000067945 */ /* 0x000fe20003800100 */
[----:B------:R-:W-:Y:S01]  /*0380*/  ISETP.GT.AND P0, PT, R12, 0x3, PT ;  /* 0x000000030c00780c */ /* 0x000fe20003f04270 */
[----:B--2---:R0:W-:-:S12]  /*0390*/  STG.E desc[UR6][R28.64+0x4], R0 ;  /* 0x000004001c007986 */ /* 0x0041d8000c101906 */
[----:B------:R-:W-:Y:S05]  /*03a0*/  @P0 BRA `(.L_x_2) ;  /* 0x0000001800140947 */ /* 0x000fea0003800000 */
[----:B------:R-:W-:-:S13]  /*03b0*/  ISETP.GT.AND P0, PT, R12, 0x1, PT ;  /* 0x000000010c00780c */ /* 0x000fda0003f04270 */
[----:B------:R-:W-:Y:S05]  /*03c0*/  @P0 BRA `(.L_x_3) ;  /* 0x0000000000ec0947 */ /* 0x000fea0003800000 */
[----:B------:R-:W-:-:S13]  /*03d0*/  ISETP.NE.AND P0, PT, R12, RZ, PT ;  /* 0x000000ff0c00720c */ /* 0x000fda0003f05270 */
[----:B------:R-:W-:Y:S05]  /*03e0*/  @!P0 BREAK.RELIABLE B6 ;  /* 0x0000000000068942 */ /* 0x000fea0003800100 */
[----:B------:R-:W-:Y:S05]  /*03f0*/  @!P0 BRA `(.L_x_4) ;  /* 0x0000000000d08947 */ /* 0x000fea0003800000 */
[----:B------:R-:W-:-:S13]  /*0400*/  ISETP.NE.AND P0, PT, R12, 0x1, PT ;  /* 0x000000010c00780c */ /* 0x000fda0003f05270 */
[----:B------:R-:W-:Y:S05]  /*0410*/  @!P0 BREAK.RELIABLE B6 ;  /* 0x0000000000068942 */ /* 0x000fea0003800100 */
[----:B------:R-:W-:Y:S05]  /*0420*/  @P0 BRA `(.L_x_5) ;  /* 0x0000001800980947 */ /* 0x000fea0003800000 */
[----:B------:R-:W-:Y:S01]  /*0430*/  HFMA2 R13, -RZ, RZ, 2.046875, 0 ;  /* 0x40180000ff0d7431 */ /* 0x000fe200000001ff */
[----:B------:R-:W-:Y:S01]  /*0440*/  BSSY.RECONVERGENT B1, `(.L_x_6) ;  /* 0x0000005000017945 */ /* 0x000fe20003800200 */
[----:B------:R-:W-:Y:S01]  /*0450*/  IMAD.MOV.U32 R32, RZ, RZ, RZ ;  /* 0x000000ffff207224 */ /* 0x000fe200078e00ff */
[----:B0-----:R-:W-:Y:S01]  /*0460*/  MOV R28, 0x490 ;  /* 0x00000490001c7802 */ /* 0x001fe20000000f00 */
[----:B------:R-:W-:-:S07]  /*0470*/  IMAD.MOV.U32 R29, RZ, RZ, 0x40240000 ;  /* 0x40240000ff1d7424 */ /* 0x000fce00078e00ff */
[----:B-1----:R-:W-:Y:S05]  /*0480*/  CALL.REL.NOINC `($_Z6kernelP6CHROMOPfP10IN_FITNESSP11IN_POSITION$__internal_accurate_pow) ;  /* 0x000000b800d47944 */ /* 0x002fea0003c00000 */
[----:B------:R-:W-:Y:S05]  /*0490*/  BSYNC.RECONVERGENT B1 ;  /* 0x0000000000017941 */ /* 0x000fea0003800200 */
.L_x_6:
[----:B------:R0:W5:Y:S01]  /*04a0*/  LDG.E R4, desc[UR6][R14.64] ;  /* 0x000000060e047981 */ /* 0x000162000c1e1900 */
[----:B------:R-:W-:Y:S01]  /*04b0*/  IMAD.MOV.U32 R30, RZ, RZ, R38 ;  /* 0x000000ffff1e7224 */ /* 0x000fe200078e0026 */
[----:B------:R-:W-:Y:S01]  /*04c0*/  BSSY.RECONVERGENT B1, `(.L_x_7) ;  /* 0x0000009000017945 */ /* 0x000fe20003800200 */
[----:B------:R-:W-:Y:S01]  /*04d0*/  IMAD.MOV.U32 R31, RZ, RZ, R39 ;  /* 0x000000ffff1f7224 */ /* 0x000fe200078e0027 */
[----:B------:R-:W-:Y:S01]  /*04e0*/  ISETP.GE.AND P3, PT, R39, RZ, PT ;  /* 0x000000ff2700720c */ /* 0x000fe20003f66270 */
[----:B------:R-:W-:-:S04]  /*04f0*/  IMAD.MOV.U32 R13, RZ, RZ, 0x3ff00000 ;  /* 0x3ff00000ff0d7424 */ /* 0x000fc800078e00ff */
[----:B------:R-:W-:Y:S02]  /*0500*/  DADD R28, -RZ, |R30| ;  /* 0x00000000ff1c7229 */ /* 0x000fe4000000051e */
[----:B------:R-:W-:-:S08]  /*0510*/  DSETP.NEU.AND P2, PT, R30, RZ, PT ;  /* 0x000000ff1e00722a */ /* 0x000fd00003f4d000 */
[----:B------:R-:W-:Y:S01]  /*0520*/  IMAD.MOV.U32 R32, RZ, RZ, R28 ;  /* 0x000000ffff207224 */ /* 0x000fe200078e001c */
[----:B0-----:R-:W-:-:S07]  /*0530*/  MOV R28, 0x550 ;  /* 0x00000550001c7802 */ /* 0x001fce0000000f00 */
[----:B-----5:R-:W-:Y:S05]  /*0540*/  CALL.REL.NOINC `($_Z6kernelP6CHROMOPfP10IN_FITNESSP11IN_POSITION$__internal_accurate_pow) ;  /* 0x000000b800a47944 */ /* 0x020fea0003c00000 */
[----:B------:R-:W-:Y:S05]  /*0550*/  BSYNC.RECONVERGENT B1 ;  /* 0x0000000000017941 */ /* 0x000fea0003800200 */
.L_x_7:
[----:B------:R-:W-:Y:S01]  /*0560*/  DADD R28, R30, 1 ;  /* 0x3ff000001e1c7429 */ /* 0x000fe20000000000 */
[----:B------:R-:W-:Y:S01]  /*0570*/  BSSY.RECONVERGENT B1, `(.L_x_8) ;  /* 0x0000012000017945 */ /* 0x000fe20003800200 */
[----:B------:R-:W-:-:S08]  /*0580*/  DADD R32, -RZ, -R38 ;  /* 0x00000000ff207229 */ /* 0x000fd00000000926 */
[----:B------:R-:W-:Y:S02]  /*0590*/  LOP3.LUT R28, R29, 0x7ff00000, RZ, 0xc0, !PT ;  /* 0x7ff000001d1c7812 */ /* 0x000fe400078ec0ff */
[----:B------:R-:W-:Y:S02]  /*05a0*/  FSEL R29, R32, R38, !P3 ;  /* 0x00000026201d7208 */ /* 0x000fe40005800000 */
[----:B------:R-:W-:Y:S02]  /*05b0*/  ISETP.NE.AND P0, PT, R28, 0x7ff00000, PT ;  /* 0x7ff000001c00780c */ /* 0x000fe40003f05270 */
[----:B------:R-:W-:Y:S02]  /*05c0*/  FSEL R33, R33, R39, !P3 ;  /* 0x0000002721217208 */ /* 0x000fe40005800000 */
[----:B------:R-:W-:Y:S02]  /*05d0*/  FSEL R28, R29, RZ, P2 ;  /* 0x000000ff1d1c7208 */ /* 0x000fe40001000000 */
[----:B------:R-:W-:-:S07]  /*05e0*/  FSEL R29, R31, R33, !P2 ;  /* 0x000000211f1d7208 */ /* 0x000fce0005000000 */
[----:B------:R-:W-:Y:S05]  /*05f0*/  @P0 BRA `(.L_x_9) ;  /* 0x0000000000240947 */ /* 0x000fea0003800000 */
[----:B------:R-:W-:-:S14]  /*0600*/  DSETP.NAN.AND P0, PT, R30, R30, PT ;  /* 0x0000001e1e00722a */ /* 0x000fdc0003f08000 */
[----:B------:R-:W-:Y:S05]  /*0610*/  @P0 BRA `(.L_x_10) ;  /* 0x0000000000180947 */ /* 0x000fea0003800000 */
[----:B------:R-:W-:-:S14]  /*0620*/  DSETP.NEU.AND P0, PT, |R30|, +INF , PT ;  /* 0x7ff000001e00742a */ /* 0x000fdc0003f0d200 */
[----:B------:R-:W-:Y:S05]  /*0630*/  @P0 BRA `(.L_x_9) ;  /* 0x0000000000140947 */ /* 0x000fea0003800000 */
[----:B------:R-:W-:-:S04]  /*0640*/  MOV R28, 0xfff00000 ;  /* 0xfff00000001c7802 */ /* 0x000fc80000000f00 */
[----:B------:R-:W-:Y:S01]  /*0650*/  SEL R29, R28, 0x7ff00000, !P3 ;  /* 0x7ff000001c1d7807 */ /* 0x000fe20005800000 */
[----:B------:R-:W-:Y:S01]  /*0660*/  IMAD.MOV.U32 R28, RZ, RZ, RZ ;  /* 0x000000ffff1c7224 */ /* 0x000fe200078e00ff */
[----:B------:R-:W-:Y:S06]  /*0670*/  BRA `(.L_x_9) ;  /* 0x0000000000047947 */ /* 0x000fec0003800000 */
.L_x_10:
[----:B------:R-:W-:-:S11]  /*0680*/  DADD R28, R30, 1 ;  /* 0x3ff000001e1c7429 */ /* 0x000fd60000000000 */
.L_x_9:
[----:B------:R-:W-:Y:S05]  /*0690*/  BSYNC.RECONVERGENT B1 ;  /* 0x0000000000017941 */ /* 0x000fea0003800200 */
.L_x_8:
[----:B------:R-:W0:Y:S01]  /*06a0*/  F2F.F64.F32 R32, R0 ;  /* 0x0000000000207310 */ /* 0x000e220000201800 */
[----:B------:R-:W-:Y:S01]  /*06b0*/  DSETP.NEU.AND P0, PT, R30, 1, PT ;  /* 0x3ff000001e00742a */ /* 0x000fe20003f0d000 */
[----:B------:R-:W-:-:S05]  /*06c0*/  FMUL R30, R4, R4 ;  /* 0x00000004041e7220 */ /* 0x000fca0000400000 */
[----:B------:R-:W-:Y:S01]  /*06d0*/  FSEL R4, R28, RZ, P0 ;  /* 0x000000ff1c047208 */ /* 0x000fe20000000000 */
[----:B------:R-:W1:Y:S01]  /*06e0*/  F2F.F64.F32 R30, R30 ;  /* 0x0000001e001e7310 */ /* 0x000e620000201800 */
[----:B------:R-:W-:-:S06]  /*06f0*/  FSEL R5, R29, 1.875, P0 ;  /* 0x3ff000001d057808 */ /* 0x000fcc0000000000 */
[----:B0-----:R-:W-:-:S08]  /*0700*/  DMUL R4, R32, R4 ;  /* 0x0000000420047228 */ /* 0x001fd00000000000 */
[----:B-1----:R-:W-:-:S10]  /*0710*/  DFMA R4, R32, R4, R30 ;  /* 0x000000042004722b */ /* 0x002fd4000000001e */
[----:B------:R0:W1:Y:S01]  /*0720*/  F2F.F32.F64 R4, R4 ;  /* 0x0000000400047310 */ /* 0x0000620000301000 */
[----:B------:R-:W-:Y:S05]  /*0730*/  BRA `(.L_x_11) ;  /* 0x0000002800d07947 */ /* 0x000fea0003800000 */
.L_x_4:
[----:B0-----:R-:W2:Y:S02]  /*0740*/  LDG.E R4, desc[UR6][R14.64] ;  /* 0x000000060e047981 */ /* 0x001ea4000c1e1900 */
[----:B--2---:R-:W-:-:S04]  /*0750*/  FFMA R5, R4, R4, RZ ;  /* 0x0000000404057223 */ /* 0x004fc800000000ff */
[----:B------:R-:W-:Y:S01]  /*0760*/  FFMA R4, R0, R0, R5 ;  /* 0x0000000000047223 */ /* 0x000fe20000000005 */
[----:B------:R-:W-:Y:S06]  /*0770*/  BRA `(.L_x_11) ;  /* 0x0000002800c07947 */ /* 0x000fec0003800000 */
.L_x_3:
[----:B------:R-:W-:-:S13]  /*0780*/  ISETP.NE.AND P0, PT, R12, 0x2, PT ;  /* 0x000000020c00780c */ /* 0x000fda0003f05270 */
[----:B------:R-:W-:Y:S05]  /*0790*/  @!P0 BREAK.RELIABLE B6 ;  /* 0x0000000000068942 */ /* 0x000fea0003800100 */
[----:B------:R-:W-:Y:S05]  /*07a0*/  @!P0 BRA `(.L_x_12) ;  /* 0x0000000800e08947 */ /* 0x000fea0003800000 */
[----:B------:R-:W-:-:S13]  /*07b0*/  ISETP.NE.AND P0, PT, R12, 0x3, PT ;  /* 0x000000030c00780c */ /* 0x000fda0003f05270 */
[----:B------:R-:W-:Y:S05]  /*07c0*/  @!P0 BREAK.RELIABLE B6 ;  /* 0x0000000000068942 */ /* 0x000fea0003800100 */
[----:B------:R-:W-:Y:S05]  /*07d0*/  @P0 BRA `(.L_x_5) ;  /* 0x0000001400ac0947 */ /* 0x000fea0003800000 */
[----:B0-----:R-:W2:Y:S01]  /*07e0*/  LDG.E R4, desc[UR6][R14.64] ;  /* 0x000000060e047981 */ /* 0x001ea2000c1e1900 */
[----:B------:R-:W-:Y:S01]  /*07f0*/  UMOV UR10, 0x54442d18 ;  /* 0x54442d18000a7882 */ /* 0x000fe20000000000 */
[----:B------:R-:W-:Y:S01]  /*0800*/  UMOV UR11, 0x401921fb ;  /* 0x401921fb000b7882 */ /* 0x000fe20000000000 */
[----:B------:R-:W-:Y:S01]  /*0810*/  BSSY.RECONVERGENT B3, `(.L_x_13) ;  /* 0x000001e000037945 */ /* 0x000fe20003800200 */
[----:B--2---:R-:W0:Y:S01]  /*0820*/  F2F.F64.F32 R28, R4 ;  /* 0x00000004001c7310 */ /* 0x004e220000201800 */
[----:B------:R-:W-:Y:S01]  /*0830*/  FFMA R41, R4, R4, RZ ;  /* 0x0000000404297223 */ /* 0x000fe200000000ff */
[----:B0-----:R-:W-:-:S08]  /*0840*/  DMUL R28, R28, UR10 ;  /* 0x0000000a1c1c7c28 */ /* 0x001fd00008000000 */
[----:B------:R-:W-:-:S14]  /*0850*/  DSETP.NEU.AND P0, PT, |R28|, +INF , PT ;  /* 0x7ff000001c00742a */ /* 0x000fdc0003f0d200 */
[----:B------:R-:W-:Y:S01]  /*0860*/  @!P0 DMUL R42, RZ, R28 ;  /* 0x0000001cff2a8228 */ /* 0x000fe20000000000 */
[----:B------:R-:W-:Y:S01]  /*0870*/  @!P0 IMAD.MOV.U32 R13, RZ, RZ, 0x1 ;  /* 0x00000001ff0d8424 */ /* 0x000fe200078e00ff */
[----:B------:R-:W-:Y:S09]  /*0880*/  @!P0 BRA `(.L_x_14) ;  /* 0x0000000000588947 */ /* 0x000ff20003800000 */
[----:B------:R-:W-:Y:S01]  /*0890*/  UMOV UR10, 0x6dc9c883 ;  /* 0x6dc9c883000a7882 */ /* 0x000fe20000000000 */
[----:B------:R-:W-:Y:S01]  /*08a0*/  UMOV UR11, 0x3fe45f30 ;  /* 0x3fe45f30000b7882 */ /* 0x000fe20000000000 */
[C---:B------:R-:W-:Y:S01]  /*08b0*/  DSETP.GE.AND P0, PT, |R28|.reuse, 2.14748364800000000000e+09, PT ;  /* 0x41e000001c00742a */ /* 0x040fe20003f06200 */
[----:B------:R-:W-:Y:S01]  /*08c0*/  BSSY.RECONVERGENT B4, `(.L_x_15) ;  /* 0x0000011000047945 */ /* 0x000fe20003800200 */
[----:B------:R-:W-:Y:S01]  /*08d0*/  DMUL R4, R28, UR10 ;  /* 0x0000000a1c047c28 */ /* 0x000fe20008000000 */
[----:B------:R-:W-:Y:S01]  /*08e0*/  UMOV UR10, 0x54442d18 ;  /* 0x54442d18000a7882 */ /* 0x000fe20000000000 */
[----:B------:R-:W-:-:S08]  /*08f0*/  UMOV UR11, 0x3ff921fb ;  /* 0x3ff921fb000b7882 */ /* 0x000fd00000000000 */
[----:B------:R-:W0:Y:S08]  /*0900*/  F2I.F64 R4, R4 ;  /* 0x0000000400047311 */ /* 0x000e300000301100 */
[----:B0-----:R-:W0:Y:S02]  /*0910*/  I2F.F64 R42, R4 ;  /* 0x00000004002a7312 */ /* 0x001e240000201c00 */
[----:B0-----:R-:W-:Y:S01]  /*0920*/  DFMA R30, R42, -UR10, R28 ;  /* 0x8000000a2a1e7c2b */ /* 0x001fe2000800001c */
[----:B------:R-:W-:Y:S01]  /*0930*/  UMOV UR10, 0x33145c00 ;  /* 0x33145c00000a7882 */ /* 0x000fe20000000000 */
[----:B------:R-:W-:-:S06]  /*0940*/  UMOV UR11, 0x3c91a626 ;  /* 0x3c91a626000b7882 */ /* 0x000fcc0000000000 */
[----:B------:R-:W-:Y:S01]  /*0950*/  DFMA R30, R42, -UR10, R30 ;  /* 0x8000000a2a1e7c2b */ /* 0x000fe2000800001e */
[----:B------:R-:W-:Y:S01]  /*0960*/  UMOV UR10, 0x252049c0 ;  /* 0x252049c0000a7882 */ /* 0x000fe20000000000 */
[----:B------:R-:W-:-:S06]  /*0970*/  UMOV UR11, 0x397b839a ;  /* 0x397b839a000b7882 */ /* 0x000fcc0000000000 */
[----:B------:R-:W-:Y:S01]  /*0980*/  DFMA R42, R42, -UR10, R30 ;  /* 0x8000000a2a2a7c2b */ /* 0x000fe2000800001e */
[----:B------:R-:W-:Y:S10]  /*0990*/  @!P0 BRA `(.L_x_16) ;  /* 0x00000000000c8947 */ /* 0x000ff40003800000 */
[----:B------:R-:W-:Y:S01]  /*09a0*/  IMAD.MOV.U32 R43, RZ, RZ, R29 ;  /* 0x000000ffff2b7224 */ /* 0x000fe200078e001d */
[----:B------:R-:W-:-:S07]  /*09b0*/  MOV R36, 0x9d0 ;  /* 0x000009d000247802 */ /* 0x000fce0000000f00 */
[----:B-1----:R-:W-:Y:S05]  /*09c0*/  CALL.REL.NOINC `($_Z6kernelP6CHROMOPfP10IN_FITNESSP11IN_POSITION$__internal_trig_reduction_slowpathd) ;  /* 0x000000c0003c7944 */ /* 0x002fea0003c00000 */
.L_x_16:
[----:B------:R-:W-:Y:S05]  /*09d0*/  BSYNC.RECONVERGENT B4 ;  /* 0x0000000000047941 */ /* 0x000fea0003800200 */
.L_x_15:
[----:B------:R-:W-:-:S07]  /*09e0*/  VIADD R13, R4, 0x1 ;  /* 0x00000001040d7836 */ /* 0x000fce0000000000 */
.L_x_14:
[----:B------:R-:W-:Y:S05]  /*09f0*/  BSYNC.RECONVERGENT B3 ;  /* 0x0000000000037941 */ /* 0x000fea0003800200 */
.L_x_13:
[----:B------:R-:W0:Y:S01]  /*0a00*/  LDCU.64 UR10, c[0x4][0x18] ;  /* 0x01000300ff0a77ac */ /* 0x000e220008000a00 */
[----:B------:R-:W-:-:S04]  /*0a10*/  SHF.L.U32 R4, R13, 0x6, RZ ;  /* 0x000000060d047819 */ /* 0x000fc800000006ff */
[----:B------:R-:W-:-:S04]  /*0a20*/  LOP3.LUT R4, R4, 0x40, RZ, 0xc0, !PT ;  /* 0x0000004004047812 */ /* 0x000fc800078ec0ff */
[----:B0-----:R-:W-:-:S05]  /*0a30*/  IADD3 R4, P0, PT, R4, UR10, RZ ;  /* 0x0000000a04047c10 */ /* 0x001fca000ff1e0ff */
[----:B------:R-:W-:-:S05]  /*0a40*/  IMAD.X R5, RZ, RZ, UR11, P0 ;  /* 0x0000000bff057e24 */ /* 0x000fca00080e06ff */
[----:B------:R-:W2:Y:S04]  /*0a50*/  LDG.E.128.CONSTANT R28, desc[UR6][R4.64] ;  /* 0x00000006041c7981 */ /* 0x000ea8000c1e9d00 */
[----:B------:R-:W3:Y:S04]  /*0a60*/  LDG.E.128.CONSTANT R32, desc[UR6][R4.64+0x10] ;  /* 0x0000100604207981 */ /* 0x000ee8000c1e9d00 */
[----:B------:R-:W4:Y:S01]  /*0a70*/  LDG.E.128.CONSTANT R36, desc[UR6][R4.64+0x20] ;  /* 0x0000200604247981 */ /* 0x000f22000c1e9d00 */
[----:B------:R-:W-:Y:S01]  /*0a80*/  LOP3.LUT R40, R13, 0x1, RZ, 0xc0, !PT ;  /* 0x000000010d287812 */ /* 0x000fe200078ec0ff */
[----:B------:R-:W-:Y:S01]  /*0a90*/  IMAD.MOV.U32 R46, RZ, RZ, 0x20fd8164 ;  /* 0x20fd8164ff2e7424 */ /* 0x000fe200078e00ff */
[----:B------:R-:W-:Y:S01]  /*0aa0*/  DMUL R44, R42, R42 ;  /* 0x0000002a2a2c7228 */ /* 0x000fe20000000000 */
[----:B------:R-:W-:Y:S01]  /*0ab0*/  UMOV UR10, 0x54442d18 ;  /* 0x54442d18000a7882 */ /* 0x000fe20000000000 */
[----:B------:R-:W-:Y:S01]  /*0ac0*/  ISETP.NE.U32.AND P0, PT, R40, 0x1, PT ;  /* 0x000000012800780c */ /* 0x000fe20003f05070 */
[----:B------:R-:W-:Y:S01]  /*0ad0*/  IMAD.MOV.U32 R40, RZ, RZ, 0x3da8ff83 ;  /* 0x3da8ff83ff287424 */ /* 0x000fe200078e00ff */
[----:B------:R-:W-:Y:S01]  /*0ae0*/  UMOV UR11, 0x401921fb ;  /* 0x401921fb000b7882 */ /* 0x000fe20000000000 */
[----:B------:R-:W-:Y:S01]  /*0af0*/  BSSY.RECONVERGENT B3, `(.L_x_17) ;  /* 0x0000032000037945 */ /* 0x000fe20003800200 */
[----:B------:R-:W-:Y:S01]  /*0b00*/  FSEL R46, R46, -8.06006814911005101289e+34, !P0 ;  /* 0xf9785eba2e2e7808 */ /* 0x000fe20004000000 */
[----:B------:R-:W-:Y:S01]  /*0b10*/  FFMA R41, R0, R0, R41 ;  /* 0x0000000000297223 */ /* 0x000fe20000000029 */
[----:B------:R-:W-:-:S06]  /*0b20*/  FSEL R47, -R40, 0.11223486810922622681, !P0 ;  /* 0x3de5db65282f7808 */ /* 0x000fcc0004000100 */
[----:B--2---:R-:W-:-:S08]  /*0b30*/  DFMA R28, R44, R46, R28 ;  /* 0x0000002e2c1c722b */ /* 0x004fd0000000001c */
[C---:B------:R-:W-:Y:S01]  /*0b40*/  DFMA R28, R44.reuse, R28, R30 ;  /* 0x0000001c2c1c722b */ /* 0x040fe2000000001e */
[----:B------:R-:W0:Y:S07]  /*0b50*/  F2F.F64.F32 R30, R0 ;  /* 0x00000000001e7310 */ /* 0x000e2e0000201800 */
[----:B---3--:R-:W-:-:S08]  /*0b60*/  DFMA R28, R44, R28, R32 ;  /* 0x0000001c2c1c722b */ /* 0x008fd00000000020 */
[----:B------:R-:W-:-:S08]  /*0b70*/  DFMA R28, R44, R28, R34 ;  /* 0x0000001c2c1c722b */ /* 0x000fd00000000022 */
[----:B----4-:R-:W-:-:S08]  /*0b80*/  DFMA R28, R44, R28, R36 ;  /* 0x0000001c2c1c722b */ /* 0x010fd00000000024 */
[----:B------:R-:W-:-:S08]  /*0b90*/  DFMA R28, R44, R28, R38 ;  /* 0x0000001c2c1c722b */ /* 0x000fd00000000026 */
[----:B------:R-:W-:Y:S02]  /*0ba0*/  DFMA R42, R28, R42, R42 ;  /* 0x0000002a1c2a722b */ /* 0x000fe4000000002a */
[----:B------:R-:W-:-:S10]  /*0bb0*/  DFMA R28, R44, R28, 1 ;  /* 0x3ff000002c1c742b */ /* 0x000fd4000000001c */
[----:B------:R-:W-:Y:S02]  /*0bc0*/  FSEL R4, R28, R42, !P0 ;  /* 0x0000002a1c047208 */ /* 0x000fe40004000000 */
[----:B------:R-:W-:Y:S02]  /*0bd0*/  FSEL R5, R29, R43, !P0 ;  /* 0x0000002b1d057208 */ /* 0x000fe40004000000 */
[----:B------:R-:W-:-:S04]  /*0be0*/  LOP3.LUT P0, RZ, R13, 0x2, RZ, 0xc0, !PT ;  /* 0x000000020dff7812 */ /* 0x000fc8000780c0ff */
[----:B------:R-:W-:-:S10]  /*0bf0*/  DADD R28, -RZ, -R4 ;  /* 0x00000000ff1c7229 */ /* 0x000fd40000000904 */
[----:B------:R-:W-:Y:S02]  /*0c00*/  FSEL R4, R4, R28, !P0 ;  /* 0x0000001c04047208 */ /* 0x000fe40004000000 */
[----:B------:R-:W-:Y:S01]  /*0c10*/  FSEL R5, R5, R29, !P0 ;  /* 0x0000001d05057208 */ /* 0x000fe20004000000 */
[----:B0-----:R-:W-:-:S05]  /*0c20*/  DMUL R28, R30, UR10 ;  /* 0x0000000a1e1c7c28 */ /* 0x001fca0008000000 */
[----:B------:R-:W-:-:S03]  /*0c30*/  DADD R4, RZ, R4 ;  /* 0x00000000ff047229 */ /* 0x000fc60000000004 */
[----:B------:R-:W-:-:S07]  /*0c40*/  DSETP.NEU.AND P0, PT, |R28|, +INF , PT ;  /* 0x7ff000001c00742a */ /* 0x000fce0003f0d200 */
[----:B------:R0:W2:Y:S07]  /*0c50*/  F2F.F32.F64 R5, R4 ;  /* 0x0000000400057310 */ /* 0x0000ae0000301000 */
[----:B------:R-:W-:Y:S05]  /*0c60*/  @!P0 BRA `(.L_x_18) ;  /* 0x0000000000608947 */ /* 0x000fea0003800000 */
[----:B------:R-:W-:Y:S01]  /*0c70*/  UMOV UR10, 0x6dc9c883 ;  /* 0x6dc9c883000a7882 */ /* 0x000fe20000000000 */
[----:B------:R-:W-:Y:S01]  /*0c80*/  UMOV UR11, 0x3fe45f30 ;  /* 0x3fe45f30000b7882 */ /* 0x000fe20000000000 */
[C---:B------:R-:W-:Y:S01]  /*0c90*/  DSETP.GE.AND P0, PT, |R28|.reuse, 2.14748364800000000000e+09, PT ;  /* 0x41e000001c00742a */ /* 0x040fe20003f06200 */
[----:B------:R-:W-:Y:S01]  /*0ca0*/  BSSY.RECONVERGENT B4, `(.L_x_19) ;  /* 0x0000012000047945 */ /* 0x000fe20003800200 */
[----:B------:R-:W-:Y:S01]  /*0cb0*/  DMUL R30, R28, UR10 ;  /* 0x0000000a1c1e7c28 */ /* 0x000fe20008000000 */
[----:B------:R-:W-:Y:S01]  /*0cc0*/  UMOV UR10, 0x54442d18 ;  /* 0x54442d18000a7882 */ /* 0x000fe20000000000 */
[----:B------:R-:W-:-:S08]  /*0cd0*/  UMOV UR11, 0x3ff921fb ;  /* 0x3ff921fb000b7882 */ /* 0x000fd00000000000 */
[----:B------:R-:W3:Y:S08]  /*0ce0*/  F2I.F64 R30, R30 ;  /* 0x0000001e001e7311 */ /* 0x000ef00000301100 */
[----:B---3--:R-:W3:Y:S02]  /*0cf0*/  I2F.F64 R42, R30 ;  /* 0x0000001e002a7312 */ /* 0x008ee40000201c00 */
[----:B---3--:R-:W-:Y:S01]  /*0d00*/  DFMA R32, R42, -UR10, R28 ;  /* 0x8000000a2a207c2b */ /* 0x008fe2000800001c */
        /* <DEDUP_REMOVED lines=9> */
[----:B012---:R-:W-:Y:S05]  /*0da0*/  CALL.REL.NOINC `($_Z6kernelP6CHROMOPfP10IN_FITNESSP11IN_POSITION$__internal_trig_reduction_slowpathd) ;  /* 0x000000bc00447944 */ /* 0x007fea0003c00000 */
[----:B------:R-:W-:-:S07]  /*0db0*/  MOV R30, R4 ;  /* 0x00000004001e7202 */ /* 0x000fce0000000f00 */
.L_x_20:
[----:B------:R-:W-:Y:S05]  /*0dc0*/  BSYNC.RECONVERGENT B4 ;  /* 0x0000000000047941 */ /* 0x000fea0003800200 */
.L_x_19:
[----:B------:R-:W-:Y:S01]  /*0dd0*/  VIADD R0, R30, 0x1 ;  /* 0x000000011e007836 */ /* 0x000fe20000000000 */
[----:B------:R-:W-:Y:S06]  /*0de0*/  BRA `(.L_x_21) ;  /* 0x0000000000087947 */ /* 0x000fec0003800000 */
.L_x_18:
[----:B------:R-:W-:Y:S01]  /*0df0*/  DMUL R42, RZ, R28 ;  /* 0x0000001cff2a7228 */ /* 0x000fe20000000000 */
[----:B------:R-:W-:-:S10]  /*0e00*/  IMAD.MOV.U32 R0, RZ, RZ, 0x1 ;  /* 0x00000001ff007424 */ /* 0x000fd400078e00ff */
.L_x_21:
[----:B------:R-:W-:Y:S05]  /*0e10*/  BSYNC.RECONVERGENT B3 ;  /* 0x0000000000037941 */ /* 0x000fea0003800200 */
.L_x_17:
[----:B------:R-:W3:Y:S01]  /*0e20*/  LDCU.64 UR10, c[0x4][0x18] ;  /* 0x01000300ff0a77ac */ /* 0x000ee20008000a00 */
[----:B0-----:R-:W-:-:S05]  /*0e30*/  IMAD.SHL.U32 R4, R0, 0x40, RZ ;  /* 0x0000004000047824 */ /* 0x001fca00078e00ff */
[----:B------:R-:W-:-:S04]  /*0e40*/  LOP3.LUT R4, R4, 0x40, RZ, 0xc0, !PT ;  /* 0x0000004004047812 */ /* 0x000fc800078ec0ff */
[----:B---3--:R-:W-:-:S05]  /*0e50*/  IADD3 R44, P0, PT, R4, UR10, RZ ;  /* 0x0000000a042c7c10 */ /* 0x008fca000ff1e0ff */
[----:B------:R-:W-:-:S05]  /*0e60*/  IMAD.X R45, RZ, RZ, UR11, P0 ;  /* 0x0000000bff2d7e24 */ /* 0x000fca00080e06ff */
[----:B------:R-:W3:Y:S04]  /*0e70*/  LDG.E.128.CONSTANT R28, desc[UR6][R44.64] ;  /* 0x000000062c1c7981 */ /* 0x000ee8000c1e9d00 */
[----:B------:R-:W4:Y:S04]  /*0e80*/  LDG.E.128.CONSTANT R32, desc[UR6][R44.64+0x10] ;  /* 0x000010062c207981 */ /* 0x000f28000c1e9d00 */
[----:B------:R-:W5:Y:S01]  /*0e90*/  LDG.E.128.CONSTANT R36, desc[UR6][R44.64+0x20] ;  /* 0x000020062c247981 */ /* 0x000f62000c1e9d00 */
[----:B------:R-:W-:Y:S01]  /*0ea0*/  LOP3.LUT R4, R0, 0x1, RZ, 0xc0, !PT ;  /* 0x0000000100047812 */ /* 0x000fe200078ec0ff */
[----:B------:R-:W-:Y:S01]  /*0eb0*/  DMUL R46, R42, R42 ;  /* 0x0000002a2a2e7228 */ /* 0x000fe20000000000 */
[----:B------:R-:W-:Y:S01]  /*0ec0*/  MOV R48, 0x20fd8164 ;  /* 0x20fd816400307802 */ /* 0x000fe20000000f00 */
[----:B------:R-:W-:Y:S01]  /*0ed0*/  BSSY.RECONVERGENT B1, `(.L_x_22) ;  /* 0x0000022000017945 */ /* 0x000fe20003800200 */
[----:B------:R-:W-:Y:S01]  /*0ee0*/  ISETP.NE.U32.AND P0, PT, R4, 0x1, PT ;  /* 0x000000010400780c */ /* 0x000fe20003f05070 */
[----:B------:R-:W-:-:S03]  /*0ef0*/  IMAD.MOV.U32 R4, RZ, RZ, 0x3da8ff83 ;  /* 0x3da8ff83ff047424 */ /* 0x000fc600078e00ff */
[----:B------:R-:W-:Y:S02]  /*0f00*/  FSEL R48, R48, -8.06006814911005101289e+34, !P0 ;  /* 0xf9785eba30307808 */ /* 0x000fe40004000000 */
[----:B------:R-:W-:Y:S02]  /*0f10*/  FSEL R49, -R4, 0.11223486810922622681, !P0 ;  /* 0x3de5db6504317808 */ /* 0x000fe40004000100 */
[----:B--2---:R-:W0:Y:S04]  /*0f20*/  F2F.F64.F32 R4, R5 ;  /* 0x0000000500047310 */ /* 0x004e280000201800 */
[----:B---3--:R-:W-:-:S08]  /*0f30*/  DFMA R28, R46, R48, R28 ;  /* 0x000000302e1c722b */ /* 0x008fd0000000001c */
[----:B------:R-:W-:-:S08]  /*0f40*/  DFMA R28, R46, R28, R30 ;  /* 0x0000001c2e1c722b */ /* 0x000fd0000000001e */
[----:B----4-:R-:W-:-:S08]  /*0f50*/  DFMA R28, R46, R28, R32 ;  /* 0x0000001c2e1c722b */ /* 0x010fd00000000020 */
[----:B------:R-:W-:-:S08]  /*0f60*/  DFMA R28, R46, R28, R34 ;  /* 0x0000001c2e1c722b */ /* 0x000fd00000000022 */
[----:B-----5:R-:W-:-:S08]  /*0f70*/  DFMA R28, R46, R28, R36 ;  /* 0x0000001c2e1c722b */ /* 0x020fd00000000024 */
[----:B------:R-:W-:-:S08]  /*0f80*/  DFMA R28, R46, R28, R38 ;  /* 0x0000001c2e1c722b */ /* 0x000fd00000000026 */
[----:B------:R-:W-:Y:S02]  /*0f90*/  DFMA R42, R28, R42, R42 ;  /* 0x0000002a1c2a722b */ /* 0x000fe4000000002a */
[----:B------:R-:W-:-:S10]  /*0fa0*/  DFMA R28, R46, R28, 1 ;  /* 0x3ff000002e1c742b */ /* 0x000fd4000000001c */
[----:B------:R-:W-:Y:S02]  /*0fb0*/  FSEL R30, R28, R42, !P0 ;  /* 0x0000002a1c1e7208 */ /* 0x000fe40004000000 */
[----:B------:R-:W-:Y:S02]  /*0fc0*/  FSEL R31, R29, R43, !P0 ;  /* 0x0000002b1d1f7208 */ /* 0x000fe40004000000 */
[----:B------:R-:W-:Y:S01]  /*0fd0*/  LOP3.LUT P0, RZ, R0, 0x2, RZ, 0xc0, !PT ;  /* 0x0000000200ff7812 */ /* 0x000fe2000780c0ff */
[----:B------:R-:W-:-:S03]  /*0fe0*/  FMUL R0, R41, 0.5 ;  /* 0x3f00000029007820 */ /* 0x000fc60000400000 */
[----:B------:R-:W-:Y:S01]  /*0ff0*/  DADD R28, RZ, -R30 ;  /* 0x00000000ff1c7229 */ /* 0x000fe2000000081e */
[----:B------:R2:W3:Y:S09]  /*1000*/  MUFU.RSQ R13, R0 ;  /* 0x00000000000d7308 */ /* 0x0004f20000001400 */
[----:B------:R-:W-:-:S02]  /*1010*/  FSEL R28, R30, R28, !P0 ;  /* 0x0000001c1e1c7208 */ /* 0x000fc40004000000 */
[----:B------:R-:W-:-:S06]  /*1020*/  FSEL R29, R31, R29, !P0 ;  /* 0x0000001d1f1d7208 */ /* 0x000fcc0004000000 */
[----:B0-----:R-:W-:Y:S01]  /*1030*/  DADD R28, R4, R28 ;  /* 0x00000000041c7229 */ /* 0x001fe2000000001c */
[----:B------:R-:W-:-:S05]  /*1040*/  VIADD R4, R0, 0xf3000000 ;  /* 0xf300000000047836 */ /* 0x000fca0000000000 */
[----:B------:R2:W0:Y:S01]  /*1050*/  F2F.F32.F64 R32, R28 ;  /* 0x0000001c00207310 */ /* 0x0004220000301000 */
[----:B------:R-:W-:-:S13]  /*1060*/  ISETP.GT.U32.AND P0, PT, R4, 0x727fffff, PT ;  /* 0x727fffff0400780c */ /* 0x000fda0003f04070 */
[----:B--23--:R-:W-:Y:S05]  /*1070*/  @!P0 BRA `(.L_x_23) ;  /* 0x00000000000c8947 */ /* 0x00cfea0003800000 */
[----:B------:R-:W-:-:S07]  /*1080*/  MOV R30, 0x10a0 ;  /* 0x000010a0001e7802 */ /* 0x000fce0000000f00 */
[----:B01----:R-:W-:Y:S05]  /*1090*/  CALL.REL.NOINC `($__internal_2_$__cuda_sm20_sqrt_rn_f32_slowpath) ;  /* 0x000000a400d87944 */ /* 0x003fea0003c00000 */
[----:B------:R-:W-:Y:S05]  /*10a0*/  BRA `(.L_x_24) ;  /* 0x0000000000107947 */ /* 0x000fea0003800000 */
.L_x_23:
[----:B------:R-:W-:Y:S01]  /*10b0*/  FMUL.FTZ R5, R0, R13 ;  /* 0x0000000d00057220 */ /* 0x000fe20000410000 */
[----:B------:R-:W-:-:S03]  /*10c0*/  FMUL.FTZ R13, R13, 0.5 ;  /* 0x3f0000000d0d7820 */ /* 0x000fc60000410000 */
[----:B------:R-:W-:-:S04]  /*10d0*/  FFMA R0, -R5, R5, R0 ;  /* 0x0000000505007223 */ /* 0x000fc80000000100 */
[----:B------:R-:W-:-:S07]  /*10e0*/  FFMA R0, R0, R13, R5 ;  /* 0x0000000d00007223 */ /* 0x000fce0000000005 */
.L_x_24:
[----:B------:R-:W-:Y:S05]  /*10f0*/  BSYNC.RECONVERGENT B1 ;  /* 0x0000000000017941 */ /* 0x000fea0003800200 */
.L_x_22:
[----:B------:R-:W2:Y:S01]  /*1100*/  F2F.F64.F32 R4, R0 ;  /* 0x0000000000047310 */ /* 0x000ea20000201800 */
[----:B------:R-:W-:Y:S01]  /*1110*/  UMOV UR10, 0x9999999a ;  /* 0x9999999a000a7882 */ /* 0x000fe20000000000 */
[----:B------:R-:W-:Y:S01]  /*1120*/  UMOV UR11, 0x3fc99999 ;  /* 0x3fc99999000b7882 */ /* 0x000fe20000000000 */
[----:B------:R-:W-:Y:S02]  /*1130*/  IMAD.MOV.U32 R30, RZ, RZ, 0x3bbb989d ;  /* 0x3bbb989dff1e7424 */ /* 0x000fe400078e00ff */
[----:B0-----:R-:W-:Y:S01]  /*1140*/  FMUL R13, R32, 0.5 ;  /* 0x3f000000200d7820 */ /* 0x001fe20000400000 */
[----:B------:R-:W-:Y:S01]  /*1150*/  IMAD.MOV.U32 R31, RZ, RZ, 0x437c0000 ;  /* 0x437c0000ff1f7424 */ /* 0x000fe200078e00ff */
[----:B--2---:R-:W-:Y:S01]  /*1160*/  DMUL R4, R4, -UR10 ;  /* 0x8000000a04047c28 */ /* 0x004fe20008000000 */
[----:B------:R-:W-:Y:S01]  /*1170*/  UMOV UR10, 0x0 ;  /* 0x00000000000a7882 */ /* 0x000fe20000000000 */
[----:B------:R-:W-:-:S08]  /*1180*/  UMOV UR11, 0x40340000 ;  /* 0x40340000000b7882 */ /* 0x000fd00000000000 */
[----:B------:R-:W0:Y:S02]  /*1190*/  F2F.F32.F64 R4, R4 ;  /* 0x0000000400047310 */ /* 0x000e240000301000 */
[-C--:B0-----:R-:W-:Y:S01]  /*11a0*/  FFMA.SAT R28, R4, R30.reuse, 0.5 ;  /* 0x3f000000041c7423 */ /* 0x081fe2000000201e */
[----:B------:R-:W-:-:S03]  /*11b0*/  FFMA.SAT R30, R13, R30, 0.5 ;  /* 0x3f0000000d1e7423 */ /* 0x000fc6000000201e */
[-C--:B------:R-:W-:Y:S01]  /*11c0*/  FFMA.RM R28, R28, R31.reuse, 12582913 ;  /* 0x4b4000011c1c7423 */ /* 0x080fe2000000401f */
[----:B------:R-:W-:Y:S01]  /*11d0*/  FFMA.RM R30, R30, R31, 12582913 ;  /* 0x4b4000011e1e7423 */ /* 0x000fe2000000401f */
[----:B------:R-:W-:Y:S02]  /*11e0*/  IMAD.MOV.U32 R31, RZ, RZ, 0x4005bf0a ;  /* 0x4005bf0aff1f7424 */ /* 0x000fe400078e00ff */
[----:B------:R-:W-:Y:S01]  /*11f0*/  FADD R29, R28, -12583039 ;  /* 0xcb40007f1c1d7421 */ /* 0x000fe20000000000 */
[----:B------:R-:W-:Y:S01]  /*1200*/  FADD R32, R30, -12583039 ;  /* 0xcb40007f1e207421 */ /* 0x000fe20000000000 */
[----:B------:R-:W-:Y:S01]  /*1210*/  SHF.L.U32 R28, R28, 0x17, RZ ;  /* 0x000000171c1c7819 */ /* 0x000fe200000006ff */
[----:B------:R-:W-:Y:S02]  /*1220*/  IMAD.SHL.U32 R30, R30, 0x800000, RZ ;  /* 0x008000001e1e7824 */ /* 0x000fe400078e00ff */
[----:B------:R-:W-:Y:S01]  /*1230*/  FFMA R29, R4, 1.4426950216293334961, -R29 ;  /* 0x3fb8aa3b041d7823 */ /* 0x000fe2000000081d */
[----:B------:R-:W-:-:S03]  /*1240*/  FFMA R32, R13, 1.4426950216293334961, -R32 ;  /* 0x3fb8aa3b0d207823 */ /* 0x000fc60000000820 */
[----:B------:R-:W-:Y:S01]  /*1250*/  FFMA R0, R4, 1.925963033500011079e-08, R29 ;  /* 0x32a5706004007823 */ /* 0x000fe2000000001d */
[----:B------:R-:W-:-:S03]  /*1260*/  FFMA R32, R13, 1.925963033500011079e-08, R32 ;  /* 0x32a570600d207823 */ /* 0x000fc60000000020 */
[----:B------:R-:W0:Y:S08]  /*1270*/  MUFU.EX2 R5, R0 ;  /* 0x0000000000057308 */ /* 0x000e300000000800 */
[----:B------:R-:W2:Y:S01]  /*1280*/  MUFU.EX2 R29, R32 ;  /* 0x00000020001d7308 */ /* 0x000ea20000000800 */
[----:B0-----:R-:W-:-:S07]  /*1290*/  FMUL R13, R28, R5 ;  /* 0x000000051c0d7220 */ /* 0x001fce0000400000 */
[----:B------:R-:W0:Y:S01]  /*12a0*/  F2F.F64.F32 R4, R13 ;  /* 0x0000000d00047310 */ /* 0x000e220000201800 */
[----:B--2---:R-:W-:Y:S01]  /*12b0*/  FMUL R29, R30, R29 ;  /* 0x0000001d1e1d7220 */ /* 0x004fe20000400000 */
[----:B------:R-:W-:-:S06]  /*12c0*/  IMAD.MOV.U32 R30, RZ, RZ, -0x74eba897 ;  /* 0x8b145769ff1e7424 */ /* 0x000fcc00078e00ff */
[----:B------:R-:W2:Y:S01]  /*12d0*/  F2F.F64.F32 R28, R29 ;  /* 0x0000001d001c7310 */ /* 0x000ea20000201800 */
[----:B0-----:R-:W-:-:S08]  /*12e0*/  DFMA R4, R4, -UR10, R30 ;  /* 0x8000000a04047c2b */ /* 0x001fd0000800001e */
[----:B--2---:R-:W-:-:S08]  /*12f0*/  DADD R4, R4, -R28 ;  /* 0x0000000004047229 */ /* 0x004fd0000000081c */
[----:B------:R-:W-:-:S10]  /*1300*/  DADD R4, R4, 20 ;  /* 0x4034000004047429 */ /* 0x000fd40000000000 */
[----:B------:R3:W4:Y:S01]  /*1310*/  F2F.F32.F64 R4, R4 ;  /* 0x0000000400047310 */ /* 0x0007220000301000 */
[----:B------:R-:W-:Y:S05]  /*1320*/  BRA `(.L_x_11) ;  /* 0x0000001c00d47947 */ /* 0x000fea0003800000 */
.L_x_12:
[----:B------:R-:W0:Y:S01]  /*1330*/  LDG.E R13, desc[UR6][R14.64] ;  /* 0x000000060e0d7981 */ /* 0x000e22000c1e1900 */
[----:B------:R-:W-:Y:S01]  /*1340*/  UMOV UR10, 0x54442d18 ;  /* 0x54442d18000a7882 */ /* 0x000fe20000000000 */
[----:B------:R-:W-:Y:S01]  /*1350*/  UMOV UR11, 0x401921fb ;  /* 0x401921fb000b7882 */ /* 0x000fe20000000000 */
[----:B------:R-:W-:Y:S01]  /*1360*/  BSSY.RECONVERGENT B3, `(.L_x_25) ;  /* 0x0000020000037945 */ /* 0x000fe20003800200 */
[----:B0-----:R-:W0:Y:S01]  /*1370*/  F2F.F64.F32 R4, R13 ;  /* 0x0000000d00047310 */ /* 0x001e220000201800 */
[----:B------:R-:W-:Y:S01]  /*1380*/  FMUL R40, R13, R13 ;  /* 0x0000000d0d287220 */ /* 0x000fe20000400000 */
        /* <DEDUP_REMOVED lines=22> */
[----:B------:R-:W-:Y:S01]  /*14f0*/  MOV R28, R4 ;  /* 0x00000004001c7202 */ /* 0x000fe20000000f00 */
[----:B------:R-:W-:Y:S01]  /*1500*/  IMAD.MOV.U32 R43, RZ, RZ, R5 ;  /* 0x000000ffff2b7224 */ /* 0x000fe200078e0005 */
[----:B------:R-:W-:-:S07]  /*1510*/  MOV R36, 0x1530 ;  /* 0x0000153000247802 */ /* 0x000fce0000000f00 */
[----:B-1----:R-:W-:Y:S05]  /*1520*/  CALL.REL.NOINC `($_Z6kernelP6CHROMOPfP10IN_FITNESSP11IN_POSITION$__internal_trig_reduction_slowpathd) ;  /* 0x000000b400647944 */ /* 0x002fea0003c00000 */
[----:B------:R-:W-:-:S07]  /*1530*/  IMAD.MOV.U32 R28, RZ, RZ, R4 ;  /* 0x000000ffff1c7224 */ /* 0x000fce00078e0004 */
.L_x_28:
[----:B------:R-:W-:Y:S05]  /*1540*/  BSYNC.RECONVERGENT B4 ;  /* 0x0000000000047941 */ /* 0x000fea0003800200 */
.L_x_27:
[----:B------:R-:W-:-:S07]  /*1550*/  VIADD R48, R28, 0x1 ;  /* 0x000000011c307836 */ /* 0x000fce0000000000 */
.L_x_26:
[----:B------:R-:W-:Y:S05]  /*1560*/  BSYNC.RECONVERGENT B3 ;  /* 0x0000000000037941 */ /* 0x000fea0003800200 */
.L_x_25:
[----:B------:R-:W0:Y:S01]  /*1570*/  LDCU.64 UR10, c[0x4][0x18] ;  /* 0x01000300ff0a77ac */ /* 0x000e220008000a00 */
[----:B------:R-:W-:-:S05]  /*1580*/  IMAD.SHL.U32 R4, R48, 0x40, RZ ;  /* 0x0000004030047824 */ /* 0x000fca00078e00ff */
[----:B------:R-:W-:-:S04]  /*1590*/  LOP3.LUT R4, R4, 0x40, RZ, 0xc0, !PT ;  /* 0x0000004004047812 */ /* 0x000fc800078ec0ff */
[----:B0-----:R-:W-:-:S04]  /*15a0*/  IADD3 R4, P0, PT, R4, UR10, RZ ;  /* 0x0000000a04047c10 */ /* 0x001fc8000ff1e0ff */
[----:B------:R-:W-:-:S05]  /*15b0*/  IADD3.X R5, PT, PT, RZ, UR11, RZ, P0, !PT ;  /* 0x0000000bff057c10 */ /* 0x000fca00087fe4ff */
[----:B------:R-:W2:Y:S04]  /*15c0*/  LDG.E.128.CONSTANT R28, desc[UR6][R4.64] ;  /* 0x00000006041c7981 */ /* 0x000ea8000c1e9d00 */
[----:B------:R-:W3:Y:S04]  /*15d0*/  LDG.E.128.CONSTANT R32, desc[UR6][R4.64+0x10] ;  /* 0x0000100604207981 */ /* 0x000ee8000c1e9d00 */
[----:B------:R-:W4:Y:S01]  /*15e0*/  LDG.E.128.CONSTANT R36, desc[UR6][R4.64+0x20] ;  /* 0x0000200604247981 */ /* 0x000f22000c1e9d00 */
[----:B------:R-:W-:Y:S01]  /*15f0*/  LOP3.LUT R13, R48, 0x1, RZ, 0xc0, !PT ;  /* 0x00000001300d7812 */ /* 0x000fe200078ec0ff */
[----:B------:R-:W-:Y:S01]  /*1600*/  IMAD.MOV.U32 R46, RZ, RZ, 0x20fd8164 ;  /* 0x20fd8164ff2e7424 */ /* 0x000fe200078e00ff */
[----:B------:R-:W-:Y:S01]  /*1610*/  DMUL R44, R42, R42 ;  /* 0x0000002a2a2c7228 */ /* 0x000fe20000000000 */
[----:B------:R-:W-:Y:S01]  /*1620*/  F2F.F64.F32 R40, R40 ;  /* 0x0000002800287310 */ /* 0x000fe20000201800 */
[----:B------:R-:W-:Y:S01]  /*1630*/  ISETP.NE.U32.AND P0, PT, R13, 0x1, PT ;  /* 0x000000010d00780c */ /* 0x000fe20003f05070 */
[----:B------:R-:W-:Y:S01]  /*1640*/  IMAD.MOV.U32 R13, RZ, RZ, 0x3da8ff83 ;  /* 0x3da8ff83ff0d7424 */ /* 0x000fe200078e00ff */
[----:B------:R-:W-:Y:S01]  /*1650*/  UMOV UR10, 0x54442d18 ;  /* 0x54442d18000a7882 */ /* 0x000fe20000000000 */
[----:B------:R-:W-:Y:S01]  /*1660*/  UMOV UR11, 0x401921fb ;  /* 0x401921fb000b7882 */ /* 0x000fe20000000000 */
[----:B------:R-:W-:Y:S01]  /*1670*/  FSEL R46, R46, -8.06006814911005101289e+34, !P0 ;  /* 0xf9785eba2e2e7808 */ /* 0x000fe20004000000 */
[----:B------:R-:W-:Y:S01]  /*1680*/  BSSY.RECONVERGENT B3, `(.L_x_29) ;  /* 0x0000033000037945 */ /* 0x000fe20003800200 */
[----:B------:R-:W-:-:S06]  /*1690*/  FSEL R47, -R13, 0.11223486810922622681, !P0 ;  /* 0x3de5db650d2f7808 */ /* 0x000fcc0004000100 */
[----:B--2---:R-:W-:-:S08]  /*16a0*/  DFMA R28, R44, R46, R28 ;  /* 0x0000002e2c1c722b */ /* 0x004fd0000000001c */
[C---:B------:R-:W-:Y:S01]  /*16b0*/  DFMA R28, R44.reuse, R28, R30 ;  /* 0x0000001c2c1c722b */ /* 0x040fe2000000001e */
[----:B------:R-:W0:Y:S07]  /*16c0*/  F2F.F64.F32 R30, R0 ;  /* 0x00000000001e7310 */ /* 0x000e2e0000201800 */
[----:B---3--:R-:W-:-:S08]  /*16d0*/  DFMA R28, R44, R28, R32 ;  /* 0x0000001c2c1c722b */ /* 0x008fd00000000020 */
[----:B------:R-:W-:Y:S02]  /*16e0*/  DFMA R28, R44, R28, R34 ;  /* 0x0000001c2c1c722b */ /* 0x000fe40000000022 */
[----:B0-----:R-:W-:-:S06]  /*16f0*/  DMUL R30, R30, UR10 ;  /* 0x0000000a1e1e7c28 */ /* 0x001fcc0008000000 */
[----:B----4-:R-:W-:-:S08]  /*1700*/  DFMA R28, R44, R28, R36 ;  /* 0x0000001c2c1c722b */ /* 0x010fd00000000024 */
[----:B------:R-:W-:-:S08]  /*1710*/  DFMA R28, R44, R28, R38 ;  /* 0x0000001c2c1c722b */ /* 0x000fd00000000026 */
[----:B------:R-:W-:Y:S02]  /*1720*/  DFMA R42, R28, R42, R42 ;  /* 0x0000002a1c2a722b */ /* 0x000fe4000000002a */
[----:B------:R-:W-:-:S10]  /*1730*/  DFMA R28, R44, R28, 1 ;  /* 0x3ff000002c1c742b */ /* 0x000fd4000000001c */
[----:B------:R-:W-:Y:S02]  /*1740*/  FSEL R28, R28, R42, !P0 ;  /* 0x0000002a1c1c7208 */ /* 0x000fe40004000000 */
[----:B------:R-:W-:Y:S02]  /*1750*/  FSEL R29, R29, R43, !P0 ;  /* 0x0000002b1d1d7208 */ /* 0x000fe40004000000 */
[----:B------:R-:W-:-:S04]  /*1760*/  LOP3.LUT P0, RZ, R48, 0x2, RZ, 0xc0, !PT ;  /* 0x0000000230ff7812 */ /* 0x000fc8000780c0ff */
[----:B------:R-:W-:-:S10]  /*1770*/  DADD R4, RZ, -R28 ;  /* 0x00000000ff047229 */ /* 0x000fd4000000081c */
[----:B------:R-:W-:Y:S02]  /*1780*/  FSEL R4, R28, R4, !P0 ;  /* 0x000000041c047208 */ /* 0x000fe40004000000 */
[----:B------:R-:W-:Y:S01]  /*1790*/  FSEL R5, R29, R5, !P0 ;  /* 0x000000051d057208 */ /* 0x000fe20004000000 */
[----:B------:R-:W-:-:S05]  /*17a0*/  DSETP.NEU.AND P0, PT, |R30|, +INF , PT ;  /* 0x7ff000001e00742a */ /* 0x000fca0003f0d200 */
[----:B------:R-:W-:Y:S01]  /*17b0*/  DFMA R4, R4, -10, R40 ;  /* 0xc02400000404782b */ /* 0x000fe20000000028 */
[----:B------:R-:W-:-:S07]  /*17c0*/  FMUL R40, R0, R0 ;  /* 0x0000000000287220 */ /* 0x000fce0000400000 */
[----:B------:R-:W-:-:S10]  /*17d0*/  DADD R4, R4, 10 ;  /* 0x4024000004047429 */ /* 0x000fd40000000000 */
[----:B------:R0:W2:Y:S01]  /*17e0*/  F2F.F32.F64 R5, R4 ;  /* 0x0000000400057310 */ /* 0x0000a20000301000 */
        /* <DEDUP_REMOVED lines=19> */
[----:B------:R-:W-:Y:S01]  /*1920*/  MOV R36, 0x1950 ;  /* 0x0000195000247802 */ /* 0x000fe20000000f00 */
[----:B------:R-:W-:-:S07]  /*1930*/  IMAD.MOV.U32 R43, RZ, RZ, R31 ;  /* 0x000000ffff2b7224 */ /* 0x000fce00078e001f */
[----:B012---:R-:W-:Y:S05]  /*1940*/  CALL.REL.NOINC `($_Z6kernelP6CHROMOPfP10IN_FITNESSP11IN_POSITION$__internal_trig_reduction_slowpathd) ;  /* 0x000000b0005c7944 */ /* 0x007fea0003c00000 */
[----:B------:R-:W-:-:S07]  /*1950*/  MOV R28, R4 ;  /* 0x00000004001c7202 */ /* 0x000fce0000000f00 */
.L_x_32:
[----:B------:R-:W-:Y:S05]  /*1960*/  BSYNC.RECONVERGENT B4 ;  /* 0x0000000000047941 */ /* 0x000fea0003800200 */
.L_x_31:
[----:B------:R-:W-:Y:S01]  /*1970*/  VIADD R0, R28, 0x1 ;  /* 0x000000011c007836 */ /* 0x000fe20000000000 */
[----:B------:R-:W-:Y:S06]  /*1980*/  BRA `(.L_x_33) ;  /* 0x0000000000087947 */ /* 0x000fec0003800000 */
.L_x_30:
[----:B------:R-:W-:Y:S01]  /*1990*/  DMUL R42, RZ, R30 ;  /* 0x0000001eff2a7228 */ /* 0x000fe20000000000 */
[----:B------:R-:W-:-:S10]  /*19a0*/  IMAD.MOV.U32 R0, RZ, RZ, 0x1 ;  /* 0x00000001ff007424 */ /* 0x000fd400078e00ff */
.L_x_33:
[----:B------:R-:W-:Y:S05]  /*19b0*/  BSYNC.RECONVERGENT B3 ;  /* 0x0000000000037941 */ /* 0x000fea0003800200 */
.L_x_29:
        /* <DEDUP_REMOVED lines=11> */
[----:B------:R-:W0:Y:S01]  /*1a70*/  F2F.F64.F32 R40, R40 ;  /* 0x0000002800287310 */ /* 0x000e220000201800 */
[----:B------:R-:W-:Y:S01]  /*1a80*/  ISETP.NE.U32.AND P0, PT, R4, 0x1, PT ;  /* 0x000000010400780c */ /* 0x000fe20003f05070 */
[----:B------:R-:W-:-:S03]  /*1a90*/  IMAD.MOV.U32 R4, RZ, RZ, 0x3da8ff83 ;  /* 0x3da8ff83ff047424 */ /* 0x000fc600078e00ff */
[----:B------:R-:W-:Y:S02]  /*1aa0*/  FSEL R48, R48, -8.06006814911005101289e+34, !P0 ;  /* 0xf9785eba30307808 */ /* 0x000fe40004000000 */
[----:B------:R-:W-:Y:S02]  /*1ab0*/  FSEL R49, -R4, 0.11223486810922622681, !P0 ;  /* 0x3de5db6504317808 */ /* 0x000fe40004000100 */
[----:B--2---:R-:W2:Y:S04]  /*1ac0*/  F2F.F64.F32 R4, R5 ;  /* 0x0000000500047310 */ /* 0x004ea80000201800 */
        /* <DEDUP_REMOVED lines=13> */
[----:B------:R-:W-:-:S06]  /*1ba0*/  FSEL R29, R31, R29, !P0 ;  /* 0x0000001d1f1d7208 */ /* 0x000fcc0004000000 */
[----:B0-----:R-:W-:-:S08]  /*1bb0*/  DFMA R28, R28, -10, R40 ;  /* 0xc02400001c1c782b */ /* 0x001fd00000000028 */
[----:B------:R-:W-:-:S08]  /*1bc0*/  DADD R28, R28, 10 ;  /* 0x402400001c1c7429 */ /* 0x000fd00000000000 */
[----:B--2---:R-:W-:-:S06]  /*1bd0*/  DADD R28, R28, R4 ;  /* 0x000000001c1c7229 */ /* 0x004fcc0000000004 */
[----:B------:R0:W2:Y:S01]  /*1be0*/  F2F.F32.F64 R4, R28 ;  /* 0x0000001c00047310 */ /* 0x0000a20000301000 */
[----:B------:R-:W-:Y:S05]  /*1bf0*/  BRA `(.L_x_11) ;  /* 0x0000001400a07947 */ /* 0x000fea0003800000 */
.L_x_2:
[----:B------:R-:W-:-:S13]  /*1c00*/  ISETP.GT.AND P0, PT, R12, 0x5, PT ;  /* 0x000000050c00780c */ /* 0x000fda0003f04270 */
[----:B------:R-:W-:Y:S05]  /*1c10*/  @P0 BRA `(.L_x_34) ;  /* 0x0000000000780947 */ /* 0x000fea0003800000 */
[----:B------:R-:W-:-:S13]  /*1c20*/  ISETP.NE.AND P0, PT, R12, 0x4, PT ;  /* 0x000000040c00780c */ /* 0x000fda0003f05270 */
[----:B------:R-:W-:Y:S05]  /*1c30*/  @!P0 BREAK.RELIABLE B6 ;  /* 0x0000000000068942 */ /* 0x000fea0003800100 */
[----:B------:R-:W-:Y:S05]  /*1c40*/  @!P0 BRA `(.L_x_35) ;  /* 0x0000000000448947 */ /* 0x000fea0003800000 */
[----:B------:R-:W-:-:S13]  /*1c50*/  ISETP.NE.AND P0, PT, R12, 0x5, PT ;  /* 0x000000050c00780c */ /* 0x000fda0003f05270 */
[----:B------:R-:W-:Y:S05]  /*1c60*/  @!P0 BREAK.RELIABLE B6 ;  /* 0x0000000000068942 */ /* 0x000fea0003800100 */
[----:B------:R-:W-:Y:S05]  /*1c70*/  @P0 BRA `(.L_x_5) ;  /* 0x0000000000840947 */ /* 0x000fea0003800000 */
[----:B------:R-:W-:Y:S01]  /*1c80*/  BSSY.RECONVERGENT B1, `(.L_x_36) ;  /* 0x0000006000017945 */ /* 0x000fe20003800200 */
[----:B------:R-:W-:Y:S01]  /*1c90*/  IMAD.MOV.U32 R32, RZ, RZ, RZ ;  /* 0x000000ffff207224 */ /* 0x000fe200078e00ff */
[----:B0-----:R-:W-:Y:S01]  /*1ca0*/  MOV R28, 0x1ce0 ;  /* 0x00001ce0001c7802 */ /* 0x001fe20000000f00 */
[----:B------:R-:W-:Y:S02]  /*1cb0*/  IMAD.MOV.U32 R29, RZ, RZ, 0x40240000 ;  /* 0x40240000ff1d7424 */ /* 0x000fe400078e00ff */
[----:B------:R-:W-:-:S07]  /*1cc0*/  IMAD.MOV.U32 R13, RZ, RZ, 0x40180000 ;  /* 0x40180000ff0d7424 */ /* 0x000fce00078e00ff */
[----:B-1----:R-:W-:Y:S05]  /*1cd0*/  CALL.REL.NOINC `($_Z6kernelP6CHROMOPfP10IN_FITNESSP11IN_POSITION$__internal_accurate_pow) ;  /* 0x000000a000c07944 */ /* 0x002fea0003c00000 */
[----:B------:R-:W-:Y:S05]  /*1ce0*/  BSYNC.RECONVERGENT B1 ;  /* 0x0000000000017941 */ /* 0x000fea0003800200 */
.L_x_36:
[----:B------:R-:W2:Y:S01]  /*1cf0*/  LDG.E R13, desc[UR6][R14.64] ;  /* 0x000000060e0d7981 */ /* 0x000ea2000c1e1900 */
[----:B------:R-:W0:Y:S02]  /*1d00*/  F2F.F64.F32 R28, R0 ;  /* 0x00000000001c7310 */ /* 0x000e240000201800 */
[----:B0-----:R-:W-:-:S08]  /*1d10*/  DMUL R4, R28, R38 ;  /* 0x000000261c047228 */ /* 0x001fd00000000000 */
[----:B------:R-:W-:-:S10]  /*1d20*/  DFMA R28, R4, R28, RZ ;  /* 0x0000001c041c722b */ /* 0x000fd400000000ff */
[----:B------:R-:W2:Y:S02]  /*1d30*/  F2F.F32.F64 R28, R28 ;  /* 0x0000001c001c7310 */ /* 0x000ea40000301000 */
[----:B--2---:R-:W-:Y:S01]  /*1d40*/  FFMA R4, R13, R13, R28 ;  /* 0x0000000d0d047223 */ /* 0x004fe2000000001c */
[----:B------:R-:W-:Y:S06]  /*1d50*/  BRA `(.L_x_11) ;  /* 0x0000001400487947 */ /* 0x000fec0003800000 */
.L_x_35:
[----:B------:R-:W0:Y:S02]  /*1d60*/  LDG.E R13, desc[UR6][R14.64] ;  /* 0x000000060e0d7981 */ /* 0x000e24000c1e1900 */
[C---:B0-----:R-:W-:Y:S01]  /*1d70*/  FFMA R0, R13.reuse, R13, -R0 ;  /* 0x0000000d0d007223 */ /* 0x041fe20000000800 */
[----:B------:R-:W-:-:S03]  /*1d80*/  FADD R13, R13, -1 ;  /* 0xbf8000000d0d7421 */ /* 0x000fc60000000000 */
[----:B------:R-:W0:Y:S01]  /*1d90*/  F2F.F64.F32 R4, R0 ;  /* 0x0000000000047310 */ /* 0x000e220000201800 */
[----:B------:R-:W-:-:S07]  /*1da0*/  FMUL R30, R13, R13 ;  /* 0x0000000d0d1e7220 */ /* 0x000fce0000400000 */
[----:B------:R-:W2:Y:S01]  /*1db0*/  F2F.F64.F32 R30, R30 ;  /* 0x0000001e001e7310 */ /* 0x000ea20000201800 */
[----:B0-----:R-:W-:-:S08]  /*1dc0*/  DMUL R28, R4, 100 ;  /* 0x40590000041c7828 */ /* 0x001fd00000000000 */
[----:B--2---:R-:W-:-:S10]  /*1dd0*/  DFMA R4, R4, R28, R30 ;  /* 0x0000001c0404722b */ /* 0x004fd4000000001e */
[----:B------:R0:W2:Y:S01]  /*1de0*/  F2F.F32.F64 R4, R4 ;  /* 0x0000000400047310 */ /* 0x0000a20000301000 */
[----:B------:R-:W-:Y:S05]  /*1df0*/  BRA `(.L_x_11) ;  /* 0x0000001400207947 */ /* 0x000fea0003800000 */
.L_x_34:
[----:B------:R-:W-:-:S13]  /*1e00*/  ISETP.NE.AND P0, PT, R12, 0x6, PT ;  /* 0x000000060c00780c */ /* 0x000fda0003f05270 */
[----:B------:R-:W-:Y:S05]  /*1e10*/  @!P0 BREAK.RELIABLE B6 ;  /* 0x0000000000068942 */ /* 0x000fea0003800100 */
[----:B------:R-:W-:Y:S05]  /*1e20*/  @!P0 BRA `(.L_x_37) ;  /* 0x0000000c00408947 */ /* 0x000fea0003800000 */
[----:B------:R-:W-:-:S13]  /*1e30*/  ISETP.NE.AND P0, PT, R12, 0x7, PT ;  /* 0x000000070c00780c */ /* 0x000fda0003f05270 */
[----:B------:R-:W-:Y:S05]  /*1e40*/  @!P0 BREAK.RELIABLE B6 ;  /* 0x0000000000068942 */ /* 0x000fea0003800100 */
[----:B------:R-:W-:Y:S05]  /*1e50*/  @!P0 BRA `(.L_x_38) ;  /* 0x0000000c00288947 */ /* 0x000fea0003800000 */
[----:B------:R-:W-:-:S13]  /*1e60*/  ISETP.NE.AND P0, PT, R12, 0x8, PT ;  /* 0x000000080c00780c */ /* 0x000fda0003f05270 */
[----:B------:R-:W-:Y:S05]  /*1e70*/  @!P0 BREAK.RELIABLE B6 ;  /* 0x0000000000068942 */ /* 0x000fea0003800100 */
[----:B------:R-:W-:Y:S05]  /*1e80*/  @!P0 BRA `(.L_x_39) ;  /* 0x00000000003c8947 */ /* 0x000fea0003800000 */
.L_x_5:
[----:B------:R-:W-:Y:S05]  /*1e90*/  BSYNC.RELIABLE B6 ;  /* 0x0000000000067941 */ /* 0x000fea0003800100 */
.L_x_1:
[----:B------:R-:W-:Y:S01]  /*1ea0*/  BSSY.RECONVERGENT B1, `(.L_x_40) ;  /* 0x0000006000017945 */ /* 0x000fe20003800200 */
[----:B------:R-:W-:Y:S01]  /*1eb0*/  MOV R32, RZ ;  /* 0x000000ff00207202 */ /* 0x000fe20000000f00 */
[----:B0-----:R-:W-:Y:S01]  /*1ec0*/  IMAD.MOV.U32 R29, RZ, RZ, 0x40240000 ;  /* 0x40240000ff1d7424 */ /* 0x001fe200078e00ff */
[----:B------:R-:W-:Y:S01]  /*1ed0*/  MOV R28, 0x1f00 ;  /* 0x00001f00001c7802 */ /* 0x000fe20000000f00 */
[----:B------:R-:W-:-:S07]  /*1ee0*/  IMAD.MOV.U32 R13, RZ, RZ, 0x40180000 ;  /* 0x40180000ff0d7424 */ /* 0x000fce00078e00ff */
[----:B-1----:R-:W-:Y:S05]  /*1ef0*/  CALL.REL.NOINC `($_Z6kernelP6CHROMOPfP10IN_FITNESSP11IN_POSITION$__internal_accurate_pow) ;  /* 0x000000a000387944 */ /* 0x002fea0003c00000 */
[----:B------:R-:W-:Y:S05]  /*1f00*/  BSYNC.RECONVERGENT B1 ;  /* 0x0000000000017941 */ /* 0x000fea0003800200 */
.L_x_40:
[----:B------:R-:W2:Y:S02]  /*1f10*/  LDG.E R5, desc[UR6][R14.64] ;  /* 0x000000060e057981 */ /* 0x000ea4000c1e1900 */
[----:B--2---:R-:W0:Y:S02]  /*1f20*/  F2F.F64.F32 R4, R5 ;  /* 0x0000000500047310 */ /* 0x004e240000201800 */
[----:B0-----:R-:W-:-:S08]  /*1f30*/  DMUL R28, R4, R38 ;  /* 0x00000026041c7228 */ /* 0x001fd00000000000 */
[----:B------:R-:W-:-:S10]  /*1f40*/  DMUL R28, R4, R28 ;  /* 0x0000001c041c7228 */ /* 0x000fd40000000000 */
[----:B------:R-:W0:Y:S02]  /*1f50*/  F2F.F32.F64 R29, R28 ;  /* 0x0000001c001d7310 */ /* 0x000e240000301000 */
[----:B0-----:R-:W-:Y:S01]  /*1f60*/  FFMA R4, R0, R0, R29 ;  /* 0x0000000000047223 */ /* 0x001fe2000000001d */
[----:B------:R-:W-:Y:S06]  /*1f70*/  BRA `(.L_x_11) ;  /* 0x0000001000c07947 */ /* 0x000fec0003800000 */
.L_x_39:
[----:B0-----:R-:W2:Y:S01]  /*1f80*/  LDG.E R4, desc[UR6][R14.64] ;  /* 0x000000060e047981 */ /* 0x001ea2000c1e1900 */
[----:B------:R-:W-:Y:S01]  /*1f90*/  BSSY.RECONVERGENT B3, `(.L_x_41) ;  /* 0x000001e000037945 */ /* 0x000fe20003800200 */
[----:B--2---:R-:W0:Y:S01]  /*1fa0*/  F2F.F64.F32 R30, R4 ;  /* 0x00000004001e7310 */ /* 0x004e220000201800 */
[----:B------:R-:W-:Y:S01]  /*1fb0*/  FFMA R41, R4, R4, RZ ;  /* 0x0000000404297223 */ /* 0x000fe200000000ff */
[----:B0-----:R-:W-:-:S14]  /*1fc0*/  DSETP.NEU.AND P0, PT, |R30|, +INF , PT ;  /* 0x7ff000001e00742a */ /* 0x001fdc0003f0d200 */
        /* <DEDUP_REMOVED lines=21> */
[----:B------:R-:W-:Y:S02]  /*2120*/  MOV R43, R31 ;  /* 0x0000001f002b7202 */ /* 0x000fe40000000f00 */
[----:B------:R-:W-:-:S07]  /*2130*/  MOV R36, 0x2150 ;  /* 0x0000215000247802 */ /* 0x000fce0000000f00 */
[----:B-1----:R-:W-:Y:S05]  /*2140*/  CALL.REL.NOINC `($_Z6kernelP6CHROMOPfP10IN_FITNESSP11IN_POSITION$__internal_trig_reduction_slowpathd) ;  /* 0x000000a8005c7944 */ /* 0x002fea0003c00000 */
.L_x_44:
[----:B------:R-:W-:Y:S05]  /*2150*/  BSYNC.RECONVERGENT B4 ;  /* 0x0000000000047941 */ /* 0x000fea0003800200 */
.L_x_43:
[----:B------:R-:W-:-:S07]  /*2160*/  VIADD R13, R4, 0x1 ;  /* 0x00000001040d7836 */ /* 0x000fce0000000000 */
.L_x_42:
[----:B------:R-:W-:Y:S05]  /*2170*/  BSYNC.RECONVERGENT B3 ;  /* 0x0000000000037941 */ /* 0x000fea0003800200 */
.L_x_41:
[----:B------:R-:W0:Y:S01]  /*2180*/  LDCU.64 UR10, c[0x4][0x18] ;  /* 0x01000300ff0a77ac */ /* 0x000e220008000a00 */
[----:B------:R-:W-:-:S05]  /*2190*/  IMAD.SHL.U32 R4, R13, 0x40, RZ ;  /* 0x000000400d047824 */ /* 0x000fca00078e00ff */
        /* <DEDUP_REMOVED lines=8> */
[----:B------:R-:W-:Y:S01]  /*2220*/  BSSY.RECONVERGENT B1, `(.L_x_45) ;  /* 0x0000030000017945 */ /* 0x000fe20003800200 */
[----:B------:R-:W-:Y:S01]  /*2230*/  FFMA R41, R0, R0, R41 ;  /* 0x0000000000297223 */ /* 0x000fe20000000029 */
[----:B------:R-:W-:-:S02]  /*2240*/  ISETP.NE.U32.AND P0, PT, R4, 0x1, PT ;  /* 0x000000010400780c */ /* 0x000fc40003f05070 */
[----:B------:R-:W-:Y:S02]  /*2250*/  MOV R4, 0x3da8ff83 ;  /* 0x3da8ff8300047802 */ /* 0x000fe40000000f00 */
[----:B------:R-:W-:Y:S02]  /*2260*/  FSEL R46, R46, -8.06006814911005101289e+34, !P0 ;  /* 0xf9785eba2e2e7808 */ /* 0x000fe40004000000 */
[----:B------:R-:W-:Y:S01]  /*2270*/  FSEL R47, -R4, 0.11223486810922622681, !P0 ;  /* 0x3de5db65042f7808 */ /* 0x000fe20004000100 */
[----:B------:R-:W-:-:S08]  /*2280*/  DMUL R4, R42, R42 ;  /* 0x0000002a2a047228 */ /* 0x000fd00000000000 */
[----:B--2---:R-:W-:-:S08]  /*2290*/  DFMA R28, R4, R46, R28 ;  /* 0x0000002e041c722b */ /* 0x004fd0000000001c */
[----:B------:R-:W-:Y:S01]  /*22a0*/  DFMA R28, R4, R28, R30 ;  /* 0x0000001c041c722b */ /* 0x000fe2000000001e */
[----:B------:R-:W0:Y:S01]  /*22b0*/  MUFU.RCP64H R31, 1.4142131805419921875 ;  /* 0x3ff6a09e001f7908 */ /* 0x000e220000001800 */
[----:B------:R-:W-:-:S06]  /*22c0*/  IMAD.MOV.U32 R30, RZ, RZ, 0x1 ;  /* 0x00000001ff1e7424 */ /* 0x000fcc00078e00ff */
[----:B---3--:R-:W-:Y:S01]  /*22d0*/  DFMA R32, R4, R28, R32 ;  /* 0x0000001c0420722b */ /* 0x008fe20000000020 */
[----:B------:R-:W-:Y:S02]  /*22e0*/  IMAD.MOV.U32 R28, RZ, RZ, 0x667f3bcd ;  /* 0x667f3bcdff1c7424 */ /* 0x000fe400078e00ff */
[----:B------:R-:W-:-:S05]  /*22f0*/  IMAD.MOV.U32 R29, RZ, RZ, 0x3ff6a09e ;  /* 0x3ff6a09eff1d7424 */ /* 0x000fca00078e00ff */
[----:B------:R-:W-:Y:S02]  /*2300*/  DFMA R32, R4, R32, R34 ;  /* 0x000000200420722b */ /* 0x000fe40000000022 */
[----:B0-----:R-:W-:-:S06]  /*2310*/  DFMA R34, R30, -R28, 1 ;  /* 0x3ff000001e22742b */ /* 0x001fcc000000081c */
[----:B----4-:R-:W-:Y:S02]  /*2320*/  DFMA R32, R4, R32, R36 ;  /* 0x000000200420722b */ /* 0x010fe40000000024 */
[----:B------:R-:W-:-:S06]  /*2330*/  DFMA R34, R34, R34, R34 ;  /* 0x000000222222722b */ /* 0x000fcc0000000022 */
[----:B------:R-:W-:Y:S02]  /*2340*/  DFMA R32, R4, R32, R38 ;  /* 0x000000200420722b */ /* 0x000fe40000000026 */
[----:B------:R-:W-:Y:S01]  /*2350*/  DFMA R34, R30, R34, R30 ;  /* 0x000000221e22722b */ /* 0x000fe2000000001e */
[----:B------:R-:W0:Y:S05]  /*2360*/  F2F.F64.F32 R30, R0 ;  /* 0x00000000001e7310 */ /* 0x000e2a0000201800 */
[----:B------:R-:W-:Y:S02]  /*2370*/  DFMA R42, R32, R42, R42 ;  /* 0x0000002a202a722b */ /* 0x000fe4000000002a */
[----:B------:R-:W-:-:S02]  /*2380*/  DFMA R4, R4, R32, 1 ;  /* 0x3ff000000404742b */ /* 0x000fc40000000020 */
[----:B------:R-:W-:-:S08]  /*2390*/  DFMA R36, R34, -R28, 1 ;  /* 0x3ff000002224742b */ /* 0x000fd0000000081c */
[----:B------:R-:W-:Y:S01]  /*23a0*/  DFMA R36, R34, R36, R34 ;  /* 0x000000242224722b */ /* 0x000fe20000000022 */
[----:B------:R-:W-:Y:S02]  /*23b0*/  FSEL R38, R4, R42, !P0 ;  /* 0x0000002a04267208 */ /* 0x000fe40004000000 */
[----:B------:R-:W-:Y:S02]  /*23c0*/  FSEL R39, R5, R43, !P0 ;  /* 0x0000002b05277208 */ /* 0x000fe40004000000 */
[----:B------:R-:W-:Y:S02]  /*23d0*/  LOP3.LUT P0, RZ, R13, 0x2, RZ, 0xc0, !PT ;  /* 0x000000020dff7812 */ /* 0x000fe4000780c0ff */
[----:B0-----:R-:W-:Y:S01]  /*23e0*/  FSETP.GEU.AND P1, PT, |R31|, 6.5827683646048100446e-37, PT ;  /* 0x036000001f00780b */ /* 0x001fe20003f2e200 */
[----:B------:R-:W-:Y:S02]  /*23f0*/  DMUL R34, R30, R36 ;  /* 0x000000241e227228 */ /* 0x000fe40000000000 */
[----:B------:R-:W-:-:S06]  /*2400*/  DADD R32, RZ, -R38 ;  /* 0x00000000ff207229 */ /* 0x000fcc0000000826 */
[----:B------:R-:W-:-:S04]  /*2410*/  DFMA R4, R34, -R28, R30 ;  /* 0x8000001c2204722b */ /* 0x000fc8000000001e */
[----:B------:R-:W-:Y:S02]  /*2420*/  FSEL R28, R38, R32, !P0 ;  /* 0x00000020261c7208 */ /* 0x000fe40004000000 */
[----:B------:R-:W-:Y:S02]  /*2430*/  FSEL R29, R39, R33, !P0 ;  /* 0x00000021271d7208 */ /* 0x000fe40004000000 */
[----:B------:R-:W-:-:S04]  /*2440*/  DFMA R4, R36, R4, R34 ;  /* 0x000000042404722b */ /* 0x000fc80000000022 */
[----:B------:R-:W-:-:S06]  /*2450*/  DMUL R28, RZ, R28 ;  /* 0x0000001cff1c7228 */ /* 0x000fcc0000000000 */
[----:B------:R-:W-:Y:S01]  /*2460*/  FFMA R13, RZ, 1.9267766475677490234, R5 ;  /* 0x3ff6a09eff0d7823 */ /* 0x000fe20000000005 */
[----:B------:R0:W2:Y:S04]  /*2470*/  F2F.F32.F64 R40, R28 ;  /* 0x0000001c00287310 */ /* 0x0000a80000301000 */
[----:B------:R-:W-:-:S13]  /*2480*/  FSETP.GT.AND P0, PT, |R13|, 1.469367938527859385e-39, PT ;  /* 0x001000000d00780b */ /* 0x000fda0003f04200 */
[----:B0-2---:R-:W-:Y:S05]  /*2490*/  @P0 BRA P1, `(.L_x_46) ;  /* 0x0000000000200947 */ /* 0x005fea0000800000 */
[----:B------:R-:W-:Y:S01]  /*24a0*/  IMAD.MOV.U32 R32, RZ, RZ, R30 ;  /* 0x000000ffff207224 */ /* 0x000fe200078e001e */
[----:B------:R-:W-:Y:S01]  /*24b0*/  MOV R33, R31 ;  /* 0x0000001f00217202 */ /* 0x000fe20000000f00 */
[----:B------:R-:W-:Y:S01]  /*24c0*/  IMAD.MOV.U32 R28, RZ, RZ, 0x667f3bcd ;  /* 0x667f3bcdff1c7424 */ /* 0x000fe200078e00ff */
[----:B------:R-:W-:Y:S01]  /*24d0*/  MOV R4, 0x2500 ;  /* 0x0000250000047802 */ /* 0x000fe20000000f00 */
[----:B------:R-:W-:-:S07]  /*24e0*/  IMAD.MOV.U32 R29, RZ, RZ, 0x3ff6a09e ;  /* 0x3ff6a09eff1d7424 */ /* 0x000fce00078e00ff */
[----:B-1----:R-:W-:Y:S05]  /*24f0*/  CALL.REL.NOINC `($__internal_0_$__cuda_sm20_div_rn_f64_full) ;  /* 0x0000008800787944 */ /* 0x002fea0003c00000 */
[----:B------:R-:W-:Y:S02]  /*2500*/  IMAD.MOV.U32 R4, RZ, RZ, R36 ;  /* 0x000000ffff047224 */ /* 0x000fe400078e0024 */
[----:B------:R-:W-:-:S07]  /*2510*/  IMAD.MOV.U32 R5, RZ, RZ, R37 ;  /* 0x000000ffff057224 */ /* 0x000fce00078e0025 */
.L_x_46:
[----:B------:R-:W-:Y:S05]  /*2520*/  BSYNC.RECONVERGENT B1 ;  /* 0x0000000000017941 */ /* 0x000fea0003800200 */
.L_x_45:
[----:B------:R-:W-:Y:S01]  /*2530*/  DSETP.NEU.AND P0, PT, |R4|, +INF , PT ;  /* 0x7ff000000400742a */ /* 0x000fe20003f0d200 */
[----:B------:R-:W-:-:S13]  /*2540*/  BSSY.RECONVERGENT B3, `(.L_x_47) ;  /* 0x000001d000037945 */ /* 0x000fda0003800200 */
[----:B------:R-:W-:Y:S05]  /*2550*/  @!P0 BRA `(.L_x_48) ;  /* 0x0000000000648947 */ /* 0x000fea0003800000 */
[----:B------:R-:W-:Y:S01]  /*2560*/  UMOV UR10, 0x6dc9c883 ;  /* 0x6dc9c883000a7882 */ /* 0x000fe20000000000 */
[----:B------:R-:W-:Y:S01]  /*2570*/  UMOV UR11, 0x3fe45f30 ;  /* 0x3fe45f30000b7882 */ /* 0x000fe20000000000 */
[C---:B------:R-:W-:Y:S01]  /*2580*/  DSETP.GE.AND P0, PT, |R4|.reuse, 2.14748364800000000000e+09, PT ;  /* 0x41e000000400742a */ /* 0x040fe20003f06200 */
[----:B------:R-:W-:Y:S01]  /*2590*/  BSSY.RECONVERGENT B4, `(.L_x_49) ;  /* 0x0000013000047945 */ /* 0x000fe20003800200 */
[----:B------:R-:W-:Y:S01]  /*25a0*/  DMUL R28, R4, UR10 ;  /* 0x0000000a041c7c28 */ /* 0x000fe20008000000 */
[----:B------:R-:W-:Y:S01]  /*25b0*/  UMOV UR10, 0x54442d18 ;  /* 0x54442d18000a7882 */ /* 0x000fe20000000000 */
[----:B------:R-:W-:-:S04]  /*25c0*/  UMOV UR11, 0x3ff921fb ;  /* 0x3ff921fb000b7882 */ /* 0x000fc80000000000 */
        /* <DEDUP_REMOVED lines=15> */
.L_x_50:
[----:B------:R-:W-:Y:S05]  /*26c0*/  BSYNC.RECONVERGENT B4 ;  /* 0x0000000000047941 */ /* 0x000fea0003800200 */
.L_x_49:
[----:B------:R-:W-:Y:S01]  /*26d0*/  VIADD R0, R0, 0x1 ;  /* 0x0000000100007836 */ /* 0x000fe20000000000 */
[----:B------:R-:W-:Y:S06]  /*26e0*/  BRA `(.L_x_51) ;  /* 0x0000000000087947 */ /* 0x000fec0003800000 */
.L_x_48:
[----:B------:R-:W-:Y:S01]  /*26f0*/  DMUL R42, RZ, R4 ;  /* 0x00000004ff2a7228 */ /* 0x000fe20000000000 */
[----:B------:R-:W-:-:S10]  /*2700*/  IMAD.MOV.U32 R0, RZ, RZ, 0x1 ;  /* 0x00000001ff007424 */ /* 0x000fd400078e00ff */
.L_x_51:
[----:B------:R-:W-:Y:S05]  /*2710*/  BSYNC.RECONVERGENT B3 ;  /* 0x0000000000037941 */ /* 0x000fea0003800200 */
.L_x_47:
[----:B------:R-:W0:Y:S01]  /*2720*/  LDCU.64 UR10, c[0x4][0x18] ;  /* 0x01000300ff0a77ac */ /* 0x000e220008000a00 */
[----:B------:R-:W-:-:S04]  /*2730*/  SHF.L.U32 R4, R0, 0x6, RZ ;  /* 0x0000000600047819 */ /* 0x000fc800000006ff */
[----:B------:R-:W-:-:S04]  /*2740*/  LOP3.LUT R4, R4, 0x40, RZ, 0xc0, !PT ;  /* 0x0000004004047812 */ /* 0x000fc800078ec0ff */
[----:B0-----:R-:W-:-:S05]  /*2750*/  IADD3 R44, P0, PT, R4, UR10, RZ ;  /* 0x0000000a042c7c10 */ /* 0x001fca000ff1e0ff */
[----:B------:R-:W-:-:S05]  /*2760*/  IMAD.X R45, RZ, RZ, UR11, P0 ;  /* 0x0000000bff2d7e24 */ /* 0x000fca00080e06ff */
[----:B------:R-:W2:Y:S04]  /*2770*/  LDG.E.128.CONSTANT R28, desc[UR6][R44.64] ;  /* 0x000000062c1c7981 */ /* 0x000ea8000c1e9d00 */
[----:B------:R-:W3:Y:S04]  /*2780*/  LDG.E.128.CONSTANT R32, desc[UR6][R44.64+0x10] ;  /* 0x000010062c207981 */ /* 0x000ee8000c1e9d00 */
[----:B------:R0:W4:Y:S01]  /*2790*/  LDG.E.128.CONSTANT R36, desc[UR6][R44.64+0x20] ;  /* 0x000020062c247981 */ /* 0x000122000c1e9d00 */
[----:B------:R-:W-:Y:S01]  /*27a0*/  LOP3.LUT R4, R0, 0x1, RZ, 0xc0, !PT ;  /* 0x0000000100047812 */ /* 0x000fe200078ec0ff */
[----:B------:R-:W-:Y:S01]  /*27b0*/  IMAD.MOV.U32 R46, RZ, RZ, 0x20fd8164 ;  /* 0x20fd8164ff2e7424 */ /* 0x000fe200078e00ff */
[----:B------:R-:W-:Y:S02]  /*27c0*/  BSSY.RECONVERGENT B1, `(.L_x_52) ;  /* 0x000002e000017945 */ /* 0x000fe40003800200 */
[----:B------:R-:W-:Y:S01]  /*27d0*/  ISETP.NE.U32.AND P0, PT, R4, 0x1, PT ;  /* 0x000000010400780c */ /* 0x000fe20003f05070 */
[----:B------:R-:W-:-:S03]  /*27e0*/  IMAD.MOV.U32 R4, RZ, RZ, 0x3da8ff83 ;  /* 0x3da8ff83ff047424 */ /* 0x000fc600078e00ff */
[----:B------:R-:W-:Y:S01]  /*27f0*/  FSEL R46, R46, -8.06006814911005101289e+34, !P0 ;  /* 0xf9785eba2e2e7808 */ /* 0x000fe20004000000 */
[----:B0-----:R-:W-:Y:S01]  /*2800*/  IMAD.MOV.U32 R44, RZ, RZ, 0x0 ;  /* 0x00000000ff2c7424 */ /* 0x001fe200078e00ff */
[----:B------:R-:W-:Y:S01]  /*2810*/  FSEL R47, -R4, 0.11223486810922622681, !P0 ;  /* 0x3de5db65042f7808 */ /* 0x000fe20004000100 */
[----:B------:R-:W-:Y:S01]  /*2820*/  DMUL R4, R42, R42 ;  /* 0x0000002a2a047228 */ /* 0x000fe20000000000 */
[----:B------:R-:W-:-:S07]  /*2830*/  MOV R45, 0x40af4000 ;  /* 0x40af4000002d7802 */ /* 0x000fce0000000f00 */
[----:B--2---:R-:W-:-:S08]  /*2840*/  DFMA R28, R4, R46, R28 ;  /* 0x0000002e041c722b */ /* 0x004fd0000000001c */
[----:B------:R-:W-:Y:S01]  /*2850*/  DFMA R28, R4, R28, R30 ;  /* 0x0000001c041c722b */ /* 0x000fe2000000001e */
[----:B------:R-:W0:Y:S01]  /*2860*/  MUFU.RCP64H R31, 4000 ;  /* 0x40af4000001f7908 */ /* 0x000e220000001800 */
[----:B------:R-:W-:-:S06]  /*2870*/  IMAD.MOV.U32 R30, RZ, RZ, 0x1 ;  /* 0x00000001ff1e7424 */ /* 0x000fcc00078e00ff */
[----:B---3--:R-:W-:-:S08]  /*2880*/  DFMA R28, R4, R28, R32 ;  /* 0x0000001c041c722b */ /* 0x008fd00000000020 */
[----:B------:R-:W-:Y:S02]  /*2890*/  DFMA R28, R4, R28, R34 ;  /* 0x0000001c041c722b */ /* 0x000fe40000000022 */
[----:B0-----:R-:W-:-:S06]  /*28a0*/  DFMA R32, R30, -R44, 1 ;  /* 0x3ff000001e20742b */ /* 0x001fcc000000082c */
[----:B----4-:R-:W-:Y:S02]  /*28b0*/  DFMA R28, R4, R28, R36 ;  /* 0x0000001c041c722b */ /* 0x010fe40000000024 */
[----:B------:R-:W-:-:S06]  /*28c0*/  DFMA R32, R32, R32, R32 ;  /* 0x000000202020722b */ /* 0x000fcc0000000020 */
[----:B------:R-:W-:Y:S02]  /*28d0*/  DFMA R28, R4, R28, R38 ;  /* 0x0000001c041c722b */ /* 0x000fe40000000026 */
[----:B------:R-:W-:Y:S02]  /*28e0*/  DFMA R30, R30, R32, R30 ;  /* 0x000000201e1e722b */ /* 0x000fe4000000001e */
[----:B------:R-:W0:Y:S04]  /*28f0*/  F2F.F64.F32 R32, R41 ;  /* 0x0000002900207310 */ /* 0x000e280000201800 */
[----:B------:R-:W-:Y:S02]  /*2900*/  DFMA R42, R28, R42, R42 ;  /* 0x0000002a1c2a722b */ /* 0x000fe4000000002a */
[----:B------:R-:W-:-:S02]  /*2910*/  DFMA R4, R4, R28, 1 ;  /* 0x3ff000000404742b */ /* 0x000fc4000000001c */
[----:B------:R-:W-:-:S08]  /*2920*/  DFMA R34, R30, -R44, 1 ;  /* 0x3ff000001e22742b */ /* 0x000fd0000000082c */
[----:B------:R-:W-:Y:S01]  /*2930*/  DFMA R34, R30, R34, R30 ;  /* 0x000000221e22722b */ /* 0x000fe2000000001e */
[----:B------:R-:W-:Y:S01]  /*2940*/  FSEL R38, R4, R42, !P0 ;  /* 0x0000002a04267208 */ /* 0x000fe20004000000 */
[----:B------:R-:W2:Y:S01]  /*2950*/  F2F.F64.F32 R30, R40 ;  /* 0x00000028001e7310 */ /* 0x000ea20000201800 */
[----:B------:R-:W-:Y:S02]  /*2960*/  FSEL R39, R5, R43, !P0 ;  /* 0x0000002b05277208 */ /* 0x000fe40004000000 */
[----:B------:R-:W-:Y:S02]  /*2970*/  LOP3.LUT P0, RZ, R0, 0x2, RZ, 0xc0, !PT ;  /* 0x0000000200ff7812 */ /* 0x000fe4000780c0ff */
[----:B0-----:R-:W-:Y:S01]  /*2980*/  FSETP.GEU.AND P1, PT, |R33|, 6.5827683646048100446e-37, PT ;  /* 0x036000002100780b */ /* 0x001fe20003f2e200 */
[----:B------:R-:W-:Y:S02]  /*2990*/  DMUL R36, R32, R34 ;  /* 0x0000002220247228 */ /* 0x000fe40000000000 */
[----:B------:R-:W-:-:S06]  /*29a0*/  DADD R28, RZ, -R38 ;  /* 0x00000000ff1c7229 */ /* 0x000fcc0000000826 */
[----:B------:R-:W-:-:S04]  /*29b0*/  DFMA R4, R36, -4000, R32 ;  /* 0xc0af40002404782b */ /* 0x000fc80000000020 */
[----:B------:R-:W-:Y:S02]  /*29c0*/  FSEL R28, R38, R28, !P0 ;  /* 0x0000001c261c7208 */ /* 0x000fe40004000000 */
[----:B------:R-:W-:Y:S02]  /*29d0*/  FSEL R29, R39, R29, !P0 ;  /* 0x0000001d271d7208 */ /* 0x000fe40004000000 */
[----:B------:R-:W-:-:S04]  /*29e0*/  DFMA R4, R34, R4, R36 ;  /* 0x000000042204722b */ /* 0x000fc80000000024 */
[----:B--2---:R-:W-:-:S06]  /*29f0*/  DMUL R30, R30, R28 ;  /* 0x0000001c1e1e7228 */ /* 0x004fcc0000000000 */
[----:B------:R-:W-:Y:S01]  /*2a00*/  FFMA R13, RZ, 5.4765625, R5 ;  /* 0x40af4000ff0d7823 */ /* 0x000fe20000000005 */
[----:B------:R0:W2:Y:S04]  /*2a10*/  F2F.F32.F64 R0, R30 ;  /* 0x0000001e00007310 */ /* 0x0000a80000301000 */
[----:B------:R-:W-:-:S13]  /*2a20*/  FSETP.GT.AND P0, PT, |R13|, 1.469367938527859385e-39, PT ;  /* 0x001000000d00780b */ /* 0x000fda0003f04200 */
[----:B0-2---:R-:W-:Y:S05]  /*2a30*/  @P0 BRA P1, `(.L_x_53) ;  /* 0x0000000000180947 */ /* 0x005fea0000800000 */
[----:B------:R-:W-:Y:S01]  /*2a40*/  IMAD.MOV.U32 R28, RZ, RZ, RZ ;  /* 0x000000ffff1c7224 */ /* 0x000fe200078e00ff */
[----:B------:R-:W-:Y:S01]  /*2a50*/  MOV R4, 0x2a80 ;  /* 0x00002a8000047802 */ /* 0x000fe20000000f00 */
[----:B------:R-:W-:-:S07]  /*2a60*/  IMAD.MOV.U32 R29, RZ, RZ, 0x40af4000 ;  /* 0x40af4000ff1d7424 */ /* 0x000fce00078e00ff */
[----:B-1----:R-:W-:Y:S05]  /*2a70*/  CALL.REL.NOINC `($__internal_0_$__cuda_sm20_div_rn_f64_full) ;  /* 0x0000008400187944 */ /* 0x002fea0003c00000 */
[----:B------:R-:W-:Y:S01]  /*2a80*/  IMAD.MOV.U32 R4, RZ, RZ, R36 ;  /* 0x000000ffff047224 */ /* 0x000fe200078e0024 */
[----:B------:R-:W-:-:S07]  /*2a90*/  MOV R5, R37 ;  /* 0x0000002500057202 */ /* 0x000fce0000000f00 */
.L_x_53:
[----:B------:R-:W-:Y:S05]  /*2aa0*/  BSYNC.RECONVERGENT B1 ;  /* 0x0000000000017941 */ /* 0x000fea0003800200 */
.L_x_52:
[----:B------:R-:W0:Y:S02]  /*2ab0*/  F2F.F64.F32 R28, R0 ;  /* 0x00000000001c7310 */ /* 0x000e240000201800 */
[----:B0-----:R-:W-:-:S08]  /*2ac0*/  DADD R28, -R28, R4 ;  /* 0x000000001c1c7229 */ /* 0x001fd00000000104 */
[----:B------:R-:W-:-:S06]  /*2ad0*/  DADD R28, R28, 1 ;  /* 0x3ff000001c1c7429 */ /* 0x000fcc0000000000 */
[----:B------:R0:W2:Y:S01]  /*2ae0*/  F2F.F32.F64 R4, R28 ;  /* 0x0000001c00047310 */ /* 0x0000a20000301000 */
[----:B------:R-:W-:Y:S05]  /*2af0*/  BRA `(.L_x_11) ;  /* 0x0000000400e07947 */ /* 0x000fea0003800000 */
.L_x_38:
[----:B0-----:R-:W-:-:S04]  /*2b00*/  FFMA R0, R0, R0, RZ ;  /* 0x0000000000007223 */ /* 0x001fc800000000ff */
[----:B------:R-:W-:Y:S01]  /*2b10*/  FFMA R4, R0, R0, RZ ;  /* 0x0000000000047223 */ /* 0x000fe200000000ff */
[----:B------:R-:W-:Y:S06]  /*2b20*/  BRA `(.L_x_11) ;  /* 0x0000000400d47947 */ /* 0x000fec0003800000 */
.L_x_37:
[----:B0-----:R-:W2:Y:S01]  /*2b30*/  LDG.E R4, desc[UR6][R14.64] ;  /* 0x000000060e047981 */ /* 0x001ea2000c1e1900 */
[----:B------:R-:W-:Y:S01]  /*2b40*/  BSSY.RECONVERGENT B1, `(.L_x_54) ;  /* 0x0000007000017945 */ /* 0x000fe20003800200 */
[----:B------:R-:W-:Y:S01]  /*2b50*/  IMAD.MOV.U32 R13, RZ, RZ, 0x40000000 ;  /* 0x40000000ff0d7424 */ /* 0x000fe200078e00ff */
[----:B--2---:R-:W0:Y:S02]  /*2b60*/  F2F.F64.F32 R30, R4 ;  /* 0x00000004001e7310 */ /* 0x004e240000201800 */
[----:B0-----:R-:W-:-:S10]  /*2b70*/  DADD R28, -RZ, |R30| ;  /* 0x00000000ff1c7229 */ /* 0x001fd4000000051e */
[----:B------:R-:W-:Y:S01]  /*2b80*/  IMAD.MOV.U32 R32, RZ, RZ, R28 ;  /* 0x000000ffff207224 */ /* 0x000fe200078e001c */
[----:B------:R-:W-:-:S07]  /*2b90*/  MOV R28, 0x2bb0 ;  /* 0x00002bb0001c7802 */ /* 0x000fce0000000f00 */
[----:B-1----:R-:W-:Y:S05]  /*2ba0*/  CALL.REL.NOINC `($_Z6kernelP6CHROMOPfP10IN_FITNESSP11IN_POSITION$__internal_accurate_pow) ;  /* 0x00000094000c7944 */ /* 0x002fea0003c00000 */
[----:B------:R-:W-:Y:S05]  /*2bb0*/  BSYNC.RECONVERGENT B1 ;  /* 0x0000000000017941 */ /* 0x000fea0003800200 */
.L_x_54:
[----:B------:R-:W-:Y:S01]  /*2bc0*/  DADD R28, R30, 2 ;  /* 0x400000001e1c7429 */ /* 0x000fe20000000000 */
[----:B------:R0:W1:Y:S01]  /*2bd0*/  F2F.F64.F32 R48, R0 ;  /* 0x0000000000307310 */ /* 0x0000620000201800 */
[----:B------:R-:W-:Y:S01]  /*2be0*/  FSETP.NEU.AND P0, PT, R4, RZ, PT ;  /* 0x000000ff0400720b */ /* 0x000fe20003f0d000 */
[----:B------:R-:W-:Y:S03]  /*2bf0*/  BSSY.RECONVERGENT B1, `(.L_x_55) ;  /* 0x000000c000017945 */ /* 0x000fe60003800200 */
[----:B------:R-:W-:Y:S02]  /*2c00*/  FSEL R38, R38, RZ, P0 ;  /* 0x000000ff26267208 */ /* 0x000fe40000000000 */
[----:B------:R-:W-:Y:S02]  /*2c10*/  FSEL R39, R39, RZ, P0 ;  /* 0x000000ff27277208 */ /* 0x000fe40000000000 */
[----:B------:R-:W-:-:S04]  /*2c20*/  LOP3.LUT R28, R29, 0x7ff00000, RZ, 0xc0, !PT ;  /* 0x7ff000001d1c7812 */ /* 0x000fc800078ec0ff */
[----:B------:R-:W-:-:S13]  /*2c30*/  ISETP.NE.AND P1, PT, R28, 0x7ff00000, PT ;  /* 0x7ff000001c00780c */ /* 0x000fda0003f25270 */
[----:B01----:R-:W-:Y:S05]  /*2c40*/  @P1 BRA `(.L_x_56) ;  /* 0x0000000000181947 */ /* 0x003fea0003800000 */
[----:B------:R-:W-:-:S13]  /*2c50*/  FSETP.NAN.AND P0, PT, R4, R4, PT ;  /* 0x000000040400720b */ /* 0x000fda0003f08000 */
[----:B------:R-:W-:Y:S01]  /*2c60*/  @P0 DADD R38, R30, 2 ;  /* 0x400000001e260429 */ /* 0x000fe20000000000 */
[----:B------:R-:W-:Y:S10]  /*2c70*/  @P0 BRA `(.L_x_56) ;  /* 0x00000000000c0947 */ /* 0x000ff40003800000 */
[----:B------:R-:W-:-:S14]  /*2c80*/  DSETP.NEU.AND P0, PT, |R30|, +INF , PT ;  /* 0x7ff000001e00742a */ /* 0x000fdc0003f0d200 */
[----:B------:R-:W-:Y:S02]  /*2c90*/  @!P0 IMAD.MOV.U32 R38, RZ, RZ, 0x0 ;  /* 0x00000000ff268424 */ /* 0x000fe400078e00ff */
[----:B------:R-:W-:-:S07]  /*2ca0*/  @!P0 IMAD.MOV.U32 R39, RZ, RZ, 0x7ff00000 ;  /* 0x7ff00000ff278424 */ /* 0x000fce00078e00ff */
.L_x_56:
[----:B------:R-:W-:Y:S05]  /*2cb0*/  BSYNC.RECONVERGENT B1 ;  /* 0x0000000000017941 */ /* 0x000fea0003800200 */
.L_x_55:
[----:B------:R-:W-:Y:S01]  /*2cc0*/  DFMA R30, R30, 0.5, RZ ;  /* 0x3fe000001e1e782b */ /* 0x000fe200000000ff */
[----:B------:R-:W-:Y:S01]  /*2cd0*/  FSETP.NEU.AND P0, PT, R4, 1, PT ;  /* 0x3f8000000400780b */ /* 0x000fe20003f0d000 */
[----:B------:R-:W-:Y:S01]  /*2ce0*/  DADD R38, RZ, R38 ;  /* 0x00000000ff267229 */ /* 0x000fe20000000026 */
[----:B------:R-:W-:Y:S01]  /*2cf0*/  BSSY.RECONVERGENT B1, `(.L_x_57) ;  /* 0x0000009000017945 */ /* 0x000fe20003800200 */
[----:B------:R-:W-:Y:S01]  /*2d00*/  DADD R28, -RZ, |R48| ;  /* 0x00000000ff1c7229 */ /* 0x000fe20000000530 */
[----:B------:R-:W-:-:S03]  /*2d10*/  IMAD.MOV.U32 R13, RZ, RZ, 0x40000000 ;  /* 0x40000000ff0d7424 */ /* 0x000fc600078e00ff */
[----:B------:R-:W0:Y:S06]  /*2d20*/  F2F.F32.F64 R5, R38 ;  /* 0x0000002600057310 */ /* 0x000e2c0000301000 */
[----:B------:R-:W-:Y:S02]  /*2d30*/  MOV R32, R28 ;  /* 0x0000001c00207202 */ /* 0x000fe40000000f00 */
[----:B------:R1:W2:Y:S01]  /*2d40*/  F2F.F32.F64 R30, R30 ;  /* 0x0000001e001e7310 */ /* 0x0002a20000301000 */
[----:B------:R-:W-:Y:S02]  /*2d50*/  MOV R28, 0x2d80 ;  /* 0x00002d80001c7802 */ /* 0x000fe40000000f00 */
[----:B0-----:R-:W-:-:S07]  /*2d60*/  FSEL R5, R5, 1, P0 ;  /* 0x3f80000005057808 */ /* 0x001fce0000000000 */
[----:B-12---:R-:W-:Y:S05]  /*2d70*/  CALL.REL.NOINC `($_Z6kernelP6CHROMOPfP10IN_FITNESSP11IN_POSITION$__internal_accurate_pow) ;  /* 0x0000009000987944 */ /* 0x006fea0003c00000 */
[----:B------:R-:W-:Y:S05]  /*2d80*/  BSYNC.RECONVERGENT B1 ;  /* 0x0000000000017941 */ /* 0x000fea0003800200 */
.L_x_57:
[----:B------:R-:W-:Y:S01]  /*2d90*/  DADD R28, R48, 2 ;  /* 0x40000000301c7429 */ /* 0x000fe20000000000 */
[----:B------:R-:W-:Y:S01]  /*2da0*/  FSETP.NEU.AND P0, PT, R0, RZ, PT ;  /* 0x000000ff0000720b */ /* 0x000fe20003f0d000 */
[----:B------:R-:W-:Y:S03]  /*2db0*/  BSSY.RECONVERGENT B1, `(.L_x_58) ;  /* 0x000000e000017945 */ /* 0x000fe60003800200 */
[----:B------:R-:W-:Y:S02]  /*2dc0*/  FSEL R38, R38, RZ, P0 ;  /* 0x000000ff26267208 */ /* 0x000fe40000000000 */
[----:B------:R-:W-:-:S03]  /*2dd0*/  FSEL R39, R39, RZ, P0 ;  /* 0x000000ff27277208 */ /* 0x000fc60000000000 */
[----:B------:R-:W-:-:S04]  /*2de0*/  LOP3.LUT R28, R29, 0x7ff00000, RZ, 0xc0, !PT ;  /* 0x7ff000001d1c7812 */ /* 0x000fc800078ec0ff */
[----:B------:R-:W-:-:S13]  /*2df0*/  ISETP.NE.AND P1, PT, R28, 0x7ff00000, PT ;  /* 0x7ff000001c00780c */ /* 0x000fda0003f25270 */
[----:B------:R-:W-:Y:S05]  /*2e00*/  @P1 BRA `(.L_x_59) ;  /* 0x0000000000201947 */ /* 0x000fea0003800000 */
[----:B------:R-:W-:-:S13]  /*2e10*/  FSETP.NAN.AND P0, PT, R0, R0, PT ;  /* 0x000000000000720b */ /* 0x000fda0003f08000 */
[----:B------:R-:W-:Y:S05]  /*2e20*/  @P0 BRA `(.L_x_60) ;  /* 0x0000000000140947 */ /* 0x000fea0003800000 */
[----:B------:R-:W-:-:S14]  /*2e30*/  DSETP.NEU.AND P0, PT, |R48|, +INF , PT ;  /* 0x7ff000003000742a */ /* 0x000fdc0003f0d200 */
[----:B------:R-:W-:Y:S05]  /*2e40*/  @P0 BRA `(.L_x_59) ;  /* 0x0000000000100947 */ /* 0x000fea0003800000 */
[----:B------:R-:W-:Y:S02]  /*2e50*/  IMAD.MOV.U32 R38, RZ, RZ, 0x0 ;  /* 0x00000000ff267424 */ /* 0x000fe400078e00ff */
[----:B------:R-:W-:Y:S01]  /*2e60*/  IMAD.MOV.U32 R39, RZ, RZ, 0x7ff00000 ;  /* 0x7ff00000ff277424 */ /* 0x000fe200078e00ff */
[----:B------:R-:W-:Y:S06]  /*2e70*/  BRA `(.L_x_59) ;  /* 0x0000000000047947 */ /* 0x000fec0003800000 */
.L_x_60:
[----:B------:R-:W-:-:S11]  /*2e80*/  DADD R38, R48, 2 ;  /* 0x4000000030267429 */ /* 0x000fd60000000000 */
.L_x_59:
[----:B------:R-:W-:Y:S05]  /*2e90*/  BSYNC.RECONVERGENT B1 ;  /* 0x0000000000017941 */ /* 0x000fea0003800200 */
.L_x_58:
[----:B------:R-:W0:Y:S01]  /*2ea0*/  F2F.F64.F32 R30, R30 ;  /* 0x0000001e001e7310 */ /* 0x000e220000201800 */
[----:B------:R-:W-:Y:S01]  /*2eb0*/  FSETP.NEU.AND P0, PT, R0, 1, PT ;  /* 0x3f8000000000780b */ /* 0x000fe20003f0d000 */
[----:B------:R-:W-:Y:S01]  /*2ec0*/  BSSY.RECONVERGENT B1, `(.L_x_61) ;  /* 0x000000e000017945 */ /* 0x000fe20003800200 */
[----:B------:R-:W-:Y:S02]  /*2ed0*/  MOV R13, 0x40000000 ;  /* 0x40000000000d7802 */ /* 0x000fe40000000f00 */
[----:B------:R-:W-:Y:S02]  /*2ee0*/  FSEL R34, R38, RZ, P0 ;  /* 0x000000ff26227208 */ /* 0x000fe40000000000 */
[----:B------:R-:W-:Y:S01]  /*2ef0*/  FSEL R35, R39, 1.875, P0 ;  /* 0x3ff0000027237808 */ /* 0x000fe20000000000 */
[----:B------:R-:W1:Y:S01]  /*2f00*/  F2F.F64.F32 R28, R5 ;  /* 0x00000005001c7310 */ /* 0x000e620000201800 */
[----:B0-----:R-:W-:-:S07]  /*2f10*/  DFMA R36, R48, 0.5, R30 ;  /* 0x3fe000003024782b */ /* 0x001fce000000001e */
[----:B------:R-:W0:Y:S01]  /*2f20*/  F2F.F32.F64 R4, R36 ;  /* 0x0000002400047310 */ /* 0x000e220000301000 */
[----:B-1----:R-:W-:-:S07]  /*2f30*/  DADD R34, R28, R34 ;  /* 0x000000001c227229 */ /* 0x002fce0000000022 */
[----:B------:R-:W-:Y:S08]  /*2f40*/  F2F.F32.F64 R0, R34 ;  /* 0x0000002200007310 */ /* 0x000ff00000301000 */
[----:B0-----:R-:W0:Y:S02]  /*2f50*/  F2F.F64.F32 R48, R4 ;  /* 0x0000000400307310 */ /* 0x001e240000201800 */
[----:B0-----:R-:W-:-:S10]  /*2f60*/  DADD R28, -RZ, |R48| ;  /* 0x00000000ff1c7229 */ /* 0x001fd40000000530 */
[----:B------:R-:W-:Y:S01]  /*2f70*/  IMAD.MOV.U32 R32, RZ, RZ, R28 ;  /* 0x000000ffff207224 */ /* 0x000fe200078e001c */
[----:B------:R-:W-:-:S07]  /*2f80*/  MOV R28, 0x2fa0 ;  /* 0x00002fa0001c7802 */ /* 0x000fce0000000f00 */
[----:B------:R-:W-:Y:S05]  /*2f90*/  CALL.REL.NOINC `($_Z6kernelP6CHROMOPfP10IN_FITNESSP11IN_POSITION$__internal_accurate_pow) ;  /* 0x0000009000107944 */ /* 0x000fea0003c00000 */
[----:B------:R-:W-:Y:S05]  /*2fa0*/  BSYNC.RECONVERGENT B1 ;  /* 0x0000000000017941 */ /* 0x000fea0003800200 */
.L_x_61:
[----:B------:R-:W-:Y:S01]  /*2fb0*/  DADD R28, R48, 2 ;  /* 0x40000000301c7429 */ /* 0x000fe20000000000 */
[----:B------:R0:W1:Y:S01]  /*2fc0*/  F2F.F64.F32 R30, R0 ;  /* 0x00000000001e7310 */ /* 0x0000620000201800 */
[C---:B------:R-:W-:Y:S01]  /*2fd0*/  FSETP.NEU.AND P2, PT, R4.reuse, RZ, PT ;  /* 0x000000ff0400720b */ /* 0x040fe20003f4d000 */
[----:B------:R-:W-:Y:S01]  /*2fe0*/  BSSY.RECONVERGENT B1, `(.L_x_62) ;  /* 0x000000e000017945 */ /* 0x000fe20003800200 */
[----:B------:R-:W-:Y:S01]  /*2ff0*/  DADD R32, -RZ, |R48| ;  /* 0x00000000ff207229 */ /* 0x000fe20000000530 */
[----:B------:R-:W-:Y:S02]  /*3000*/  FSETP.NEU.AND P3, PT, R4, 1, PT ;  /* 0x3f8000000400780b */ /* 0x000fe40003f6d000 */
        /* <DEDUP_REMOVED lines=11> */
.L_x_63:
[----:B------:R-:W-:Y:S05]  /*30c0*/  BSYNC.RECONVERGENT B1 ;  /* 0x0000000000017941 */ /* 0x000fea0003800200 */
.L_x_62:
[----:B------:R-:W-:Y:S01]  /*30d0*/  FSEL R28, R38, RZ, P3 ;  /* 0x000000ff261c7208 */ /* 0x000fe20001800000 */
[----:B------:R-:W-:Y:S01]  /*30e0*/  BSSY.RECONVERGENT B1, `(.L_x_64) ;  /* 0x0000007000017945 */ /* 0x000fe20003800200 */
[----:B------:R-:W-:Y:S01]  /*30f0*/  FSEL R29, R39, 1.875, P3 ;  /* 0x3ff00000271d7808 */ /* 0x000fe20001800000 */
[----:B------:R-:W-:-:S05]  /*3100*/  IMAD.MOV.U32 R13, RZ, RZ, 0x40100000 ;  /* 0x40100000ff0d7424 */ /* 0x000fca00078e00ff */
[----:B------:R-:W-:Y:S01]  /*3110*/  DADD R30, R30, R28 ;  /* 0x000000001e1e7229 */ /* 0x000fe2000000001c */
[----:B------:R-:W-:Y:S01]  /*3120*/  IMAD.MOV.U32 R29, RZ, RZ, R33 ;  /* 0x000000ffff1d7224 */ /* 0x000fe200078e0021 */
[----:B------:R-:W-:-:S09]  /*3130*/  MOV R28, 0x3150 ;  /* 0x00003150001c7802 */ /* 0x000fd20000000f00 */
[----:B------:R-:W-:Y:S05]  /*3140*/  CALL.REL.NOINC `($_Z6kernelP6CHROMOPfP10IN_FITNESSP11IN_POSITION$__internal_accurate_pow) ;  /* 0x0000008c00a47944 */ /* 0x000fea0003c00000 */
[----:B------:R-:W-:Y:S05]  /*3150*/  BSYNC.RECONVERGENT B1 ;  /* 0x0000000000017941 */ /* 0x000fea0003800200 */
.L_x_64:
[----:B------:R-:W-:Y:S01]  /*3160*/  DADD R28, R48, 4 ;  /* 0x40100000301c7429 */ /* 0x000fe20000000000 */
[----:B------:R-:W-:Y:S01]  /*3170*/  BSSY.RECONVERGENT B1, `(.L_x_65) ;  /* 0x000000c000017945 */ /* 0x000fe20003800200 */
[----:B------:R-:W-:Y:S02]  /*3180*/  FSEL R38, R38, RZ, P2 ;  /* 0x000000ff26267208 */ /* 0x000fe40001000000 */
[----:B------:R-:W-:-:S06]  /*3190*/  FSEL R39, R39, RZ, P2 ;  /* 0x000000ff27277208 */ /* 0x000fcc0001000000 */
[----:B------:R-:W-:-:S04]  /*31a0*/  LOP3.LUT R28, R29, 0x7ff00000, RZ, 0xc0, !PT ;  /* 0x7ff000001d1c7812 */ /* 0x000fc800078ec0ff */
[----:B------:R-:W-:-:S13]  /*31b0*/  ISETP.NE.AND P0, PT, R28, 0x7ff00000, PT ;  /* 0x7ff000001c00780c */ /* 0x000fda0003f05270 */
[----:B------:R-:W-:Y:S05]  /*31c0*/  @P0 BRA `(.L_x_66) ;  /* 0x0000000000180947 */ /* 0x000fea0003800000 */
[----:B------:R-:W-:-:S13]  /*31d0*/  FSETP.NAN.AND P0, PT, R4, R4, PT ;  /* 0x000000040400720b */ /* 0x000fda0003f08000 */
[----:B------:R-:W-:Y:S01]  /*31e0*/  @P0 DADD R38, R48, 4 ;  /* 0x4010000030260429 */ /* 0x000fe20000000000 */
[----:B------:R-:W-:Y:S10]  /*31f0*/  @P0 BRA `(.L_x_66) ;  /* 0x00000000000c0947 */ /* 0x000ff40003800000 */
[----:B------:R-:W-:-:S14]  /*3200*/  DSETP.NEU.AND P0, PT, |R48|, +INF , PT ;  /* 0x7ff000003000742a */ /* 0x000fdc0003f0d200 */
[----:B------:R-:W-:Y:S01]  /*3210*/  @!P0 MOV R38, 0x0 ;  /* 0x0000000000268802 */ /* 0x000fe20000000f00 */
[----:B------:R-:W-:-:S07]  /*3220*/  @!P0 IMAD.MOV.U32 R39, RZ, RZ, 0x7ff00000 ;  /* 0x7ff00000ff278424 */ /* 0x000fce00078e00ff */
.L_x_66:
[----:B------:R-:W-:Y:S05]  /*3230*/  BSYNC.RECONVERGENT B1 ;  /* 0x0000000000017941 */ /* 0x000fea0003800200 */
.L_x_65:
[----:B------:R-:W-:Y:S02]  /*3240*/  FSEL R4, R38, RZ, P3 ;  /* 0x000000ff26047208 */ /* 0x000fe40001800000 */
[----:B------:R-:W-:-:S06]  /*3250*/  FSEL R5, R39, 1.875, P3 ;  /* 0x3ff0000027057808 */ /* 0x000fcc0001800000 */
[----:B------:R-:W-:-:S06]  /*3260*/  DADD R30, R30, R4 ;  /* 0x000000001e1e7229 */ /* 0x000fcc0000000004 */
[----:B------:R0:W1:Y:S05]  /*3270*/  F2F.F32.F64 R4, R30 ;  /* 0x0000001e00047310 */ /* 0x00006a0000301000 */
.L_x_11:
[----:B------:R-:W-:Y:S05]  /*3280*/  BSYNC.RECONVERGENT B0 ;  /* 0x0000000000007941 */ /* 0x000fea0003800200 */
.L_x_0:
[----:B------:R-:W-:Y:S05]  /*3290*/  WARPSYNC.ALL ;  /* 0x0000000000007948 */ /* 0x000fea0003800000 */
[C---:B0-----:R-:W-:Y:S01]  /*32a0*/  IMAD.WIDE.U32 R28, R8.reuse, 0x4, R26 ;  /* 0x00000004081c7825 */ /* 0x041fe200078e001a */
[----:B------:R-:W-:-:S04]  /*32b0*/  ISETP.NE.AND P0, PT, R8, RZ, PT ;  /* 0x000000ff0800720c */ /* 0x000fc80003f05270 */
[----:B-12-4-:R0:W-:Y:S09]  /*32c0*/  STG.E desc[UR6][R28.64], R4 ;  /* 0x000000041c007986 */ /* 0x0161f2000c101906 */
[----:B------:R-:W-:Y:S05]  /*32d0*/  @!P0 BRA `(.L_x_67) ;  /* 0x0000000800088947 */ /* 0x000fea0003800000 */
[----:B------:R-:W-:Y:S01]  /*32e0*/  PRMT R0, RZ, 0x7610, R0 ;  /* 0x00007610ff007816 */ /* 0x000fe20000000000 */
[----:B------:R-:W-:Y:S01]  /*32f0*/  IMAD.MOV.U32 R13, RZ, RZ, R8 ;  /* 0x000000ffff0d7224 */ /* 0x000fe200078e0008 */
[----:B---3--:R-:W-:Y:S01]  /*3300*/  PRMT R5, RZ, 0x7610, R5 ;  /* 0x00007610ff057816 */ /* 0x008fe20000000005 */
[----:B------:R-:W-:-:S06]  /*3310*/  UMOV UR5, URZ ;  /* 0x000000ff00057c82 */ /* 0x000fcc0008000000 */
.L_x_73:
[----:B------:R-:W-:-:S13]  /*3320*/  ISETP.LE.U32.AND P0, PT, R8, UR5, PT ;  /* 0x0000000508007c0c */ /* 0x000fda000bf03070 */
[----:B012---:R-:W-:Y:S05]  /*3330*/  @P0 BRA `(.L_x_68) ;  /* 0x0000000400d80947 */ /* 0x007fea0003800000 */
[----:B0-----:R-:W-:Y:S01]  /*3340*/  IADD3 R28, PT, PT, -R8, UR5, RZ ;  /* 0x00000005081c7c10 */ /* 0x001fe2000fffe1ff */
[----:B------:R-:W-:Y:S01]  /*3350*/  IMAD.MOV.U32 R31, RZ, RZ, RZ ;  /* 0x000000ffff1f7224 */ /* 0x000fe200078e00ff */
[----:B------:R-:W-:Y:S02]  /*3360*/  LOP3.LUT P0, RZ, R13, 0x7, RZ, 0xc0, !PT ;  /* 0x000000070dff7812 */ /* 0x000fe4000780c0ff */
[----:B------:R-:W-:-:S13]  /*3370*/  ISETP.GT.U32.AND P1, PT, R28, -0x8, PT ;  /* 0xfffffff81c00780c */ /* 0x000fda0003f24070 */
[----:B------:R-:W-:Y:S05]  /*3380*/  @P1 BRA `(.L_x_69) ;  /* 0x0000000000d81947 */ /* 0x000fea0003800000 */
[----:B------:R-:W0:Y:S02]  /*3390*/  LDC.64 R26, c[0x0][0x390] ;  /* 0x0000e400ff1a7b82 */ /* 0x000e240000000a00 */
[----:B0-----:R-:W-:-:S05]  /*33a0*/  IMAD.WIDE R26, R3, 0x320, R26 ;  /* 0x00000320031a7825 */ /* 0x001fca00078e021a */
[----:B------:R0:W5:Y:S01]  /*33b0*/  LDG.E R33, desc[UR6][R26.64] ;  /* 0x000000061a217981 */ /* 0x000162000c1e1900 */
[----:B------:R-:W-:Y:S02]  /*33c0*/  LOP3.LUT R31, R13, 0xfffffff8, RZ, 0xc0, !PT ;  /* 0xfffffff80d1f7812 */ /* 0x000fe400078ec0ff */
[----:B------:R-:W-:-:S03]  /*33d0*/  IADD3 R34, P1, PT, R26, 0x10, RZ ;  /* 0x000000101a227810 */ /* 0x000fc60007f3e0ff */
[----:B------:R-:W-:Y:S01]  /*33e0*/  IMAD.MOV R30, RZ, RZ, -R31 ;  /* 0x000000ffff1e7224 */ /* 0x000fe200078e0a1f */
[----:B------:R-:W-:-:S09]  /*33f0*/  IADD3.X R35, PT, PT, RZ, R27, RZ, P1, !PT ;  /* 0x0000001bff237210 */ /* 0x000fd20000ffe4ff */
.L_x_70:
[----:B------:R-:W-:Y:S02]  /*3400*/  IMAD.MOV.U32 R28, RZ, RZ, R34 ;  /* 0x000000ffff1c7224 */ /* 0x000fe400078e0022 */
[----:B------:R-:W-:-:S05]  /*3410*/  IMAD.MOV.U32 R29, RZ, RZ, R35 ;  /* 0x000000ffff1d7224 */ /* 0x000fca00078e0023 */
[----:B------:R-:W2:Y:S04]  /*3420*/  LDG.E R35, desc[UR6][R28.64+-0xc] ;  /* 0xfffff4061c237981 */ /* 0x000ea8000c1e1900 */
[----:B------:R-:W3:Y:S04]  /*3430*/  LDG.E R37, desc[UR6][R28.64+-0x8] ;  /* 0xfffff8061c257981 */ /* 0x000ee8000c1e1900 */
[----:B------:R-:W4:Y:S04]  /*3440*/  LDG.E R39, desc[UR6][R28.64+-0x4] ;  /* 0xfffffc061c277981 */ /* 0x000f28000c1e1900 */
[----:B------:R-:W4:Y:S04]  /*3450*/  LDG.E R41, desc[UR6][R28.64] ;  /* 0x000000061c297981 */ /* 0x000f28000c1e1900 */
[----:B------:R-:W4:Y:S04]  /*3460*/  LDG.E R43, desc[UR6][R28.64+0x4] ;  /* 0x000004061c2b7981 */ /* 0x000f28000c1e1900 */
[----:B------:R-:W4:Y:S04]  /*3470*/  LDG.E R45, desc[UR6][R28.64+0x8] ;  /* 0x000008061c2d7981 */ /* 0x000f28000c1e1900 */
[----:B------:R-:W4:Y:S01]  /*3480*/  LDG.E R32, desc[UR6][R28.64+0xc] ;  /* 0x00000c061c207981 */ /* 0x000f22000c1e1900 */
[----:B--2--5:R-:W-:-:S13]  /*3490*/  FSETP.GT.AND P1, PT, R33, R35, PT ;  /* 0x000000232100720b */ /* 0x024fda0003f24000 */
[----:B------:R1:W-:Y:S04]  /*34a0*/  @P1 STG.E desc[UR6][R28.64+-0x10], R35 ;  /* 0xfffff0231c001986 */ /* 0x0003e8000c101906 */
[----:B------:R2:W-:Y:S01]  /*34b0*/  @P1 STG.E desc[UR6][R28.64+-0xc], R33 ;  /* 0xfffff4211c001986 */ /* 0x0005e2000c101906 */
[----:B-1----:R-:W-:-:S03]  /*34c0*/  @P1 IMAD.MOV.U32 R35, RZ, RZ, R33 ;  /* 0x000000ffff231224 */ /* 0x002fc600078e0021 */
[----:B--2---:R-:W2:Y:S02]  /*34d0*/  LDG.E R33, desc[UR6][R28.64+0x10] ;  /* 0x000010061c217981 */ /* 0x004ea4000c1e1900 */
[----:B---3--:R-:W-:Y:S02]  /*34e0*/  FSETP.GT.AND P1, PT, R35, R37, PT ;  /* 0x000000252300720b */ /* 0x008fe40003f24000 */
[----:B------:R-:W-:-:S04]  /*34f0*/  IADD3 R30, PT, PT, R30, 0x8, RZ ;  /* 0x000000081e1e7810 */ /* 0x000fc80007ffe0ff */
[----:B------:R-:W-:-:S07]  /*3500*/  ISETP.NE.AND P3, PT, R30, RZ, PT ;  /* 0x000000ff1e00720c */ /* 0x000fce0003f65270 */
[----:B------:R1:W-:Y:S04]  /*3510*/  @P1 STG.E desc[UR6][R28.64+-0xc], R37 ;  /* 0xfffff4251c001986 */ /* 0x0003e8000c101906 */
[----:B------:R-:W-:Y:S01]  /*3520*/  @P1 STG.E desc[UR6][R28.64+-0x8], R35 ;  /* 0xfffff8231c001986 */ /* 0x000fe2000c101906 */
[----:B-1----:R-:W-:-:S05]  /*3530*/  @P1 IMAD.MOV.U32 R37, RZ, RZ, R35 ;  /* 0x000000ffff251224 */ /* 0x002fca00078e0023 */
[----:B----4-:R-:W-:-:S13]  /*3540*/  FSETP.GT.AND P2, PT, R37, R39, PT ;  /* 0x000000272500720b */ /* 0x010fda0003f44000 */
[----:B------:R1:W-:Y:S04]  /*3550*/  @P2 STG.E desc[UR6][R28.64+-0x8], R39 ;  /* 0xfffff8271c002986 */ /* 0x0003e8000c101906 */
[----:B------:R-:W-:Y:S01]  /*3560*/  @P2 STG.E desc[UR6][R28.64+-0x4], R37 ;  /* 0xfffffc251c002986 */ /* 0x000fe2000c101906 */
[----:B-1----:R-:W-:-:S04]  /*3570*/  @P2 MOV R39, R37 ;  /* 0x0000002500272202 */ /* 0x002fc80000000f00 */
[----:B------:R-:W-:-:S13]  /*3580*/  FSETP.GT.AND P1, PT, R39, R41, PT ;  /* 0x000000292700720b */ /* 0x000fda0003f24000 */
[----:B------:R1:W-:Y:S04]  /*3590*/  @P1 STG.E desc[UR6][R28.64+-0x4], R41 ;  /* 0xfffffc291c001986 */ /* 0x0003e8000c101906 */
[----:B------:R-:W-:Y:S01]  /*35a0*/  @P1 STG.E desc[UR6][R28.64], R39 ;  /* 0x000000271c001986 */ /* 0x000fe2000c101906 */
[----:B-1----:R-:W-:-:S05]  /*35b0*/  @P1 IMAD.MOV.U32 R41, RZ, RZ, R39 ;  /* 0x000000ffff291224 */ /* 0x002fca00078e0027 */
        /* <DEDUP_REMOVED lines=11> */
[----:B-1----:R-:W-:Y:S01]  /*3670*/  @P2 IMAD.MOV.U32 R32, RZ, RZ, R45 ;  /* 0x000000ffff202224 */ /* 0x002fe200078e002d */
[----:B------:R-:W-:-:S05]  /*3680*/  IADD3 R34, P2, PT, R28, 0x20, RZ ;  /* 0x000000201c227810 */ /* 0x000fca0007f5e0ff */
[----:B------:R-:W-:Y:S01]  /*3690*/  IMAD.X R35, RZ, RZ, R29, P2 ;  /* 0x000000ffff237224 */ /* 0x000fe200010e061d */
[----:B--2---:R-:W-:-:S13]  /*36a0*/  FSETP.GT.AND P1, PT, R32, R33, PT ;  /* 0x000000212000720b */ /* 0x004fda0003f24000 */
[----:B------:R-:W-:Y:S04]  /*36b0*/  @P1 STG.E desc[UR6][R28.64+0x10], R32 ;  /* 0x000010201c001986 */ /* 0x000fe8000c101906 */
[----:B------:R1:W-:Y:S02]  /*36c0*/  @P1 STG.E desc[UR6][R28.64+0xc], R33 ;  /* 0x00000c211c001986 */ /* 0x0003e4000c101906 */
[----:B-1----:R-:W-:Y:S01]  /*36d0*/  @P1 IMAD.MOV.U32 R33, RZ, RZ, R32 ;  /* 0x000000ffff211224 */ /* 0x002fe200078e0020 */
[----:B------:R-:W-:Y:S06]  /*36e0*/  @P3 BRA `(.L_x_70) ;  /* 0xfffffffc00443947 */ /* 0x000fec000383ffff */
.L_x_69:
[----:B------:R-:W-:Y:S05]  /*36f0*/  @!P0 BRA `(.L_x_68) ;  /* 0x0000000000e88947 */ /* 0x000fea0003800000 */
[----:B------:R-:W-:-:S05]  /*3700*/  IMAD.MOV R29, RZ, RZ, -R5 ;  /* 0x000000ffff1d7224 */ /* 0x000fca00078e0a05 */
[----:B------:R-:W-:-:S05]  /*3710*/  PRMT R29, R29, 0x7710, RZ ;  /* 0x000077101d1d7816 */ /* 0x000fca00000000ff */
[----:B------:R-:W-:-:S05]  /*3720*/  IMAD.IADD R28, R29, 0x1, R10 ;  /* 0x000000011d1c7824 */ /* 0x000fca00078e020a */
[----:B------:R-:W-:-:S04]  /*3730*/  LOP3.LUT R28, R28, 0x7, RZ, 0xc0, !PT ;  /* 0x000000071c1c7812 */ /* 0x000fc800078ec0ff */
[C---:B------:R-:W-:Y:S02]  /*3740*/  IADD3 R29, PT, PT, R28.reuse, -0x1, RZ ;  /* 0xffffffff1c1d7810 */ /* 0x040fe40007ffe0ff */
[----:B------:R-:W-:Y:S02]  /*3750*/  LOP3.LUT P2, RZ, R28, 0x3, RZ, 0xc0, !PT ;  /* 0x000000031cff7812 */ /* 0x000fe4000784c0ff */
[----:B------:R-:W-:-:S13]  /*3760*/  ISETP.GE.U32.AND P0, PT, R29, 0x3, PT ;  /* 0x000000031d00780c */ /* 0x000fda0003f06070 */
[----:B------:R-:W-:Y:S05]  /*3770*/  @!P0 BRA `(.L_x_71) ;  /* 0x0000000000588947 */ /* 0x000fea0003800000 */
[----:B------:R-:W-:-:S05]  /*3780*/  IMAD.WIDE.U32 R28, R31, 0x4, R26 ;  /* 0x000000041f1c7825 */ /* 0x000fca00078e001a */
[----:B------:R-:W2:Y:S04]  /*3790*/  LDG.E R30, desc[UR6][R28.64] ;  /* 0x000000061c1e7981 */ /* 0x000ea8000c1e1900 */
[----:B------:R-:W2:Y:S04]  /*37a0*/  LDG.E R33, desc[UR6][R28.64+0x4] ;  /* 0x000004061c217981 */ /* 0x000ea8000c1e1900 */
[----:B------:R-:W3:Y:S04]  /*37b0*/  LDG.E R35, desc[UR6][R28.64+0x8] ;  /* 0x000008061c237981 */ /* 0x000ee8000c1e1900 */
[----:B------:R-:W4:Y:S04]  /*37c0*/  LDG.E R37, desc[UR6][R28.64+0xc] ;  /* 0x00000c061c257981 */ /* 0x000f28000c1e1900 */
[----:B------:R-:W5:Y:S01]  /*37d0*/  LDG.E R32, desc[UR6][R28.64+0x10] ;  /* 0x000010061c207981 */ /* 0x000f62000c1e1900 */
[----:B------:R-:W-:Y:S01]  /*37e0*/  VIADD R31, R31, 0x4 ;  /* 0x000000041f1f7836 */ /* 0x000fe20000000000 */
[----:B--2---:R-:W-:-:S13]  /*37f0*/  FSETP.GT.AND P0, PT, R30, R33, PT ;  /* 0x000000211e00720b */ /* 0x004fda0003f04000 */
[----:B------:R1:W-:Y:S04]  /*3800*/  @P0 STG.E desc[UR6][R28.64], R33 ;  /* 0x000000211c000986 */ /* 0x0003e8000c101906 */
[----:B------:R-:W-:Y:S01]  /*3810*/  @P0 STG.E desc[UR6][R28.64+0x4], R30 ;  /* 0x0000041e1c000986 */ /* 0x000fe2000c101906 */
[----:B-1----:R-:W-:-:S05]  /*3820*/  @P0 IMAD.MOV.U32 R33, RZ, RZ, R30 ;  /* 0x000000ffff210224 */ /* 0x002fca00078e001e */
[----:B---3--:R-:W-:-:S13]  /*3830*/  FSETP.GT.AND P1, PT, R33, R35, PT ;  /* 0x000000232100720b */ /* 0x008fda0003f24000 */
[----:B------:R1:W-:Y:S04]  /*3840*/  @P1 STG.E desc[UR6][R28.64+0x4], R35 ;  /* 0x000004231c001986 */ /* 0x0003e8000c101906 */
[----:B------:R-:W-:Y:S01]  /*3850*/  @P1 STG.E desc[UR6][R28.64+0x8], R33 ;  /* 0x000008211c001986 */ /* 0x000fe2000c101906 */
[----:B-1----:R-:W-:-:S05]  /*3860*/  @P1 IMAD.MOV.U32 R35, RZ, RZ, R33 ;  /* 0x000000ffff231224 */ /* 0x002fca00078e0021 */
[----:B----4-:R-:W-:-:S13]  /*3870*/  FSETP.GT.AND P0, PT, R35, R37, PT ;  /* 0x000000252300720b */ /* 0x010fda0003f04000 */
[----:B------:R1:W-:Y:S04]  /*3880*/  @P0 STG.E desc[UR6][R28.64+0x8], R37 ;  /* 0x000008251c000986 */ /* 0x0003e8000c101906 */
[----:B------:R2:W-:Y:S01]  /*3890*/  @P0 STG.E desc[UR6][R28.64+0xc], R35 ;  /* 0x00000c231c000986 */ /* 0x0005e2000c101906 */
[----:B-1----:R-:W-:-:S05]  /*38a0*/  @P0 IMAD.MOV.U32 R37, RZ, RZ, R35 ;  /* 0x000000ffff250224 */ /* 0x002fca00078e0023 */
[----:B-----5:R-:W-:-:S13]  /*38b0*/  FSETP.GT.AND P1, PT, R37, R32, PT ;  /* 0x000000202500720b */ /* 0x020fda0003f24000 */
[----:B------:R2:W-:Y:S04]  /*38c0*/  @P1 STG.E desc[UR6][R28.64+0xc], R32 ;  /* 0x00000c201c001986 */ /* 0x0005e8000c101906 */
[----:B------:R2:W-:Y:S02]  /*38d0*/  @P1 STG.E desc[UR6][R28.64+0x10], R37 ;  /* 0x000010251c001986 */ /* 0x0005e4000c101906 */
.L_x_71:
[----:B------:R-:W-:Y:S05]  /*38e0*/  @!P2 BRA `(.L_x_68) ;  /* 0x00000000006ca947 */ /* 0x000fea0003800000 */
[----:B--2---:R-:W-:-:S04]  /*38f0*/  IADD3 R28, PT, PT, RZ, -R0, RZ ;  /* 0x80000000ff1c7210 */ /* 0x004fc80007ffe0ff */
[----:B------:R-:W-:-:S05]  /*3900*/  PRMT R28, R28, 0x7710, RZ ;  /* 0x000077101c1c7816 */ /* 0x000fca00000000ff */
[----:B------:R-:W-:-:S05]  /*3910*/  IMAD.IADD R28, R28, 0x1, R9 ;  /* 0x000000011c1c7824 */ /* 0x000fca00078e0209 */
[C---:B------:R-:W-:Y:S02]  /*3920*/  LOP3.LUT R29, R28.reuse, 0x3, RZ, 0xc0, !PT ;  /* 0x000000031c1d7812 */ /* 0x040fe400078ec0ff */
[----:B------:R-:W-:Y:S02]  /*3930*/  LOP3.LUT R28, R28, 0x1, RZ, 0xc0, !PT ;  /* 0x000000011c1c7812 */ /* 0x000fe400078ec0ff */
[----:B------:R-:W-:Y:S02]  /*3940*/  ISETP.NE.AND P0, PT, R29, 0x1, PT ;  /* 0x000000011d00780c */ /* 0x000fe40003f05270 */
[----:B------:R-:W-:-:S11]  /*3950*/  ISETP.NE.U32.AND P2, PT, R28, 0x1, PT ;  /* 0x000000011c00780c */ /* 0x000fd60003f45070 */
[----:B------:R-:W-:Y:S05]  /*3960*/  @!P0 BRA `(.L_x_72) ;  /* 0x0000000000308947 */ /* 0x000fea0003800000 */
[----:B------:R-:W-:-:S05]  /*3970*/  IMAD.WIDE.U32 R28, R31, 0x4, R26 ;  /* 0x000000041f1c7825 */ /* 0x000fca00078e001a */
[----:B------:R-:W2:Y:S04]  /*3980*/  LDG.E R30, desc[UR6][R28.64] ;  /* 0x000000061c1e7981 */ /* 0x000ea8000c1e1900 */
[----:B------:R-:W2:Y:S04]  /*3990*/  LDG.E R33, desc[UR6][R28.64+0x4] ;  /* 0x000004061c217981 */ /* 0x000ea8000c1e1900 */
[----:B------:R-:W3:Y:S01]  /*39a0*/  LDG.E R32, desc[UR6][R28.64+0x8] ;  /* 0x000008061c207981 */ /* 0x000ee2000c1e1900 */
[----:B------:R-:W-:Y:S01]  /*39b0*/  VIADD R31, R31, 0x2 ;  /* 0x000000021f1f7836 */ /* 0x000fe20000000000 */
[----:B--2---:R-:W-:-:S13]  /*39c0*/  FSETP.GT.AND P0, PT, R30, R33, PT ;  /* 0x000000211e00720b */ /* 0x004fda0003f04000 */
[----:B------:R1:W-:Y:S04]  /*39d0*/  @P0 STG.E desc[UR6][R28.64], R33 ;  /* 0x000000211c000986 */ /* 0x0003e8000c101906 */
[----:B------:R2:W-:Y:S01]  /*39e0*/  @P0 STG.E desc[UR6][R28.64+0x4], R30 ;  /* 0x0000041e1c000986 */ /* 0x0005e2000c101906 */
[----:B-1----:R-:W-:-:S05]  /*39f0*/  @P0 IMAD.MOV.U32 R33, RZ, RZ, R30 ;  /* 0x000000ffff210224 */ /* 0x002fca00078e001e */
[----:B---3--:R-:W-:-:S13]  /*3a00*/  FSETP.GT.AND P1, PT, R33, R32, PT ;  /* 0x000000202100720b */ /* 0x008fda0003f24000 */
[----:B------:R2:W-:Y:S04]  /*3a10*/  @P1 STG.E desc[UR6][R28.64+0x4], R32 ;  /* 0x000004201c001986 */ /* 0x0005e8000c101906 */
[----:B------:R2:W-:Y:S02]  /*3a20*/  @P1 STG.E desc[UR6][R28.64+0x8], R33 ;  /* 0x000008211c001986 */ /* 0x0005e4000c101906 */
.L_x_72:
[----:B------:R-:W-:Y:S05]  /*3a30*/  @P2 BRA `(.L_x_68) ;  /* 0x0000000000182947 */ /* 0x000fea0003800000 */
[----:B--2---:R-:W-:-:S05]  /*3a40*/  IMAD.WIDE.U32 R28, R31, 0x4, R26 ;  /* 0x000000041f1c7825 */ /* 0x004fca00078e001a */
[----:B------:R-:W2:Y:S04]  /*3a50*/  LDG.E R31, desc[UR6][R28.64] ;  /* 0x000000061c1f7981 */ /* 0x000ea8000c1e1900 */
[----:B------:R-:W2:Y:S02]  /*3a60*/  LDG.E R30, desc[UR6][R28.64+0x4] ;  /* 0x000004061c1e7981 */ /* 0x000ea4000c1e1900 */
[----:B--2---:R-:W-:-:S13]  /*3a70*/  FSETP.GT.AND P0, PT, R31, R30, PT ;  /* 0x0000001e1f00720b */ /* 0x004fda0003f04000 */
[----:B------:R1:W-:Y:S04]  /*3a80*/  @P0 STG.E desc[UR6][R28.64], R30 ;  /* 0x0000001e1c000986 */ /* 0x0003e8000c101906 */
[----:B------:R1:W-:Y:S02]  /*3a90*/  @P0 STG.E desc[UR6][R28.64+0x4], R31 ;  /* 0x0000041f1c000986 */ /* 0x0003e4000c101906 */
.L_x_68:
[----:B------:R-:W-:Y:S01]  /*3aa0*/  UIADD3 UR5, UPT, UPT, UR5, 0x1, URZ ;  /* 0x0000000105057890 */ /* 0x000fe2000fffe0ff */
[----:B------:R-:W-:Y:S01]  /*3ab0*/  VIADD R5, R5, 0x1 ;  /* 0x0000000105057836 */ /* 0x000fe20000000000 */
[----:B------:R-:W-:Y:S01]  /*3ac0*/  IADD3 R0, PT, PT, R0, 0x1, RZ ;  /* 0x0000000100007810 */ /* 0x000fe20007ffe0ff */
[----:B------:R-:W-:-:S03]  /*3ad0*/  VIADD R13, R13, 0xffffffff ;  /* 0xffffffff0d0d7836 */ /* 0x000fc60000000000 */
[----:B------:R-:W-:-:S13]  /*3ae0*/  ISETP.NE.AND P0, PT, R8, UR5, PT ;  /* 0x0000000508007c0c */ /* 0x000fda000bf05270 */
[----:B------:R-:W-:Y:S05]  /*3af0*/  @P0 BRA `(.L_x_73) ;  /* 0xfffffff800080947 */ /* 0x000fea000383ffff */
.L_x_67:
[----:B------:R-:W-:Y:S01]  /*3b00*/  BSSY.RECONVERGENT B0, `(.L_x_74) ;  /* 0x000000e000007945 */ /* 0x000fe20003800200 */
[----:B------:R-:W-:Y:S02]  /*3b10*/  IMAD.MOV.U32 R0, RZ, RZ, RZ ;  /* 0x000000ffff007224 */ /* 0x000fe400078e00ff */
[----:B---3--:R-:W-:-:S07]  /*3b20*/  IMAD.MOV.U32 R5, RZ, RZ, RZ ;  /* 0x000000ffff057224 */ /* 0x008fce00078e00ff */
.L_x_76:
[----:B012---:R-:W-:-:S06]  /*3b30*/  IMAD.WIDE.U32 R28, R5, 0x4, R26 ;  /* 0x00000004051c7825 */ /* 0x007fcc00078e001a */
[----:B------:R-:W2:Y:S02]  /*3b40*/  LDG.E R29, desc[UR6][R28.64] ;  /* 0x000000061c1d7981 */ /* 0x000ea4000c1e1900 */
[----:B--2---:R-:W-:-:S13]  /*3b50*/  FSETP.NEU.AND P0, PT, R4, R29, PT ;  /* 0x0000001d0400720b */ /* 0x004fda0003f0d000 */
[----:B------:R-:W-:Y:S05]  /*3b60*/  @!P0 BRA `(.L_x_75) ;  /* 0x0000000000188947 */ /* 0x000fea0003800000 */
[C---:B------:R-:W-:Y:S01]  /*3b70*/  ISETP.NE.AND P0, PT, R5.reuse, R8, PT ;  /* 0x000000080500720c */ /* 0x040fe20003f05270 */
[----:B------:R-:W-:Y:S02]  /*3b80*/  VIADD R5, R5, 0x1 ;  /* 0x0000000105057836 */ /* 0x000fe40000000000 */
[----:B------:R-:W-:-:S10]  /*3b90*/  FADD R0, R0, 1 ;  /* 0x3f80000000007421 */ /* 0x000fd40000000000 */
[----:B------:R-:W-:Y:S05]  /*3ba0*/  @P0 BRA `(.L_x_76) ;  /* 0xfffffffc00e00947 */ /* 0x000fea000383ffff */
[----:B------:R-:W-:Y:S01]  /*3bb0*/  HFMA2 R4, -RZ, RZ, 0, 0 ;  /* 0x00000000ff047431 */ /* 0x000fe200000001ff */
[----:B------:R-:W-:Y:S06]  /*3bc0*/  BRA `(.L_x_77) ;  /* 0x0000000000047947 */ /* 0x000fec0003800000 */
.L_x_75:
[----:B------:R-:W-:-:S07]  /*3bd0*/  FADD R4, R0, 1 ;  /* 0x3f80000000047421 */ /* 0x000fce0000000000 */
.L_x_77:
[----:B------:R-:W-:Y:S05]  /*3be0*/  BSYNC.RECONVERGENT B0 ;  /* 0x0000000000007941 */ /* 0x000fea0003800200 */
.L_x_74:
[----:B------:R-:W-:Y:S01]  /*3bf0*/  VIADD R8, R8, 0x1 ;  /* 0x0000000108087836 */ /* 0x000fe20000000000 */
[----:B------:R-:W-:Y:S04]  /*3c00*/  BSSY.RECONVERGENT B0, `(.L_x_78) ;  /* 0x000000e000007945 */ /* 0x000fe80003800200 */
[----:B------:R-:W-:-:S04]  /*3c10*/  I2FP.F32.U32 R13, R8 ;  /* 0x00000008000d7245 */ /* 0x000fc80000201000 */
[----:B------:R-:W0:Y:S08]  /*3c20*/  MUFU.RCP R0, R13 ;  /* 0x0000000d00007308 */ /* 0x000e300000001000 */
[----:B------:R-:W1:Y:S01]  /*3c30*/  FCHK P0, R4, R13 ;  /* 0x0000000d04007302 */ /* 0x000e620000000000 */
[----:B0-----:R-:W-:-:S04]  /*3c40*/  FFMA R5, -R13, R0, 1 ;  /* 0x3f8000000d057423 */ /* 0x001fc80000000100 */
[----:B------:R-:W-:-:S04]  /*3c50*/  FFMA R0, R0, R5, R0 ;  /* 0x0000000500007223 */ /* 0x000fc80000000000 */
[----:B------:R-:W-:-:S04]  /*3c60*/  FFMA R5, R0, R4, RZ ;  /* 0x0000000400057223 */ /* 0x000fc800000000ff */
[----:B------:R-:W-:-:S04]  /*3c70*/  FFMA R28, -R13, R5, R4 ;  /* 0x000000050d1c7223 */ /* 0x000fc80000000104 */
[----:B------:R-:W-:Y:S01]  /*3c80*/  FFMA R0, R0, R28, R5 ;  /* 0x0000001c00007223 */ /* 0x000fe20000000005 */
[----:B-1----:R-:W-:Y:S06]  /*3c90*/  @!P0 BRA `(.L_x_79) ;  /* 0x0000000000108947 */ /* 0x002fec0003800000 */
[----:B------:R-:W-:Y:S01]  /*3ca0*/  IMAD.MOV.U32 R5, RZ, RZ, R13 ;  /* 0x000000ffff057224 */ /* 0x000fe200078e000d */
[----:B------:R-:W-:-:S07]  /*3cb0*/  MOV R32, 0x3cd0 ;  /* 0x00003cd000207802 */ /* 0x000fce0000000f00 */
[----:B------:R-:W-:Y:S05]  /*3cc0*/  CALL.REL.NOINC `($__internal_3_$__cuda_sm3x_div_rn_noftz_f32_slowpath) ;  /* 0x0000007c00287944 */ /* 0x000fea0003c00000 */
[----:B------:R-:W-:-:S07]  /*3cd0*/  IMAD.MOV.U32 R0, RZ, RZ, R29 ;  /* 0x000000ffff007224 */ /* 0x000fce00078e001d */
.L_x_79:
[----:B------:R-:W-:Y:S05]  /*3ce0*/  BSYNC.RECONVERGENT B0 ;  /* 0x0000000000007941 */ /* 0x000fea0003800200 */
.L_x_78:
[----:B------:R-:W-:-:S05]  /*3cf0*/  UMOV UR5, URZ ;  /* 0x000000ff00057c82 */ /* 0x000fca0008000000 */
.L_x_102:
[----:B------:R-:W2:Y:S01]  /*3d00*/  LDG.E R4, desc[UR6][R14.64] ;  /* 0x000000060e047981 */ /* 0x000ea2000c1e1900 */
[----:B0-----:R-:W-:Y:S02]  /*3d10*/  HFMA2 R5, -RZ, RZ, 3.390625, 0 ;  /* 0x42c80000ff057431 */ /* 0x001fe400000001ff */
[----:B------:R-:W-:Y:S01]  /*3d20*/  IMAD.MOV.U32 R28, RZ, RZ, 0x3c23d70a ;  /* 0x3c23d70aff1c7424 */ /* 0x000fe200078e00ff */
[----:B------:R-:W-:Y:S01]  /*3d30*/  BSSY.RECONVERGENT B0, `(.L_x_80) ;  /* 0x000000d000007945 */ /* 0x000fe20003800200 */
[----:B------:R0:W-:Y:S02]  /*3d40*/  STL [R1], R0 ;  /* 0x0000000001007387 */ /* 0x0001e40000100800 */
[----:B------:R-:W-:-:S04]  /*3d50*/  FFMA R5, R28, -R5, 1 ;  /* 0x3f8000001c057423 */ /* 0x000fc80000000805 */
[----:B------:R-:W-:Y:S01]  /*3d60*/  FFMA R5, R5, R28, 0.0099999997764825820923 ;  /* 0x3c23d70a05057423 */ /* 0x000fe2000000001c */
[----:B--2---:R-:W1:Y:S03]  /*3d70*/  FCHK P0, R4, 100 ;  /* 0x42c8000004007902 */ /* 0x004e660000000000 */
[----:B------:R-:W-:-:S04]  /*3d80*/  FFMA R13, R4, R5, RZ ;  /* 0x00000005040d7223 */ /* 0x000fc800000000ff */
[----:B------:R-:W-:-:S04]  /*3d90*/  FFMA R28, R13, -100, R4 ;  /* 0xc2c800000d1c7823 */ /* 0x000fc80000000004 */
[----:B------:R-:W-:Y:S01]  /*3da0*/  FFMA R28, R5, R28, R13 ;  /* 0x0000001c051c7223 */ /* 0x000fe2000000000d */
[----:B01----:R-:W-:Y:S06]  /*3db0*/  @!P0 BRA `(.L_x_81) ;  /* 0x0000000000108947 */ /* 0x003fec0003800000 */
[----:B------:R-:W-:Y:S01]  /*3dc0*/  IMAD.MOV.U32 R5, RZ, RZ, 0x42c80000 ;  /* 0x42c80000ff057424 */ /* 0x000fe200078e00ff */
[----:B------:R-:W-:-:S07]  /*3dd0*/  MOV R32, 0x3df0 ;  /* 0x00003df000207802 */ /* 0x000fce0000000f00 */
[----:B------:R-:W-:Y:S05]  /*3de0*/  CALL.REL.NOINC `($__internal_3_$__cuda_sm3x_div_rn_noftz_f32_slowpath) ;  /* 0x0000007800e07944 */ /* 0x000fea0003c00000 */
[----:B------:R-:W-:-:S07]  /*3df0*/  IMAD.MOV.U32 R28, RZ, RZ, R29 ;  /* 0x000000ffff1c7224 */ /* 0x000fce00078e001d */
.L_x_81:
[----:B------:R-:W-:Y:S05]  /*3e00*/  BSYNC.RECONVERGENT B0 ;  /* 0x0000000000007941 */ /* 0x000fea0003800200 */
.L_x_80:
[----:B------:R-:W2:Y:S01]  /*3e10*/  LDG.E R29, desc[UR6][R14.64+0x4] ;  /* 0x000004060e1d7981 */ /* 0x000ea2000c1e1900 */
[----:B------:R-:W-:Y:S01]  /*3e20*/  IMAD.MOV.U32 R13, RZ, RZ, 0x3c23d70a ;  /* 0x3c23d70aff0d7424 */ /* 0x000fe200078e00ff */
[----:B------:R-:W-:Y:S01]  /*3e30*/  BSSY.RECONVERGENT B0, `(.L_x_82) ;  /* 0x000000f000007945 */ /* 0x000fe20003800200 */
[----:B------:R-:W-:Y:S01]  /*3e40*/  IMAD.MOV.U32 R4, RZ, RZ, 0x42c80000 ;  /* 0x42c80000ff047424 */ /* 0x000fe200078e00ff */
[----:B------:R0:W-:Y:S03]  /*3e50*/  STL [R1+0x4], R28 ;  /* 0x0000041c01007387 */ /* 0x0001e60000100800 */
[----:B------:R-:W-:-:S04]  /*3e60*/  FFMA R4, R13, -R4, 1 ;  /* 0x3f8000000d047423 */ /* 0x000fc80000000804 */
[----:B------:R-:W-:Y:S01]  /*3e70*/  FFMA R13, R4, R13, 0.0099999997764825820923 ;  /* 0x3c23d70a040d7423 */ /* 0x000fe2000000000d */
[----:B--2---:R-:W1:Y:S03]  /*3e80*/  FCHK P0, R29, 100 ;  /* 0x42c800001d007902 */ /* 0x004e660000000000 */
[----:B------:R-:W-:-:S04]  /*3e90*/  FFMA R4, R13, R29, RZ ;  /* 0x0000001d0d047223 */ /* 0x000fc800000000ff */
[----:B------:R-:W-:-:S04]  /*3ea0*/  FFMA R5, R4, -100, R29 ;  /* 0xc2c8000004057823 */ /* 0x000fc8000000001d */
[----:B------:R-:W-:Y:S01]  /*3eb0*/  FFMA R4, R13, R5, R4 ;  /* 0x000000050d047223 */ /* 0x000fe20000000004 */
[----:B01----:R-:W-:Y:S06]  /*3ec0*/  @!P0 BRA `(.L_x_83) ;  /* 0x0000000000148947 */ /* 0x003fec0003800000 */
[----:B------:R-:W-:Y:S01]  /*3ed0*/  MOV R4, R29 ;  /* 0x0000001d00047202 */ /* 0x000fe20000000f00 */
[----:B------:R-:W-:Y:S01]  /*3ee0*/  IMAD.MOV.U32 R5, RZ, RZ, 0x42c80000 ;  /* 0x42c80000ff057424 */ /* 0x000fe200078e00ff */
[----:B------:R-:W-:-:S07]  /*3ef0*/  MOV R32, 0x3f10 ;  /* 0x00003f1000207802 */ /* 0x000fce0000000f00 */
[----:B------:R-:W-:Y:S05]  /*3f00*/  CALL.REL.NOINC `($__internal_3_$__cuda_sm3x_div_rn_noftz_f32_slowpath) ;  /* 0x0000007800987944 */ /* 0x000fea0003c00000 */
[----:B------:R-:W-:-:S07]  /*3f10*/  IMAD.MOV.U32 R4, RZ, RZ, R29 ;  /* 0x000000ffff047224 */ /* 0x000fce00078e001d */
.L_x_83:
[----:B------:R-:W-:Y:S05]  /*3f20*/  BSYNC.RECONVERGENT B0 ;  /* 0x0000000000007941 */ /* 0x000fea0003800200 */
.L_x_82:
[----:B------:R0:W-:Y:S01]  /*3f30*/  STL [R1+0x8], R4 ;  /* 0x0000080401007387 */ /* 0x0001e20000100800 */
[----:B------:R-:W-:Y:S02]  /*3f40*/  IMAD.MOV.U32 R13, RZ, RZ, RZ ;  /* 0x000000ffff0d7224 */ /* 0x000fe400078e00ff */
[----:B------:R-:W-:Y:S01]  /*3f50*/  IMAD.MOV.U32 R5, RZ, RZ, RZ ;  /* 0x000000ffff057224 */ /* 0x000fe200078e00ff */
[----:B------:R0:W-:Y:S04]  /*3f60*/  STL.128 [R1+0x10], RZ ;  /* 0x000010ff01007387 */ /* 0x0001e80000100c00 */
        /* <DEDUP_REMOVED lines=21> */
[----:B------:R0:W-:Y:S02]  /*40c0*/  STL.64 [R1+0x170], RZ ;  /* 0x000170ff01007387 */ /* 0x0001e40000100a00 */
.L_x_100:
[C---:B------:R-:W-:Y:S01]  /*40d0*/  ISETP.NE.AND P1, PT, R5.reuse, RZ, PT ;  /* 0x000000ff0500720c */ /* 0x040fe20003f25270 */
[----:B-1----:R-:W-:-:S12]  /*40e0*/  IMAD.WIDE.U32 R30, R5, 0x4, R24 ;  /* 0x00000004051e7825 */ /* 0x002fd800078e0018 */
[----:B------:R-:W-:Y:S01]  /*40f0*/  @P1 IMAD.WIDE R28, R13, 0x4, R20 ;  /* 0x000000040d1c1825 */ /* 0x000fe200078e0214 */
[----:B------:R-:W2:Y:S04]  /*4100*/  @P1 LDG.E R33, desc[UR6][R16.64+-0x3664] ;  /* 0xffc99c0610211981 */ /* 0x000ea8000c1e1900 */
[----:B------:R-:W2:Y:S04]  /*4110*/  @P1 LDG.E R35, desc[UR6][R30.64] ;  /* 0x000000061e231981 */ /* 0x000ea8000c1e1900 */
[----:B------:R-:W2:Y:S01]  /*4120*/  @P1 LDG.E R28, desc[UR6][R28.64] ;  /* 0x000000061c1c1981 */ /* 0x000ea2000c1e1900 */
[----:B------:R-:W-:-:S02]  /*4130*/  ISETP.NE.AND P0, PT, R5, 0x1, PT ;  /* 0x000000010500780c */ /* 0x000fc40003f05270 */
[----:B------:R-:W-:Y:S01]  /*4140*/  @P1 IADD3 R13, PT, PT, R13, 0x1, RZ ;  /* 0x000000010d0d1810 */ /* 0x000fe20007ffe0ff */
[----:B--2---:R-:W-:-:S10]  /*4150*/  @P1 FFMA R35, R28, R33, R35 ;  /* 0x000000211c231223 */ /* 0x004fd40000000023 */
[----:B------:R-:W-:Y:S01]  /*4160*/  @P0 IMAD.WIDE R32, R13, 0x4, R20 ;  /* 0x000000040d200825 */ /* 0x000fe200078e0214 */
[----:B------:R1:W-:Y:S05]  /*4170*/  @P1 STG.E desc[UR6][R30.64], R35 ;  /* 0x000000231e001986 */ /* 0x0003ea000c101906 */
[----:B------:R-:W2:Y:S04]  /*4180*/  @P0 LDG.E R32, desc[UR6][R32.64] ;  /* 0x0000000620200981 */ /* 0x000ea8000c1e1900 */
[----:B------:R-:W2:Y:S04]  /*4190*/  @P0 LDG.E R37, desc[UR6][R16.64+-0x3660] ;  /* 0xffc9a00610250981 */ /* 0x000ea8000c1e1900 */
[----:B------:R-:W2:Y:S01]  /*41a0*/  @P0 LDG.E R39, desc[UR6][R30.64] ;  /* 0x000000061e270981 */ /* 0x000ea2000c1e1900 */
[----:B------:R-:W-:-:S02]  /*41b0*/  ISETP.NE.AND P6, PT, R5, 0x2, PT ;  /* 0x000000020500780c */ /* 0x000fc40003fc5270 */
[----:B------:R-:W-:Y:S01]  /*41c0*/  ISETP.NE.AND P1, PT, R5, 0x4, PT ;  /* 0x000000040500780c */ /* 0x000fe20003f25270 */
[----:B------:R-:W-:Y:S01]  /*41d0*/  @P0 VIADD R13, R13, 0x1 ;  /* 0x000000010d0d0836 */ /* 0x000fe20000000000 */
[C---:B------:R-:W-:Y:S02]  /*41e0*/  ISETP.NE.AND P5, PT, R5.reuse, 0x3, PT ;  /* 0x000000030500780c */ /* 0x040fe40003fa5270 */
[----:B0-----:R-:W-:Y:S02]  /*41f0*/  P2R R4, PR, RZ, 0x2 ;  /* 0x00000002ff047803 */ /* 0x001fe40000000000 */
[C---:B------:R-:W-:Y:S02]  /*4200*/  ISETP.NE.AND P4, PT, R5.reuse, 0x5, PT ;  /* 0x000000050500780c */ /* 0x040fe40003f85270 */
[C---:B------:R-:W-:Y:S02]  /*4210*/  ISETP.NE.AND P3, PT, R5.reuse, 0x6, PT ;  /* 0x000000060500780c */ /* 0x040fe40003f65270 */
[----:B------:R-:W-:-:S02]  /*4220*/  ISETP.NE.AND P2, PT, R5, 0x7, PT ;  /* 0x000000070500780c */ /* 0x000fc40003f45270 */
[----:B------:R-:W-:Y:S01]  /*4230*/  ISETP.NE.AND P1, PT, R5, 0x8, PT ;  /* 0x000000080500780c */ /* 0x000fe20003f25270 */
[----:B--2---:R-:W-:-:S05]  /*4240*/  @P0 FFMA R37, R32, R37, R39 ;  /* 0x0000002520250223 */ /* 0x004fca0000000027 */
[----:B------:R1:W-:Y:S01]  /*4250*/  @P0 STG.E desc[UR6][R30.64], R37 ;  /* 0x000000251e000986 */ /* 0x0003e2000c101906 */
[----:B------:R-:W-:Y:S01]  /*4260*/  ISETP.NE.AND P0, PT, R5, 0x9, PT ;  /* 0x000000090500780c */ /* 0x000fe20003f05270 */
[----:B------:R-:W-:-:S12]  /*4270*/  @!P6 BRA `(.L_x_84) ;  /* 0x00000000001ce947 */ /* 0x000fd80003800000 */
[C---:B------:R-:W-:Y:S01]  /*4280*/  IMAD.WIDE R28, R13.reuse, 0x4, R20 ;  /* 0x000000040d1c7825 */ /* 0x040fe200078e0214 */
[----:B------:R-:W2:Y:S04]  /*4290*/  LDG.E R33, desc[UR6][R16.64+-0x365c] ;  /* 0xffc9a40610217981 */ /* 0x000ea8000c1e1900 */
[----:B-1----:R-:W2:Y:S04]  /*42a0*/  LDG.E R35, desc[UR6][R30.64] ;  /* 0x000000061e237981 */ /* 0x002ea8000c1e1900 */
[----:B------:R-:W2:Y:S01]  /*42b0*/  LDG.E R28, desc[UR6][R28.64] ;  /* 0x000000061c1c7981 */ /* 0x000ea2000c1e1900 */
[----:B------:R-:W-:-:S02]  /*42c0*/  VIADD R13, R13, 0x1 ;  /* 0x000000010d0d7836 */ /* 0x000fc40000000000 */
[----:B--2---:R-:W-:-:S05]  /*42d0*/  FFMA R33, R28, R33, R35 ;  /* 0x000000211c217223 */ /* 0x004fca0000000023 */
[----:B------:R0:W-:Y:S02]  /*42e0*/  STG.E desc[UR6][R30.64], R33 ;  /* 0x000000211e007986 */ /* 0x0001e4000c101906 */
.L_x_84:
[----:B------:R-:W-:Y:S01]  /*42f0*/  ISETP.GT.U32.AND P6, PT, R5, 0x2, PT ;  /* 0x000000020500780c */ /* 0x000fe20003fc4070 */
[----:B------:R-:W-:-:S12]  /*4300*/  @!P5 BRA `(.L_x_85) ;  /* 0x00000000001cd947 */ /* 0x000fd80003800000 */
[C---:B------:R-:W-:Y:S01]  /*4310*/  IMAD.WIDE R28, R13.reuse, 0x4, R20 ;  /* 0x000000040d1c7825 */ /* 0x040fe200078e0214 */
[----:B0-----:R-:W2:Y:S04]  /*4320*/  LDG.E R33, desc[UR6][R16.64+-0x3658] ;  /* 0xffc9a80610217981 */ /* 0x001ea8000c1e1900 */
[----:B-1----:R-:W2:Y:S04]  /*4330*/  LDG.E R35, desc[UR6][R30.64] ;  /* 0x000000061e237981 */ /* 0x002ea8000c1e1900 */
[----:B------:R-:W2:Y:S01]  /*4340*/  LDG.E R28, desc[UR6][R28.64] ;  /* 0x000000061c1c7981 */ /* 0x000ea2000c1e1900 */
[----:B------:R-:W-:-:S02]  /*4350*/  VIADD R13, R13, 0x1 ;  /* 0x000000010d0d7836 */ /* 0x000fc40000000000 */
[----:B--2---:R-:W-:-:S05]  /*4360*/  FFMA R33, R28, R33, R35 ;  /* 0x000000211c217223 */ /* 0x004fca0000000023 */
[----:B------:R2:W-:Y:S02]  /*4370*/  STG.E desc[UR6][R30.64], R33 ;  /* 0x000000211e007986 */ /* 0x0005e4000c101906 */
.L_x_85:
[----:B------:R-:W-:-:S13]  /*4380*/  ISETP.NE.AND P5, PT, R4, RZ, PT ;  /* 0x000000ff0400720c */ /* 0x000fda0003fa5270 */
[----:B------:R-:W-:Y:S05]  /*4390*/  @!P5 BRA `(.L_x_86) ;  /* 0x00000000001cd947 */ /* 0x000fea0003800000 */
[C---:B------:R-:W-:Y:S01]  /*43a0*/  IMAD.WIDE R28, R13.reuse, 0x4, R20 ;  /* 0x000000040d1c7825 */ /* 0x040fe200078e0214 */
[----:B0-2---:R-:W2:Y:S04]  /*43b0*/  LDG.E R33, desc[UR6][R16.64+-0x3654] ;  /* 0xffc9ac0610217981 */ /* 0x005ea8000c1e1900 */
[----:B-1----:R-:W2:Y:S04]  /*43c0*/  LDG.E R35, desc[UR6][R30.64] ;  /* 0x000000061e237981 */ /* 0x002ea8000c1e1900 */
[----:B------:R-:W2:Y:S01]  /*43d0*/  LDG.E R28, desc[UR6][R28.64] ;  /* 0x000000061c1c7981 */ /* 0x000ea2000c1e1900 */
[----:B------:R-:W-:-:S02]  /*43e0*/  VIADD R13, R13, 0x1 ;  /* 0x000000010d0d7836 */ /* 0x000fc40000000000 */
[----:B--2---:R-:W-:-:S05]  /*43f0*/  FFMA R33, R28, R33, R35 ;  /* 0x000000211c217223 */ /* 0x004fca0000000023 */
[----:B------:R3:W-:Y:S02]  /*4400*/  STG.E desc[UR6][R30.64], R33 ;  /* 0x000000211e007986 */ /* 0x0007e4000c101906 */
.L_x_86:
[----:B------:R-:W-:Y:S05]  /*4410*/  @!P4 BRA `(.L_x_87) ;  /* 0x00000000001cc947 */ /* 0x000fea0003800000 */
[C---:B------:R-:W-:Y:S01]  /*4420*/  IMAD.WIDE R28, R13.reuse, 0x4, R20 ;  /* 0x000000040d1c7825 */ /* 0x040fe200078e0214 */
[----:B0-23--:R-:W2:Y:S04]  /*4430*/  LDG.E R33, desc[UR6][R16.64+-0x3650] ;  /* 0xffc9b00610217981 */ /* 0x00dea8000c1e1900 */
[----:B-1----:R-:W2:Y:S04]  /*4440*/  LDG.E R35, desc[UR6][R30.64] ;  /* 0x000000061e237981 */ /* 0x002ea8000c1e1900 */
[----:B------:R-:W2:Y:S01]  /*4450*/  LDG.E R28, desc[UR6][R28.64] ;  /* 0x000000061c1c7981 */ /* 0x000ea2000c1e1900 */
[----:B------:R-:W-:Y:S01]  /*4460*/  IADD3 R13, PT, PT, R13, 0x1, RZ ;  /* 0x000000010d0d7810 */ /* 0x000fe20007ffe0ff */
[----:B--2---:R-:W-:-:S05]  /*4470*/  FFMA R33, R28, R33, R35 ;  /* 0x000000211c217223 */ /* 0x004fca0000000023 */
[----:B------:R4:W-:Y:S02]  /*4480*/  STG.E desc[UR6][R30.64], R33 ;  /* 0x000000211e007986 */ /* 0x0009e4000c101906 */
.L_x_87:
[----:B------:R-:W-:Y:S05]  /*4490*/  @!P3 BRA `(.L_x_88) ;  /* 0x00000000001cb947 */ /* 0x000fea0003800000 */
[C---:B------:R-:W-:Y:S01]  /*44a0*/  IMAD.WIDE R28, R13.reuse, 0x4, R20 ;  /* 0x000000040d1c7825 */ /* 0x040fe200078e0214 */
[----:B0-234-:R-:W2:Y:S04]  /*44b0*/  LDG.E R33, desc[UR6][R16.64+-0x364c] ;  /* 0xffc9b40610217981 */ /* 0x01dea8000c1e1900 */
[----:B-1----:R-:W2:Y:S04]  /*44c0*/  LDG.E R35, desc[UR6][R30.64] ;  /* 0x000000061e237981 */ /* 0x002ea8000c1e1900 */
[----:B------:R-:W2:Y:S01]  /*44d0*/  LDG.E R28, desc[UR6][R28.64] ;  /* 0x000000061c1c7981 */ /* 0x000ea2000c1e1900 */
[----:B------:R-:W-:-:S02]  /*44e0*/  VIADD R13, R13, 0x1 ;  /* 0x000000010d0d7836 */ /* 0x000fc40000000000 */
[----:B--2---:R-:W-:-:S05]  /*44f0*/  FFMA R33, R28, R33, R35 ;  /* 0x000000211c217223 */ /* 0x004fca0000000023 */
[----:B------:R0:W-:Y:S02]  /*4500*/  STG.E desc[UR6][R30.64], R33 ;  /* 0x000000211e007986 */ /* 0x0001e4000c101906 */
.L_x_88:
        /* <DEDUP_REMOVED lines=8> */
.L_x_89:
        /* <DEDUP_REMOVED lines=8> */
.L_x_90:
        /* <DEDUP_REMOVED lines=8> */
.L_x_91:
[----:B------:R-:W-:Y:S01]  /*4690*/  BSSY.RECONVERGENT B0, `(.L_x_92) ;  /* 0x0000044000007945 */ /* 0x000fe20003800200 */
[----:B------:R-:W-:-:S03]  /*46a0*/  HFMA2 R29, -RZ, RZ, 0, 0 ;  /* 0x00000000ff1d7431 */ /* 0x000fc600000001ff */
[----:B------:R-:W-:Y:S05]  /*46b0*/  @P6 BRA `(.L_x_93) ;  /* 0x00000000008c6947 */ /* 0x000fea0003800000 */
[----:B------:R-:W-:Y:S01]  /*46c0*/  IMAD R28, R5, 0x4, R1 ;  /* 0x00000004051c7824 */ /* 0x000fe200078e0201 */
[----:B-1----:R-:W5:Y:S04]  /*46d0*/  LDG.E R35, desc[UR6][R30.64] ;  /* 0x000000061e237981 */ /* 0x002f68000c1e1900 */
[----:B------:R-:W5:Y:S04]  /*46e0*/  LDG.E R4, desc[UR6][R30.64+-0x34] ;  /* 0xffffcc061e047981 */ /* 0x000f68000c1e1900 */
[----:B0-234-:R-:W5:Y:S02]  /*46f0*/  LDL R33, [R28] ;  /* 0x000000001c217983 */ /* 0x01df640000100800 */
[----:B-----5:R-:W-:-:S05]  /*4700*/  FFMA R33, R4, R33, R35 ;  /* 0x0000002104217223 */ /* 0x020fca0000000023 */
[----:B------:R-:W-:-:S13]  /*4710*/  FSETP.GEU.AND P0, PT, R33, -80, PT ;  /* 0xc2a000002100780b */ /* 0x000fda0003f0e000 */
[----:B------:R-:W-:Y:S05]  /*4720*/  @!P0 BRA `(.L_x_94) ;  /* 0x0000000000e88947 */ /* 0x000fea0003800000 */
[----:B------:R-:W-:Y:S01]  /*4730*/  FSETP.GT.AND P0, PT, R33, 80, PT ;  /* 0x42a000002100780b */ /* 0x000fe20003f04000 */
[----:B------:R-:W-:-:S12]  /*4740*/  IMAD.MOV.U32 R29, RZ, RZ, 0x3f800000 ;  /* 0x3f800000ff1d7424 */ /* 0x000fd800078e00ff */
[----:B------:R-:W-:Y:S05]  /*4750*/  @P0 BRA `(.L_x_94) ;  /* 0x0000000000dc0947 */ /* 0x000fea0003800000 */
[----:B------:R-:W-:Y:S01]  /*4760*/  IMAD.MOV.U32 R4, RZ, RZ, 0x3bbb989d ;  /* 0x3bbb989dff047424 */ /* 0x000fe200078e00ff */
[----:B------:R-:W-:Y:S01]  /*4770*/  BSSY.RECONVERGENT B1, `(.L_x_95) ;  /* 0x0000016000017945 */ /* 0x000fe20003800200 */
[----:B------:R-:W-:Y:S02]  /*4780*/  IMAD.MOV.U32 R29, RZ, RZ, 0x437c0000 ;  /* 0x437c0000ff1d7424 */ /* 0x000fe400078e00ff */
[----:B------:R-:W-:-:S04]  /*4790*/  FFMA.SAT R4, R33, -R4, 0.5 ;  /* 0x3f00000021047423 */ /* 0x000fc80000002804 */
[----:B------:R-:W-:-:S04]  /*47a0*/  FFMA.RM R4, R4, R29, 12582913 ;  /* 0x4b40000104047423 */ /* 0x000fc8000000401d */
[C---:B------:R-:W-:Y:S01]  /*47b0*/  FADD R28, R4.reuse, -12583039 ;  /* 0xcb40007f041c7421 */ /* 0x040fe20000000000 */
[----:B------:R-:W-:-:S03]  /*47c0*/  SHF.L.U32 R4, R4, 0x17, RZ ;  /* 0x0000001704047819 */ /* 0x000fc600000006ff */
[----:B------:R-:W-:-:S04]  /*47d0*/  FFMA R28, R33, -1.4426950216293334961, -R28 ;  /* 0xbfb8aa3b211c7823 */ /* 0x000fc8000000081c */
[----:B------:R-:W-:-:S04]  /*47e0*/  FFMA R28, R33, -1.925963033500011079e-08, R28 ;  /* 0xb2a57060211c7823 */ /* 0x000fc8000000001c */
[----:B------:R-:W0:Y:S02]  /*47f0*/  MUFU.EX2 R29, R28 ;  /* 0x0000001c001d7308 */ /* 0x000e240000000800 */
[----:B0-----:R-:W-:-:S04]  /*4800*/  FFMA R28, R4, R29, 1 ;  /* 0x3f800000041c7423 */ /* 0x001fc8000000001d */
[----:B------:R-:W-:-:S05]  /*4810*/  VIADD R4, R28, 0x1800000 ;  /* 0x018000001c047836 */ /* 0x000fca0000000000 */
[----:B------:R-:W-:-:S04]  /*4820*/  LOP3.LUT R4, R4, 0x7f800000, RZ, 0xc0, !PT ;  /* 0x7f80000004047812 */ /* 0x000fc800078ec0ff */
[----:B------:R-:W-:-:S13]  /*4830*/  ISETP.GT.U32.AND P0, PT, R4, 0x1ffffff, PT ;  /* 0x01ffffff0400780c */ /* 0x000fda0003f04070 */
[----:B------:R-:W-:Y:S05]  /*4840*/  @P0 BRA `(.L_x_96) ;  /* 0x0000000000100947 */ /* 0x000fea0003800000 */
[----:B------:R-:W-:-:S07]  /*4850*/  MOV R35, 0x4870 ;  /* 0x0000487000237802 */ /* 0x000fce0000000f00 */
[----:B------:R-:W-:Y:S05]  /*4860*/  CALL.REL.NOINC `($__internal_1_$__cuda_sm20_rcp_rn_f32_slowpath) ;  /* 0x0000006c000c7944 */ /* 0x000fea0003c00000 */
[----:B------:R-:W-:Y:S01]  /*4870*/  IMAD.MOV.U32 R29, RZ, RZ, R4 ;  /* 0x000000ffff1d7224 */ /* 0x000fe200078e0004 */
[----:B------:R-:W-:Y:S06]  /*4880*/  BRA `(.L_x_97) ;  /* 0x0000000000107947 */ /* 0x000fec0003800000 */
.L_x_96:
[----:B------:R-:W0:Y:S02]  /*4890*/  MUFU.RCP R29, R28 ;  /* 0x0000001c001d7308 */ /* 0x000e240000001000 */
[----:B0-----:R-:W-:-:S04]  /*48a0*/  FFMA R4, R28, R29, -1 ;  /* 0xbf8000001c047423 */ /* 0x001fc8000000001d */
[----:B------:R-:W-:-:S04]  /*48b0*/  FADD.FTZ R4, -R4, -RZ ;  /* 0x800000ff04047221 */ /* 0x000fc80000010100 */
[----:B------:R-:W-:-:S07]  /*48c0*/  FFMA R29, R29, R4, R29 ;  /* 0x000000041d1d7223 */ /* 0x000fce000000001d */
.L_x_97:
[----:B------:R-:W-:Y:S05]  /*48d0*/  BSYNC.RECONVERGENT B1 ;  /* 0x0000000000017941 */ /* 0x000fea0003800200 */
.L_x_95:
[----:B------:R-:W-:Y:S05]  /*48e0*/  BRA `(.L_x_94) ;  /* 0x0000000000787947 */ /* 0x000fea0003800000 */
.L_x_93:
[----:B0-234-:R-:W2:Y:S02]  /*48f0*/  LDG.E R33, desc[UR6][R30.64] ;  /* 0x000000061e217981 */ /* 0x01dea4000c1e1900 */
[----:B--2---:R-:W-:-:S13]  /*4900*/  FSETP.GEU.AND P0, PT, R33, -80, PT ;  /* 0xc2a000002100780b */ /* 0x004fda0003f0e000 */
[----:B------:R-:W-:Y:S05]  /*4910*/  @!P0 BRA `(.L_x_94) ;  /* 0x00000000006c8947 */ /* 0x000fea0003800000 */
[----:B------:R-:W-:Y:S01]  /*4920*/  FSETP.GT.AND P0, PT, R33, 80, PT ;  /* 0x42a000002100780b */ /* 0x000fe20003f04000 */
[----:B------:R-:W-:-:S12]  /*4930*/  IMAD.MOV.U32 R29, RZ, RZ, 0x3f800000 ;  /* 0x3f800000ff1d7424 */ /* 0x000fd800078e00ff */
[----:B------:R-:W-:Y:S05]  /*4940*/  @P0 BRA `(.L_x_94) ;  /* 0x0000000000600947 */ /* 0x000fea0003800000 */
[----:B------:R-:W-:Y:S01]  /*4950*/  IMAD.MOV.U32 R4, RZ, RZ, 0x3bbb989d ;  /* 0x3bbb989dff047424 */ /* 0x000fe200078e00ff */
[----:B------:R-:W-:Y:S01]  /*4960*/  MOV R29, 0x437c0000 ;  /* 0x437c0000001d7802 */ /* 0x000fe20000000f00 */
[----:B------:R-:W-:Y:S02]  /*4970*/  BSSY.RECONVERGENT B1, `(.L_x_94) ;  /* 0x0000015000017945 */ /* 0x000fe40003800200 */
[----:B------:R-:W-:-:S04]  /*4980*/  FFMA.SAT R4, R33, -R4, 0.5 ;  /* 0x3f00000021047423 */ /* 0x000fc80000002804 */
[----:B------:R-:W-:-:S04]  /*4990*/  FFMA.RM R4, R4, R29, 12582913 ;  /* 0x4b40000104047423 */ /* 0x000fc8000000401d */
[C---:B------:R-:W-:Y:S01]  /*49a0*/  FADD R28, R4.reuse, -12583039 ;  /* 0xcb40007f041c7421 */ /* 0x040fe20000000000 */
[----:B------:R-:W-:-:S03]  /*49b0*/  IMAD.SHL.U32 R4, R4, 0x800000, RZ ;  /* 0x0080000004047824 */ /* 0x000fc600078e00ff */
        /* <DEDUP_REMOVED lines=8> */
[----:B-1----:R-:W-:-:S07]  /*4a40*/  MOV R35, 0x4a60 ;  /* 0x00004a6000237802 */ /* 0x002fce0000000f00 */
[----:B------:R-:W-:Y:S05]  /*4a50*/  CALL.REL.NOINC `($__internal_1_$__cuda_sm20_rcp_rn_f32_slowpath) ;  /* 0x0000006800907944 */ /* 0x000fea0003c00000 */
[----:B------:R-:W-:Y:S01]  /*4a60*/  IMAD.MOV.U32 R29, RZ, RZ, R4 ;  /* 0x000000ffff1d7224 */ /* 0x000fe200078e0004 */
[----:B------:R-:W-:Y:S06]  /*4a70*/  BRA `(.L_x_99) ;  /* 0x0000000000107947 */ /* 0x000fec0003800000 */
.L_x_98:
[----:B------:R-:W0:Y:S02]  /*4a80*/  MUFU.RCP R29, R28 ;  /* 0x0000001c001d7308 */ /* 0x000e240000001000 */
[----:B0-----:R-:W-:-:S04]  /*4a90*/  FFMA R4, R28, R29, -1 ;  /* 0xbf8000001c047423 */ /* 0x001fc8000000001d */
[----:B------:R-:W-:-:S04]  /*4aa0*/  FADD.FTZ R4, -R4, -RZ ;  /* 0x800000ff04047221 */ /* 0x000fc80000010100 */
[----:B------:R-:W-:-:S07]  /*4ab0*/  FFMA R29, R29, R4, R29 ;  /* 0x000000041d1d7223 */ /* 0x000fce000000001d */
.L_x_99:
[----:B------:R-:W-:Y:S05]  /*4ac0*/  BSYNC.RECONVERGENT B1 ;  /* 0x0000000000017941 */ /* 0x000fea0003800200 */
.L_x_94:
[----:B------:R-:W-:Y:S05]  /*4ad0*/  BSYNC.RECONVERGENT B0 ;  /* 0x0000000000007941 */ /* 0x000fea0003800200 */
.L_x_92:
[----:B------:R2:W-:Y:S01]  /*4ae0*/  STG.E desc[UR6][R30.64], R29 ;  /* 0x0000001d1e007986 */ /* 0x0005e2000c101906 */
[----:B------:R-:W-:-:S05]  /*4af0*/  VIADD R5, R5, 0x1 ;  /* 0x0000000105057836 */ /* 0x000fca0000000000 */
[----:B------:R-:W-:-:S13]  /*4b00*/  ISETP.NE.AND P0, PT, R5, 0xa, PT ;  /* 0x0000000a0500780c */ /* 0x000fda0003f05270 */
[----:B--2---:R-:W-:Y:S05]  /*4b10*/  @P0 BRA `(.L_x_100) ;  /* 0xfffffff4006c0947 */ /* 0x004fea000383ffff */
[----:B------:R-:W-:-:S07]  /*4b20*/  CS2R R4, SRZ ;  /* 0x0000000000047805 */ /* 0x000fce000001ff00 */
.L_x_101:
[C---:B------:R-:W-:Y:S01]  /*4b30*/  ISETP.NE.AND P0, PT, R5.reuse, RZ, PT ;  /* 0x000000ff0500720c */ /* 0x040fe20003f05270 */
[----:B------:R-:W-:-:S12]  /*4b40*/  IMAD.WIDE.U32 R28, R5, 0x4, R22 ;  /* 0x00000004051c7825 */ /* 0x000fd800078e0016 */
[----:B-1----:R-:W2:Y:S04]  /*4b50*/  @P0 LDG.E R30, desc[UR6][R18.64+-0x268] ;  /* 0xfffd9806121e0981 */ /* 0x002ea8000c1e1900 */
[----:B------:R-:W2:Y:S04]  /*4b60*/  @P0 LDG.E R33, desc[UR6][R28.64] ;  /* 0x000000061c210981 */ /* 0x000ea8000c1e1900 */
[----:B------:R-:W3:Y:S04]  /*4b70*/  @P0 LDG.E R13, desc[UR6][R18.64+-0x2e0] ;  /* 0xfffd2006120d0981 */ /* 0x000ee8000c1e1900 */
[----:B------:R-:W3:Y:S04]  /*4b80*/  @P0 LDG.E R34, desc[UR6][R16.64+-0x3664] ;  /* 0xffc99c0610220981 */ /* 0x000ee8000c1e1900 */
[----:B------:R-:W4:Y:S01]  /*4b90*/  @P0 LDG.E R31, desc[UR6][R18.64+-0x1f0] ;  /* 0xfffe1006121f0981 */ /* 0x000f22000c1e1900 */
[----:B------:R-:W-:-:S02]  /*4ba0*/  ISETP.NE.AND P1, PT, R5, 0x1, PT ;  /* 0x000000010500780c */ /* 0x000fc40003f25270 */
[----:B------:R-:W-:Y:S01]  /*4bb0*/  ISETP.NE.AND P6, PT, R5, 0x2, PT ;  /* 0x000000020500780c */ /* 0x000fe20003fc5270 */
[----:B------:R-:W5:Y:S10]  /*4bc0*/  @P0 LDG.E R32, desc[UR6][R18.64+-0x178] ;  /* 0xfffe880612200981 */ /* 0x000f74000c1e1900 */
[----:B------:R-:W5:Y:S04]  /*4bd0*/  @P1 LDG.E R37, desc[UR6][R18.64+-0x268] ;  /* 0xfffd980612251981 */ /* 0x000f68000c1e1900 */
        /* <DEDUP_REMOVED lines=9> */
[----:B------:R-:W5:Y:S01]  /*4c70*/  @P6 LDG.E R45, desc[UR6][R18.64+-0x178] ;  /* 0xfffe8806122d6981 */ /* 0x000f62000c1e1900 */
[----:B--2---:R-:W-:-:S04]  /*4c80*/  @P0 FMUL R30, R30, R33 ;  /* 0x000000211e1e0220 */ /* 0x004fc80000400000 */
[-C--:B---3--:R-:W-:Y:S01]  /*4c90*/  @P0 FFMA R30, R13, R34.reuse, R30 ;  /* 0x000000220d1e0223 */ /* 0x088fe2000000001e */
[----:B----4-:R-:W-:Y:S02]  /*4ca0*/  @P0 FMUL R31, R31, R34 ;  /* 0x000000221f1f0220 */ /* 0x010fe40000400000 */
[----:B------:R-:W2:Y:S02]  /*4cb0*/  @P6 LDG.E R34, desc[UR6][R16.64+-0x365c] ;  /* 0xffc9a40610226981 */ /* 0x000ea4000c1e1900 */
[----:B------:R-:W-:Y:S01]  /*4cc0*/  @P0 FFMA R31, R33, R31, R30 ;  /* 0x0000001f211f0223 */ /* 0x000fe2000000001e */
[----:B------:R-:W-:-:S03]  /*4cd0*/  ISETP.NE.AND P5, PT, R5, 0x3, PT ;  /* 0x000000030500780c */ /* 0x000fc60003fa5270 */
[----:B-----5:R-:W-:Y:S01]  /*4ce0*/  @P0 FADD R31, R32, R31 ;  /* 0x0000001f201f0221 */ /* 0x020fe20000000000 */
[----:B------:R-:W-:-:S04]  /*4cf0*/  @P1 FMUL R13, R37, R42 ;  /* 0x0000002a250d1220 */ /* 0x000fc80000400000 */
[-C--:B------:R-:W-:Y:S01]  /*4d00*/  @P1 FFMA R13, R36, R35.reuse, R13 ;  /* 0x00000023240d1223 */ /* 0x080fe2000000000d */
[----:B------:R-:W-:-:S04]  /*4d10*/  @P1 FMUL R32, R38, R35 ;  /* 0x0000002326201220 */ /* 0x000fc80000400000 */
[----:B------:R-:W-:Y:S01]  /*4d20*/  @P1 FFMA R13, R42, R32, R13 ;  /* 0x000000202a0d1223 */ /* 0x000fe2000000000d */
[----:B------:R-:W-:Y:S01]  /*4d30*/  ISETP.NE.AND P4, PT, R5, 0x4, PT ;  /* 0x000000040500780c */ /* 0x000fe20003f85270 */
[----:B------:R-:W3:Y:S01]  /*4d40*/  @P5 LDG.E R42, desc[UR6][R18.64+-0x1f0] ;  /* 0xfffe1006122a5981 */ /* 0x000ee2000c1e1900 */
[----:B------:R-:W-:-:S03]  /*4d50*/  @P6 FMUL R36, R41, R47 ;  /* 0x0000002f29246220 */ /* 0x000fc60000400000 */
[----:B------:R-:W4:Y:S01]  /*4d60*/  @P5 LDG.E R41, desc[UR6][R18.64+-0x268] ;  /* 0xfffd980612295981 */ /* 0x000f22000c1e1900 */
[----:B------:R-:W0:Y:S01]  /*4d70*/  @P0 F2F.F64.F32 R30, R31 ;  /* 0x0000001f001e0310 */ /* 0x000e220000201800 */
[----:B------:R-:W-:-:S06]  /*4d80*/  @P0 IMAD.MOV.U32 R35, RZ, RZ, 0x3f60624d ;  /* 0x3f60624dff230424 */ /* 0x000fcc00078e00ff */
[----:B------:R-:W5:Y:S01]  /*4d90*/  @P4 LDG.E R44, desc[UR6][R18.64+-0x268] ;  /* 0xfffd9806122c4981 */ /* 0x000f62000c1e1900 */
[----:B------:R-:W-:-:S03]  /*4da0*/  @P1 FADD R13, R40, R13 ;  /* 0x0000000d280d1221 */ /* 0x000fc60000000000 */
[----:B------:R-:W3:Y:S04]  /*4db0*/  @P5 LDG.E R40, desc[UR6][R18.64+-0x2e0] ;  /* 0xfffd200612285981 */ /* 0x000ee8000c1e1900 */
[----:B------:R-:W5:Y:S01]  /*4dc0*/  @P4 LDG.E R46, desc[UR6][R28.64] ;  /* 0x000000061c2e4981 */ /* 0x000f62000c1e1900 */
[-C--:B--2---:R-:W-:Y:S01]  /*4dd0*/  @P6 FMUL R33, R43, R34.reuse ;  /* 0x000000222b216220 */ /* 0x084fe20000400000 */
[----:B------:R-:W-:Y:S02]  /*4de0*/  @P6 FFMA R32, R39, R34, R36 ;  /* 0x0000002227206223 */ /* 0x000fe40000000024 */
[----:B------:R-:W2:Y:S02]  /*4df0*/  @P5 LDG.E R43, desc[UR6][R18.64+-0x178] ;  /* 0xfffe8806122b5981 */ /* 0x000ea4000c1e1900 */
[----:B------:R-:W-:-:S02]  /*4e00*/  @P6 FFMA R36, R47, R33, R32 ;  /* 0x000000212f246223 */ /* 0x000fc40000000020 */
[----:B------:R-:W3:Y:S04]  /*4e10*/  @P5 LDG.E R39, desc[UR6][R16.64+-0x3658] ;  /* 0xffc9a80610275981 */ /* 0x000ee8000c1e1900 */
[----:B------:R-:W4:Y:S01]  /*4e20*/  @P5 LDG.E R47, desc[UR6][R28.64] ;  /* 0x000000061c2f5981 */ /* 0x000f22000c1e1900 */
[----:B------:R-:W-:Y:S01]  /*4e30*/  @P0 MOV R34, 0xd2f1a9fc ;  /* 0xd2f1a9fc00220802 */ /* 0x000fe20000000f00 */
[----:B------:R-:W-:Y:S02]  /*4e40*/  @P6 FADD R38, R45, R36 ;  /* 0x000000242d266221 */ /* 0x000fe40000000000 */
[----:B------:R-:W2:Y:S03]  /*4e50*/  @P4 LDG.E R45, desc[UR6][R18.64+-0x2e0] ;  /* 0xfffd2006122d4981 */ /* 0x000ea6000c1e1900 */
[----:B0-----:R-:W-:Y:S01]  /*4e60*/  @P0 DMUL R30, R30, R34 ;  /* 0x000000221e1e0228 */ /* 0x001fe20000000000 */
[----:B------:R-:W-:Y:S01]  /*4e70*/  @P1 IMAD.MOV.U32 R37, RZ, RZ, 0x3f60624d ;  /* 0x3f60624dff251424 */ /* 0x000fe200078e00ff */
[----:B------:R0:W-:Y:S01]  /*4e80*/  @P6 F2F.F64.F32 R34, R38 ;  /* 0x0000002600226310 */ /* 0x0001e20000201800 */
[----:B------:R-:W-:Y:S01]  /*4e90*/  ISETP.NE.AND P3, PT, R5, 0x5, PT ;  /* 0x000000050500780c */ /* 0x000fe20003f65270 */
[----:B------:R-:W2:Y:S04]  /*4ea0*/  @P4 LDG.E R49, desc[UR6][R18.64+-0x1f0] ;  /* 0xfffe100612314981 */ /* 0x000ea8000c1e1900 */
[----:B0-----:R-:W2:Y:S02]  /*4eb0*/  @P4 LDG.E R38, desc[UR6][R16.64+-0x3654] ;  /* 0xffc9ac0610264981 */ /* 0x001ea4000c1e1900 */
[----:B------:R-:W0:Y:S01]  /*4ec0*/  @P1 F2F.F64.F32 R32, R13 ;  /* 0x0000000d00201310 */ /* 0x000e220000201800 */
[----:B------:R-:W-:-:S05]  /*4ed0*/  @P1 IMAD.MOV.U32 R36, RZ, RZ, -0x2d0e5604 ;  /* 0xd2f1a9fcff241424 */ /* 0x000fca00078e00ff */
[----:B------:R-:W2:Y:S02]  /*4ee0*/  @P3 LDG.E R48, desc[UR6][R28.64] ;  /* 0x000000061c303981 */ /* 0x000ea4000c1e1900 */
[----:B------:R-:W1:Y:S01]  /*4ef0*/  @P0 F2F.F32.F64 R13, R30 ;  /* 0x0000001e000d0310 */ /* 0x000e620000301000 */
[----:B0-----:R-:W-:Y:S01]  /*4f00*/  @P1 DMUL R32, R32, R36 ;  /* 0x0000002420201228 */ /* 0x001fe20000000000 */
[----:B------:R-:W-:Y:S01]  /*4f10*/  @P6 IMAD.MOV.U32 R36, RZ, RZ, -0x2d0e5604 ;  /* 0xd2f1a9fcff246424 */ /* 0x000fe200078e00ff */
[----:B------:R-:W-:-:S06]  /*4f20*/  @P6 MOV R37, 0x3f60624d ;  /* 0x3f60624d00256802 */ /* 0x000fcc0000000f00 */
[----:B------:R-:W-:Y:S01]  /*4f30*/  @P6 DMUL R34, R34, R36 ;  /* 0x0000002422226228 */ /* 0x000fe20000000000 */
[C---:B------:R-:W-:Y:S01]  /*4f40*/  @P0 IMAD R36, R4.reuse, 0x4, R11 ;  /* 0x0000000404240824 */ /* 0x040fe200078e020b */
[----:B------:R-:W0:Y:S04]  /*4f50*/  @P1 F2F.F32.F64 R37, R32 ;  /* 0x0000002000251310 */ /* 0x000e280000301000 */
[----:B-1----:R1:W-:Y:S01]  /*4f60*/  @P0 STL [R36], R13 ;  /* 0x0000000d24000387 */ /* 0x0023e20000100800 */
[----:B------:R-:W-:Y:S01]  /*4f70*/  ISETP.NE.AND P2, PT, R5, 0x6, PT ;  /* 0x000000060500780c */ /* 0x000fe20003f45270 */
[----:B------:R-:W-:Y:S02]  /*4f80*/  @P0 VIADD R4, R4, 0x1 ;  /* 0x0000000104040836 */ /* 0x000fe40000000000 */
[----:B------:R2:W2:Y:S01]  /*4f90*/  @P6 F2F.F32.F64 R34, R34 ;  /* 0x0000002200226310 */ /* 0x0004a20000301000 */
[----:B-1----:R-:W2:Y:S01]  /*4fa0*/  @P3 LDG.E R13, desc[UR6][R16.64+-0x3650] ;  /* 0xffc9b006100d3981 */ /* 0x002ea2000c1e1900 */
[----:B-----5:R-:W-:-:S08]  /*4fb0*/  @P4 FMUL R44, R44, R46 ;  /* 0x0000002e2c2c4220 */ /* 0x020fd00000400000 */
[----:B------:R-:W5:Y:S04]  /*4fc0*/  @P2 LDG.E R50, desc[UR6][R28.64] ;  /* 0x000000061c322981 */ /* 0x000f68000c1e1900 */
[----:B------:R-:W5:Y:S01]  /*4fd0*/  @P2 LDG.E R36, desc[UR6][R16.64+-0x364c] ;  /* 0xffc9b40610242981 */ /* 0x000f62000c1e1900 */
[----:B----4-:R-:W-:-:S04]  /*4fe0*/  @P5 FMUL R41, R41, R47 ;  /* 0x0000002f29295220 */ /* 0x010fc80000400000 */
[-C--:B---3--:R-:W-:Y:S02]  /*4ff0*/  @P5 FFMA R30, R40, R39.reuse, R41 ;  /* 0x00000027281e5223 */ /* 0x088fe40000000029 */
[----:B------:R-:W3:Y:S01]  /*5000*/  @P3 LDG.E R41, desc[UR6][R18.64+-0x268] ;  /* 0xfffd980612293981 */ /* 0x000ee2000c1e1900 */
[----:B------:R-:W-:-:S03]  /*5010*/  @P5 FMUL R39, R42, R39 ;  /* 0x000000272a275220 */ /* 0x000fc60000400000 */
[----:B------:R-:W4:Y:S01]  /*5020*/  @P3 LDG.E R42, desc[UR6][R18.64+-0x2e0] ;  /* 0xfffd2006122a3981 */ /* 0x000f22000c1e1900 */
[C---:B------:R-:W-:Y:S02]  /*5030*/  @P1 IMAD R40, R4.reuse, 0x4, R11 ;  /* 0x0000000404281824 */ /* 0x040fe400078e020b */
[----:B------:R-:W-:Y:S02]  /*5040*/  @P1 VIADD R4, R4, 0x1 ;  /* 0x0000000104041836 */ /* 0x000fe40000000000 */
[----:B------:R-:W-:Y:S01]  /*5050*/  @P5 FFMA R30, R47, R39, R30 ;  /* 0x000000272f1e5223 */ /* 0x000fe2000000001e */
[----:B0-----:R0:W-:Y:S02]  /*5060*/  @P1 STL [R40], R37 ;  /* 0x0000002528001387 */ /* 0x0011e40000100800 */
[----:B------:R-:W-:Y:S01]  /*5070*/  @P6 LEA R39, R4, R11, 0x2 ;  /* 0x0000000b04276211 */ /* 0x000fe200078e10ff */
[----:B--2---:R-:W-:Y:S02]  /*5080*/  @P4 FFMA R35, R45, R38, R44 ;  /* 0x000000262d234223 */ /* 0x004fe4000000002c */
[----:B------:R-:W2:Y:S04]  /*5090*/  @P3 LDG.E R44, desc[UR6][R18.64+-0x1f0] ;  /* 0xfffe1006122c3981 */ /* 0x000ea8000c1e1900 */
[----:B0-----:R-:W5:Y:S01]  /*50a0*/  @P2 LDG.E R40, desc[UR6][R18.64+-0x268] ;  /* 0xfffd980612282981 */ /* 0x001f62000c1e1900 */
[----:B------:R-:W-:-:S03]  /*50b0*/  @P5 FADD R30, R43, R30 ;  /* 0x0000001e2b1e5221 */ /* 0x000fc60000000000 */
[----:B------:R0:W-:Y:S04]  /*50c0*/  @P6 STL [R39], R34 ;  /* 0x0000002227006387 */ /* 0x0001e80000100800 */
[----:B------:R-:W5:Y:S01]  /*50d0*/  @P2 LDG.E R43, desc[UR6][R18.64+-0x1f0] ;  /* 0xfffe1006122b2981 */ /* 0x000f62000c1e1900 */
[----:B------:R-:W-:Y:S02]  /*50e0*/  @P5 IMAD.MOV.U32 R32, RZ, RZ, -0x2d0e5604 ;  /* 0xd2f1a9fcff205424 */ /* 0x000fe400078e00ff */
[----:B------:R-:W-:Y:S01]  /*50f0*/  @P5 IMAD.MOV.U32 R33, RZ, RZ, 0x3f60624d ;  /* 0x3f60624dff215424 */ /* 0x000fe200078e00ff */
[----:B------:R-:W5:Y:S04]  /*5100*/  @P3 LDG.E R37, desc[UR6][R18.64+-0x178] ;  /* 0xfffe880612253981 */ /* 0x000f68000c1e1900 */
[----:B0-----:R-:W5:Y:S01]  /*5110*/  @P2 LDG.E R39, desc[UR6][R18.64+-0x2e0] ;  /* 0xfffd200612272981 */ /* 0x001f62000c1e1900 */
[----:B------:R-:W0:Y:S02]  /*5120*/  @P5 F2F.F64.F32 R30, R30 ;  /* 0x0000001e001e5310 */ /* 0x000e240000201800 */
[----:B0-----:R-:W-:Y:S01]  /*5130*/  @P5 DMUL R30, R30, R32 ;  /* 0x000000201e1e5228 */ /* 0x001fe20000000000 */
[----:B------:R-:W5:Y:S01]  /*5140*/  @P4 LDG.E R32, desc[UR6][R18.64+-0x178] ;  /* 0xfffe880612204981 */ /* 0x000f62000c1e1900 */
[----:B------:R-:W-:-:S13]  /*5150*/  ISETP.NE.AND P1, PT, R5, 0x7, PT ;  /* 0x000000070500780c */ /* 0x000fda0003f25270 */
[----:B------:R-:W5:Y:S04]  /*5160*/  @P1 LDG.E R47, desc[UR6][R28.64] ;  /* 0x000000061c2f1981 */ /* 0x000f68000c1e1900 */
[----:B------:R-:W5:Y:S01]  /*5170*/  @P1 LDG.E R45, desc[UR6][R18.64+-0x1f0] ;  /* 0xfffe1006122d1981 */ /* 0x000f62000c1e1900 */
[----:B---3--:R-:W-:-:S04]  /*5180*/  @P3 FMUL R33, R41, R48 ;  /* 0x0000003029213220 */ /* 0x008fc80000400000 */
[-C--:B----4-:R-:W-:Y:S02]  /*5190*/  @P3 FFMA R33, R42, R13.reuse, R33 ;  /* 0x0000000d2a213223 */ /* 0x090fe40000000021 */
[----:B------:R-:W3:Y:S01]  /*51a0*/  @P2 LDG.E R42, desc[UR6][R18.64+-0x178] ;  /* 0xfffe8806122a2981 */ /* 0x000ee2000c1e1900 */
[----:B--2---:R-:W-:-:S03]  /*51b0*/  @P3 FMUL R34, R44, R13 ;  /* 0x0000000d2c223220 */ /* 0x004fc60000400000 */
[----:B------:R-:W2:Y:S01]  /*51c0*/  @P1 LDG.E R44, desc[UR6][R18.64+-0x268] ;  /* 0xfffd9806122c1981 */ /* 0x000ea2000c1e1900 */
[----:B-----5:R-:W-:-:S04]  /*51d0*/  @P2 FMUL R40, R40, R50 ;  /* 0x0000003228282220 */ /* 0x020fc80000400000 */
[-C--:B------:R-:W-:Y:S01]  /*51e0*/  @P2 FFMA R13, R39, R36.reuse, R40 ;  /* 0x00000024270d2223 */ /* 0x080fe20000000028 */
[----:B------:R-:W-:Y:S01]  /*51f0*/  @P2 FMUL R36, R43, R36 ;  /* 0x000000242b242220 */ /* 0x000fe20000400000 */
[----:B------:R-:W4:Y:S04]  /*5200*/  @P1 LDG.E R40, desc[UR6][R16.64+-0x3648] ;  /* 0xffc9b80610281981 */ /* 0x000f28000c1e1900 */
[----:B------:R-:W5:Y:S01]  /*5210*/  @P1 LDG.E R43, desc[UR6][R18.64+-0x2e0] ;  /* 0xfffd2006122b1981 */ /* 0x000f62000c1e1900 */
[----:B------:R-:W-:-:S04]  /*5220*/  @P4 FMUL R38, R49, R38 ;  /* 0x0000002631264220 */ /* 0x000fc80000400000 */
[----:B------:R-:W-:Y:S01]  /*5230*/  @P4 FFMA R35, R46, R38, R35 ;  /* 0x000000262e234223 */ /* 0x000fe20000000023 */
[----:B------:R-:W-:-:S03]  /*5240*/  @P3 FFMA R34, R48, R34, R33 ;  /* 0x0000002230223223 */ /* 0x000fc60000000021 */
[----:B------:R-:W-:Y:S01]  /*5250*/  @P4 FADD R32, R32, R35 ;  /* 0x0000002320204221 */ /* 0x000fe20000000000 */
[----:B------:R-:W-:-:S05]  /*5260*/  @P3 FADD R38, R37, R34 ;  /* 0x0000002225263221 */ /* 0x000fca0000000000 */
[----:B------:R-:W0:Y:S01]  /*5270*/  @P4 F2F.F64.F32 R32, R32 ;  /* 0x0000002000204310 */ /* 0x000e220000201800 */
[----:B------:R-:W-:Y:S01]  /*5280*/  @P2 FFMA R39, R50, R36, R13 ;  /* 0x0000002432272223 */ /* 0x000fe2000000000d */
[----:B------:R-:W-:Y:S02]  /*5290*/  @P4 IMAD.MOV.U32 R36, RZ, RZ, -0x2d0e5604 ;  /* 0xd2f1a9fcff244424 */ /* 0x000fe400078e00ff */
[----:B------:R-:W-:-:S04]  /*52a0*/  @P4 IMAD.MOV.U32 R37, RZ, RZ, 0x3f60624d ;  /* 0x3f60624dff254424 */ /* 0x000fc800078e00ff */
[----:B------:R-:W1:Y:S02]  /*52b0*/  @P3 F2F.F64.F32 R34, R38 ;  /* 0x0000002600223310 */ /* 0x000e640000201800 */
[----:B0-----:R-:W-:Y:S01]  /*52c0*/  @P4 DMUL R32, R32, R36 ;  /* 0x0000002420204228 */ /* 0x001fe20000000000 */
[----:B------:R-:W-:Y:S01]  /*52d0*/  @P3 MOV R36, 0xd2f1a9fc ;  /* 0xd2f1a9fc00243802 */ /* 0x000fe20000000f00 */
[----:B------:R-:W-:Y:S01]  /*52e0*/  @P3 IMAD.MOV.U32 R37, RZ, RZ, 0x3f60624d ;  /* 0x3f60624dff253424 */ /* 0x000fe200078e00ff */
[----:B------:R-:W-:-:S05]  /*52f0*/  ISETP.NE.AND P0, PT, R5, 0x8, PT ;  /* 0x000000080500780c */ /* 0x000fca0003f05270 */
[----:B-1----:R-:W-:Y:S01]  /*5300*/  @P3 DMUL R34, R34, R36 ;  /* 0x0000002422223228 */ /* 0x002fe20000000000 */
[----:B------:R-:W-:Y:S01]  /*5310*/  @P6 VIADD R4, R4, 0x1 ;  /* 0x0000000104046836 */ /* 0x000fe20000000000 */
[----:B------:R-:W-:Y:S01]  /*5320*/  ISETP.NE.AND P6, PT, R5, 0x9, PT ;  /* 0x000000090500780c */ /* 0x000fe20003fc5270 */
[----:B------:R0:W-:Y:S05]  /*5330*/  @P4 F2F.F32.F64 R13, R32 ;  /* 0x00000020000d4310 */ /* 0x0001ea0000301000 */
[----:B------:R-:W5:Y:S04]  /*5340*/  @P0 LDG.E R48, desc[UR6][R18.64+-0x268] ;  /* 0xfffd980612300981 */ /* 0x000f68000c1e1900 */
[----:B------:R-:W5:Y:S01]  /*5350*/  @P0 LDG.E R49, desc[UR6][R28.64] ;  /* 0x000000061c310981 */ /* 0x000f62000c1e1900 */
[----:B0-----:R-:W-:-:S02]  /*5360*/  @P2 IMAD.MOV.U32 R32, RZ, RZ, -0x2d0e5604 ;  /* 0xd2f1a9fcff202424 */ /* 0x001fc400078e00ff */
[----:B------:R-:W-:Y:S01]  /*5370*/  @P2 IMAD.MOV.U32 R33, RZ, RZ, 0x3f60624d ;  /* 0x3f60624dff212424 */ /* 0x000fe200078e00ff */
[----:B------:R-:W5:Y:S04]  /*5380*/  @P0 LDG.E R46, desc[UR6][R18.64+-0x2e0] ;  /* 0xfffd2006122e0981 */ /* 0x000f68000c1e1900 */
[----:B------:R-:W5:Y:S01]  /*5390*/  @P0 LDG.E R41, desc[UR6][R16.64+-0x3644] ;  /* 0xffc9bc0610290981 */ /* 0x000f62000c1e1900 */
[----:B------:R-:W-:Y:S03]  /*53a0*/  @P5 F2F.F32.F64 R30, R30 ;  /* 0x0000001e001e5310 */ /* 0x000fe60000301000 */
[----:B------:R0:W5:Y:S05]  /*53b0*/  @P6 LDG.E R50, desc[UR6][R28.64] ;  /* 0x000000061c326981 */ /* 0x00016a000c1e1900 */
[----:B------:R1:W-:Y:S02]  /*53c0*/  @P3 F2F.F32.F64 R31, R34 ;  /* 0x00000022001f3310 */ /* 0x0003e40000301000 */
[----:B-1----:R-:W5:Y:S01]  /*53d0*/  @P6 LDG.E R34, desc[UR6][R16.64+-0x3640] ;  /* 0xffc9c00610226981 */ /* 0x002f62000c1e1900 */
[----:B---3--:R-:W-:-:S03]  /*53e0*/  @P2 FADD R36, R42, R39 ;  /* 0x000000272a242221 */ /* 0x008fc60000000000 */
[----:B------:R-:W3:Y:S03]  /*53f0*/  @P0 LDG.E R42, desc[UR6][R18.64+-0x178] ;  /* 0xfffe8806122a0981 */ /* 0x000ee6000c1e1900 */
[----:B------:R-:W1:Y:S01]  /*5400*/  @P2 F2F.F64.F32 R36, R36 ;  /* 0x0000002400242310 */ /* 0x000e620000201800 */
[----:B--2---:R-:W-:Y:S02]  /*5410*/  @P1 FMUL R38, R44, R47 ;  /* 0x0000002f2c261220 */ /* 0x004fe40000400000 */
[----:B------:R-:W2:Y:S01]  /*5420*/  @P6 LDG.E R44, desc[UR6][R18.64+-0x178] ;  /* 0xfffe8806122c6981 */ /* 0x000ea2000c1e1900 */
[----:B-1----:R-:W-:-:S03]  /*5430*/  @P2 DMUL R32, R36, R32 ;  /* 0x0000002024202228 */ /* 0x002fc60000000000 */
[----:B------:R-:W3:Y:S04]  /*5440*/  @P0 LDG.E R36, desc[UR6][R18.64+-0x1f0] ;  /* 0xfffe100612240981 */ /* 0x000ee8000c1e1900 */
[----:B------:R-:W2:Y:S01]  /*5450*/  @P1 LDG.E R37, desc[UR6][R18.64+-0x178] ;  /* 0xfffe880612251981 */ /* 0x000ea2000c1e1900 */
[----:B----4-:R-:W-:-:S03]  /*5460*/  @P1 FMUL R39, R45, R40 ;  /* 0x000000282d271220 */ /* 0x010fc60000400000 */
[----:B------:R-:W4:Y:S01]  /*5470*/  @P6 LDG.E R45, desc[UR6][R18.64+-0x1f0] ;  /* 0xfffe1006122d6981 */ /* 0x000f22000c1e1900 */
[----:B-----5:R-:W-:-:S03]  /*5480*/  @P1 FFMA R38, R43, R40, R38 ;  /* 0x000000282b261223 */ /* 0x020fc60000000026 */
[----:B------:R-:W5:Y:S01]  /*5490*/  @P6 LDG.E R43, desc[UR6][R18.64+-0x268] ;  /* 0xfffd9806122b6981 */ /* 0x000f62000c1e1900 */
[----:B------:R-:W-:-:S03]  /*54a0*/  @P1 FFMA R38, R47, R39, R38 ;  /* 0x000000272f261223 */ /* 0x000fc60000000026 */
[----:B------:R-:W4:Y:S01]  /*54b0*/  @P6 LDG.E R39, desc[UR6][R18.64+-0x2e0] ;  /* 0xfffd200612276981 */ /* 0x000f22000c1e1900 */
[----:B------:R4:W-:Y:S01]  /*54c0*/  @P2 F2F.F32.F64 R32, R32 ;  /* 0x0000002000202310 */ /* 0x0009e20000301000 */
[----:B------:R-:W-:-:S04]  /*54d0*/  @P0 FMUL R35, R48, R49 ;  /* 0x0000003130230220 */ /* 0x000fc80000400000 */
[-C--:B0-----:R-:W-:Y:S01]  /*54e0*/  @P0 FFMA R28, R46, R41.reuse, R35 ;  /* 0x000000292e1c0223 */ /* 0x081fe20000000023 */
[----:B------:R-:W-:Y:S02]  /*54f0*/  VIADD R5, R5, 0x1 ;  /* 0x0000000105057836 */ /* 0x000fe40000000000 */
[----:B---3--:R-:W-:Y:S01]  /*5500*/  @P0 FMUL R41, R36, R41 ;  /* 0x0000002924290220 */ /* 0x008fe20000400000 */
[----:B--2---:R-:W-:-:S03]  /*5510*/  @P1 FADD R40, R37, R38 ;  /* 0x0000002625281221 */ /* 0x004fc60000000000 */
[----:B------:R-:W-:Y:S02]  /*5520*/  @P0 FFMA R41, R49, R41, R28 ;  /* 0x0000002931290223 */ /* 0x000fe4000000001c */
[----:B------:R-:W0:Y:S01]  /*5530*/  @P1 F2F.F64.F32 R28, R40 ;  /* 0x00000028001c1310 */ /* 0x000e220000201800 */
[----:B-----5:R-:W-:Y:S01]  /*5540*/  @P6 FMUL R36, R43, R50 ;  /* 0x000000322b246220 */ /* 0x020fe20000400000 */
[----:B------:R-:W-:-:S03]  /*5550*/  @P0 FADD R41, R42, R41 ;  /* 0x000000292a290221 */ /* 0x000fc60000000000 */
[-C--:B----4-:R-:W-:Y:S01]  /*5560*/  @P6 FFMA R33, R39, R34.reuse, R36 ;  /* 0x0000002227216223 */ /* 0x090fe20000000024 */
[----:B------:R-:W-:Y:S01]  /*5570*/  @P6 FMUL R34, R45, R34 ;  /* 0x000000222d226220 */ /* 0x000fe20000400000 */
[----:B------:R-:W-:-:S03]  /*5580*/  @P1 MOV R38, 0xd2f1a9fc ;  /* 0xd2f1a9fc00261802 */ /* 0x000fc60000000f00 */
[----:B------:R-:W-:Y:S02]  /*5590*/  @P6 FFMA R33, R50, R34, R33 ;  /* 0x0000002232216223 */ /* 0x000fe40000000021 */
[----:B------:R-:W1:Y:S01]  /*55a0*/  @P0 F2F.F64.F32 R34, R41 ;  /* 0x0000002900220310 */ /* 0x000e620000201800 */
[----:B------:R-:W-:Y:S02]  /*55b0*/  @P1 IMAD.MOV.U32 R39, RZ, RZ, 0x3f60624d ;  /* 0x3f60624dff271424 */ /* 0x000fe400078e00ff */
[----:B------:R-:W-:Y:S01]  /*55c0*/  @P6 FADD R33, R44, R33 ;  /* 0x000000212c216221 */ /* 0x000fe20000000000 */
[C---:B------:R-:W-:Y:S01]  /*55d0*/  @P5 IMAD R43, R4.reuse, 0x4, R11 ;  /* 0x00000004042b5824 */ /* 0x040fe200078e020b */
[----:B------:R-:W-:Y:S02]  /*55e0*/  @P5 IADD3 R4, PT, PT, R4, 0x1, RZ ;  /* 0x0000000104045810 */ /* 0x000fe40007ffe0ff */
[----:B0-----:R-:W-:Y:S01]  /*55f0*/  @P1 DMUL R28, R28, R38 ;  /* 0x000000261c1c1228 */ /* 0x001fe20000000000 */
[----:B------:R-:W0:Y:S01]  /*5600*/  @P6 F2F.F64.F32 R36, R33 ;  /* 0x0000002100246310 */ /* 0x000e220000201800 */
[----:B------:R-:W-:-:S02]  /*5610*/  @P0 IMAD.MOV.U32 R38, RZ, RZ, -0x2d0e5604 ;  /* 0xd2f1a9fcff260424 */ /* 0x000fc400078e00ff */
[----:B------:R-:W-:Y:S02]  /*5620*/  @P0 IMAD.MOV.U32 R39, RZ, RZ, 0x3f60624d ;  /* 0x3f60624dff270424 */ /* 0x000fe400078e00ff */
[C-C-:B------:R-:W-:Y:S02]  /*5630*/  @P4 IMAD R40, R4.reuse, 0x4, R11.reuse ;  /* 0x0000000404284824 */ /* 0x140fe400078e020b */
[----:B------:R-:W-:Y:S02]  /*5640*/  @P4 VIADD R4, R4, 0x1 ;  /* 0x0000000104044836 */ /* 0x000fe40000000000 */
[----:B-1----:R-:W-:Y:S01]  /*5650*/  @P0 DMUL R34, R34, R38 ;  /* 0x0000002622220228 */ /* 0x002fe20000000000 */
[----:B------:R-:W-:Y:S02]  /*5660*/  @P6 IMAD.MOV.U32 R38, RZ, RZ, -0x2d0e5604 ;  /* 0xd2f1a9fcff266424 */ /* 0x000fe400078e00ff */
[----:B------:R-:W-:Y:S01]  /*5670*/  @P6 IMAD.MOV.U32 R39, RZ, RZ, 0x3f60624d ;  /* 0x3f60624dff276424 */ /* 0x000fe200078e00ff */
[C---:B------:R-:W-:Y:S01]  /*5680*/  @P3 LEA R42, R4.reuse, R11, 0x2 ;  /* 0x0000000b042a3211 */ /* 0x040fe200078e10ff */
[----:B------:R-:W-:Y:S01]  /*5690*/  @P3 VIADD R4, R4, 0x1 ;  /* 0x0000000104043836 */ /* 0x000fe20000000000 */
[----:B------:R1:W2:Y:S03]  /*56a0*/  @P1 F2F.F32.F64 R28, R28 ;  /* 0x0000001c001c1310 */ /* 0x0002a60000301000 */
[----:B0-----:R-:W-:Y:S01]  /*56b0*/  @P6 DMUL R36, R36, R38 ;  /* 0x0000002624246228 */ /* 0x001fe20000000000 */
[----:B-1----:R-:W-:-:S02]  /*56c0*/  @P2 IMAD R29, R4, 0x4, R11 ;  /* 0x00000004041d2824 */ /* 0x002fc400078e020b */
[----:B------:R-:W-:Y:S02]  /*56d0*/  @P2 VIADD R4, R4, 0x1 ;  /* 0x0000000104042836 */ /* 0x000fe40000000000 */
[----:B------:R0:W1:Y:S02]  /*56e0*/  @P0 F2F.F32.F64 R34, R34 ;  /* 0x0000002200220310 */ /* 0x0000640000301000 */
[C---:B------:R-:W-:Y:S01]  /*56f0*/  @P1 IMAD R33, R4.reuse, 0x4, R11 ;  /* 0x0000000404211824 */ /* 0x040fe200078e020b */
[----:B------:R-:W-:-:S05]  /*5700*/  @P1 IADD3 R4, PT, PT, R4, 0x1, RZ ;  /* 0x0000000104041810 */ /* 0x000fca0007ffe0ff */
[----:B------:R-:W3:Y:S01]  /*5710*/  @P6 F2F.F32.F64 R36, R36 ;  /* 0x0000002400246310 */ /* 0x000ee20000301000 */
[C-C-:B------:R-:W-:Y:S02]  /*5720*/  @P0 IMAD R39, R4.reuse, 0x4, R11.reuse ;  /* 0x0000000404270824 */ /* 0x140fe400078e020b */
[----:B------:R-:W-:Y:S01]  /*5730*/  @P0 VIADD R4, R4, 0x1 ;  /* 0x0000000104040836 */ /* 0x000fe20000000000 */
[----:B------:R4:W-:Y:S03]  /*5740*/  @P5 STL [R43], R30 ;  /* 0x0000001e2b005387 */ /* 0x0009e60000100800 */
[----:B0-----:R-:W-:Y:S01]  /*5750*/  @P6 IMAD R35, R4, 0x4, R11 ;  /* 0x0000000404236824 */ /* 0x001fe200078e020b */
[----:B------:R4:W-:Y:S04]  /*5760*/  @P4 STL [R40], R13 ;  /* 0x0000000d28004387 */ /* 0x0009e80000100800 */
[----:B------:R4:W-:Y:S04]  /*5770*/  @P3 STL [R42], R31 ;  /* 0x0000001f2a003387 */ /* 0x0009e80000100800 */
[----:B------:R4:W-:Y:S04]  /*5780*/  @P2 STL [R29], R32 ;  /* 0x000000201d002387 */ /* 0x0009e80000100800 */
[----:B--2---:R4:W-:Y:S04]  /*5790*/  @P1 STL [R33], R28 ;  /* 0x0000001c21001387 */ /* 0x0049e80000100800 */
[----:B-1----:R4:W-:Y:S04]  /*57a0*/  @P0 STL [R39], R34 ;  /* 0x0000002227000387 */ /* 0x0029e80000100800 */
[----:B---3--:R4:W-:Y:S01]  /*57b0*/  @P6 STL [R35], R36 ;  /* 0x0000002423006387 */ /* 0x0089e20000100800 */
[----:B------:R-:W-:-:S02]  /*57c0*/  ISETP.NE.AND P0, PT, R5, 0xa, PT ;  /* 0x0000000a0500780c */ /* 0x000fc40003f05270 */
[----:B------:R-:W-:-:S11]  /*57d0*/  @P6 IADD3 R4, PT, PT, R4, 0x1, RZ ;  /* 0x0000000104046810 */ /* 0x000fd60007ffe0ff */
[----:B----4-:R-:W-:Y:S05]  /*57e0*/  @P0 BRA `(.L_x_101) ;  /* 0xfffffff000d00947 */ /* 0x010fea000383ffff */
[----:B------:R-:W2:Y:S04]  /*57f0*/  LDG.E R41, desc[UR6][R16.64+-0x3678] ;  /* 0xffc9880610297981 */ /* 0x000ea8000c1e1900 */
[----:B------:R-:W2:Y:S04]  /*5800*/  LDL.64 R44, [R1+0x170] ;  /* 0x00017000012c7983 */ /* 0x000ea80000100a00 */
[----:B------:R-:W3:Y:S04]  /*5810*/  LDG.E R36, desc[UR6][R16.64+-0x3674] ;  /* 0xffc98c0610247981 */ /* 0x000ee8000c1e1900 */
[----:B------:R-:W4:Y:S04]  /*5820*/  LDG.E R37, desc[UR6][R16.64+-0x37d8] ;  /* 0xffc8280610257981 */ /* 0x000f28000c1e1900 */
[----:B------:R-:W4:Y:S04]  /*5830*/  LDL.128 R32, [R1+0x10] ;  /* 0x0000100001207983 */ /* 0x000f280000100c00 */
[----:B------:R-:W5:Y:S04]  /*5840*/  LDG.E R40, desc[UR6][R16.64+-0x37cc] ;  /* 0xffc8340610287981 */ /* 0x000f68000c1e1900 */
[----:B------:R-:W5:Y:S04]  /*5850*/  LDG.E R38, desc[UR6][R16.64+-0x37d4] ;  /* 0xffc82c0610267981 */ /* 0x000f68000c1e1900 */
[----:B------:R-:W5:Y:S04]  /*5860*/  LDL.128 R28, [R1+0x20] ;  /* 0x00002000011c7983 */ /* 0x000f680000100c00 */
[----:B------:R-:W5:Y:S04]  /*5870*/  LDG.E R4, desc[UR6][R16.64+-0x37c4] ;  /* 0xffc83c0610047981 */ /* 0x000f68000c1e1900 */
[----:B------:R-:W5:Y:S04]  /*5880*/  LDG.E R13, desc[UR6][R16.64+-0x37c8] ;  /* 0xffc83806100d7981 */ /* 0x000f68000c1e1900 */
[----:B------:R-:W5:Y:S01]  /*5890*/  LDG.E R39, desc[UR6][R16.64+-0x37d0] ;  /* 0xffc8300610277981 */ /* 0x000f62000c1e1900 */
[----:B------:R-:W-:Y:S01]  /*58a0*/  UMOV UR10, 0x7ae147ae ;  /* 0x7ae147ae000a7882 */ /* 0x000fe20000000000 */
[----:B------:R-:W-:-:S02]  /*58b0*/  UMOV UR11, 0x3fefae14 ;  /* 0x3fefae14000b7882 */ /* 0x000fc40000000000 */
[----:B------:R-:W5:Y:S04]  /*58c0*/  LDG.E R5, desc[UR6][R16.64+-0x37c0] ;  /* 0xffc8400610057981 */ /* 0x000f68000c1e1900 */
[----:B------:R-:W5:Y:S04]  /*58d0*/  LDG.E R59, desc[UR6][R16.64+-0x37b0] ;  /* 0xffc85006103b7981 */ /* 0x000f68000c1e1900 */
[----:B------:R-:W5:Y:S04]  /*58e0*/  LDG.E R57, desc[UR6][R16.64+-0x37b8] ;  /* 0xffc8480610397981 */ /* 0x000f68000c1e1900 */
[----:B------:R-:W5:Y:S01]  /*58f0*/  LDG.E R65, desc[UR6][R16.64+-0x37a8] ;  /* 0xffc8580610417981 */ /* 0x000f62000c1e1900 */
[----:B--2---:R-:W-:Y:S01]  /*5900*/  FADD R42, R41, R44 ;  /* 0x0000002c292a7221 */ /* 0x004fe20000000000 */
[----:B---3--:R-:W-:-:S06]  /*5910*/  FADD R44, R45, R36 ;  /* 0x000000242d2c7221 */ /* 0x008fcc0000000000 */
[----:B------:R-:W0:Y:S01]  /*5920*/  F2F.F64.F32 R44, R44 ;  /* 0x0000002c002c7310 */ /* 0x000e220000201800 */
[----:B----4-:R-:W-:-:S07]  /*5930*/  FADD R32, R37, R32 ;  /* 0x0000002025207221 */ /* 0x010fce0000000000 */
[----:B------:R-:W1:Y:S01]  /*5940*/  F2F.F64.F32 R42, R42 ;  /* 0x0000002a002a7310 */ /* 0x000e620000201800 */
[----:B-----5:R-:W-:-:S07]  /*5950*/  FADD R48, R33, R38 ;  /* 0x0000002621307221 */ /* 0x020fce0000000000 */
[----:B------:R2:W3:Y:S01]  /*5960*/  F2F.F64.F32 R36, R32 ;  /* 0x0000002000247310 */ /* 0x0004e20000201800 */
[----:B0-----:R-:W-:Y:S01]  /*5970*/  DMUL R54, R44, UR10 ;  /* 0x0000000a2c367c28 */ /* 0x001fe20008000000 */
[----:B--2---:R-:W-:Y:S01]  /*5980*/  FADD R32, R40, R35 ;  /* 0x0000002328207221 */ /* 0x004fe20000000000 */
[----:B------:R-:W-:Y:S01]  /*5990*/  FADD R29, R29, R4 ;  /* 0x000000041d1d7221 */ /* 0x000fe20000000000 */
[----:B-1----:R-:W-:-:S04]  /*59a0*/  DMUL R46, R42, UR10 ;  /* 0x0000000a2a2e7c28 */ /* 0x002fc80008000000 */
[----:B------:R-:W0:Y:S01]  /*59b0*/  F2F.F64.F32 R48, R48 ;  /* 0x0000003000307310 */ /* 0x000e220000201800 */
[----:B------:R-:W2:Y:S01]  /*59c0*/  LDG.E R40, desc[UR6][R16.64+-0x37bc] ;  /* 0xffc8440610287981 */ /* 0x000ea2000c1e1900 */
[----:B---3--:R-:W-:Y:S01]  /*59d0*/  DMUL R36, R36, UR10 ;  /* 0x0000000a24247c28 */ /* 0x008fe20008000000 */
[----:B------:R-:W-:Y:S02]  /*59e0*/  FADD R34, R39, R34 ;  /* 0x0000002227227221 */ /* 0x000fe40000000000 */
[----:B------:R-:W3:Y:S03]  /*59f0*/  LDG.E R42, desc[UR6][R16.64+-0x37ac] ;  /* 0xffc85406102a7981 */ /* 0x000ee6000c1e1900 */
[----:B------:R-:W1:Y:S08]  /*5a00*/  F2F.F64.F32 R32, R32 ;  /* 0x0000002000207310 */ /* 0x000e700000201800 */
[----:B------:R4:W-:Y:S02]  /*5a10*/  F2F.F32.F64 R43, R54 ;  /* 0x00000036002b7310 */ /* 0x0009e40000301000 */
[----:B----4-:R-:W-:-:S06]  /*5a20*/  FADD R54, R13, R28 ;  /* 0x0000001c0d367221 */ /* 0x010fcc0000000000 */
[----:B------:R-:W4:Y:S01]  /*5a30*/  F2F.F64.F32 R28, R29 ;  /* 0x0000001d001c7310 */ /* 0x000f220000201800 */
[----:B0-----:R-:W-:-:S07]  /*5a40*/  DMUL R38, R48, UR10 ;  /* 0x0000000a30267c28 */ /* 0x001fce0008000000 */
[----:B------:R1:W-:Y:S02]  /*5a50*/  F2F.F32.F64 R45, R36 ;  /* 0x00000024002d7310 */ /* 0x0003e40000301000 */
[----:B-1----:R-:W-:-:S06]  /*5a60*/  DMUL R36, R32, UR10 ;  /* 0x0000000a20247c28 */ /* 0x002fcc0008000000 */
[----:B------:R0:W1:Y:S08]  /*5a70*/  F2F.F64.F32 R52, R34 ;  /* 0x0000002200347310 */ /* 0x0000700000201800 */
[----:B------:R4:W-:Y:S01]  /*5a80*/  F2F.F32.F64 R49, R36 ;  /* 0x0000002400317310 */ /* 0x0009e20000301000 */
[----:B0-----:R-:W5:Y:S01]  /*5a90*/  LDL.128 R32, [R1+0x30] ;  /* 0x0000300001207983 */ /* 0x001f620000100c00 */
[----:B----4-:R-:W-:-:S03]  /*5aa0*/  DMUL R36, R28, UR10 ;  /* 0x0000000a1c247c28 */ /* 0x010fc60008000000 */
[----:B------:R-:W4:Y:S01]  /*5ab0*/  LDG.E R28, desc[UR6][R16.64+-0x37b4] ;  /* 0xffc84c06101c7981 */ /* 0x000f22000c1e1900 */
[----:B------:R-:W-:Y:S02]  /*5ac0*/  FADD R30, R5, R30 ;  /* 0x0000001e051e7221 */ /* 0x000fe40000000000 */
[----:B------:R-:W-:Y:S08]  /*5ad0*/  F2F.F32.F64 R51, R38 ;  /* 0x0000002600337310 */ /* 0x000ff00000301000 */
[----:B------:R-:W0:Y:S08]  /*5ae0*/  F2F.F64.F32 R54, R54 ;  /* 0x0000003600367310 */ /* 0x000e300000201800 */
[----:B------:R-:W-:Y:S01]  /*5af0*/  F2F.F64.F32 R38, R30 ;  /* 0x0000001e00267310 */ /* 0x000fe20000201800 */
[----:B-1----:R-:W-:-:S07]  /*5b00*/  DMUL R52, R52, UR10 ;  /* 0x0000000a34347c28 */ /* 0x002fce0008000000 */
[----:B------:R-:W-:Y:S01]  /*5b10*/  F2F.F32.F64 R13, R36 ;  /* 0x00000024000d7310 */ /* 0x000fe20000301000 */
[----:B0-----:R-:W-:-:S07]  /*5b20*/  DMUL R4, R54, UR10 ;  /* 0x0000000a36047c28 */ /* 0x001fce0008000000 */
[----:B------:R-:W-:Y:S08]  /*5b30*/  F2F.F32.F64 R41, R46 ;  /* 0x0000002e00297310 */ /* 0x000ff00000301000 */
[----:B------:R-:W-:Y:S08]  /*5b40*/  F2F.F32.F64 R47, R52 ;  /* 0x00000034002f7310 */ /* 0x000ff00000301000 */
[----:B------:R0:W-:Y:S02]  /*5b50*/  F2F.F32.F64 R5, R4 ;  /* 0x0000000400057310 */ /* 0x0001e40000301000 */
[----:B0-----:R-:W3:Y:S01]  /*5b60*/  LDG.E R4, desc[UR6][R16.64+-0x37a4] ;  /* 0xffc85c0610047981 */ /* 0x001ee2000c1e1900 */
[----:B--2---:R-:W-:-:S05]  /*5b70*/  FADD R40, R40, R31 ;  /* 0x0000001f28287221 */ /* 0x004fca0000000000 */
[----:B------:R-:W0:Y:S02]  /*5b80*/  F2F.F64.F32 R30, R40 ;  /* 0x00000028001e7310 */ /* 0x000e240000201800 */
[----:B0-----:R-:W-:-:S06]  /*5b90*/  DMUL R30, R30, UR10 ;  /* 0x0000000a1e1e7c28 */ /* 0x001fcc0008000000 */
[----:B------:R-:W-:Y:S01]  /*5ba0*/  F2F.F32.F64 R53, R30 ;  /* 0x0000001e00357310 */ /* 0x000fe20000301000 */
[----:B-----5:R-:W-:Y:S01]  /*5bb0*/  FADD R36, R59, R34 ;  /* 0x000000223b247221 */ /* 0x020fe20000000000 */
[----:B----4-:R-:W-:-:S06]  /*5bc0*/  FADD R28, R33, R28 ;  /* 0x0000001c211c7221 */ /* 0x010fcc0000000000 */
[----:B------:R-:W0:Y:S01]  /*5bd0*/  F2F.F64.F32 R28, R28 ;  /* 0x0000001c001c7310 */ /* 0x000e220000201800 */
[----:B------:R-:W-:-:S07]  /*5be0*/  FADD R32, R57, R32 ;  /* 0x0000002039207221 */ /* 0x000fce0000000000 */
[----:B------:R-:W1:Y:S08]  /*5bf0*/  F2F.F64.F32 R36, R36 ;  /* 0x0000002400247310 */ /* 0x000e700000201800 */
[----:B------:R0:W2:Y:S02]  /*5c00*/  F2F.F64.F32 R54, R32 ;  /* 0x0000002000367310 */ /* 0x0000a40000201800 */
[----:B0-----:R-:W-:Y:S01]  /*5c10*/  DMUL R32, R28, UR10 ;  /* 0x0000000a1c207c28 */ /* 0x001fe20008000000 */
[----:B------:R-:W4:Y:S01]  /*5c20*/  LDL.128 R28, [R1+0x40] ;  /* 0x00004000011c7983 */ /* 0x000f220000100c00 */
[----:B---3--:R-:W-:Y:S01]  /*5c30*/  FADD R42, R42, R35 ;  /* 0x000000232a2a7221 */ /* 0x008fe20000000000 */
[----:B-1----:R-:W-:-:S02]  /*5c40*/  DMUL R34, R36, UR10 ;  /* 0x0000000a24227c28 */ /* 0x002fc40008000000 */
[----:B------:R-:W3:Y:S04]  /*5c50*/  LDG.E R36, desc[UR6][R16.64+-0x379c] ;  /* 0xffc8640610247981 */ /* 0x000ee8000c1e1900 */
[----:B------:R-:W5:Y:S01]  /*5c60*/  LDG.E R37, desc[UR6][R16.64+-0x37a0] ;  /* 0xffc8600610257981 */ /* 0x000f62000c1e1900 */
[----:B------:R-:W0:Y:S01]  /*5c70*/  F2F.F64.F32 R62, R42 ;  /* 0x0000002a003e7310 */ /* 0x000e220000201800 */
[----:B------:R-:W-:-:S07]  /*5c80*/  DMUL R38, R38, UR10 ;  /* 0x0000000a26267c28 */ /* 0x000fce0008000000 */
[----:B------:R-:W-:Y:S01]  /*5c90*/  F2F.F32.F64 R59, R34 ;  /* 0x00000022003b7310 */ /* 0x000fe20000301000 */
[----:B--2---:R-:W-:-:S07]  /*5ca0*/  DMUL R54, R54, UR10 ;  /* 0x0000000a36367c28 */ /* 0x004fce0008000000 */
[----:B------:R-:W-:Y:S01]  /*5cb0*/  F2F.F32.F64 R61, R32 ;  /* 0x00000020003d7310 */ /* 0x000fe20000301000 */
[----:B0-----:R-:W-:-:S07]  /*5cc0*/  DMUL R62, R62, UR10 ;  /* 0x0000000a3e3e7c28 */ /* 0x001fce0008000000 */
[----:B------:R3:W-:Y:S08]  /*5cd0*/  F2F.F32.F64 R39, R38 ;  /* 0x0000002600277310 */ /* 0x0007f00000301000 */
[----:B------:R-:W-:Y:S08]  /*5ce0*/  F2F.F32.F64 R57, R54 ;  /* 0x0000003600397310 */ /* 0x000ff00000301000 */
[----:B------:R-:W-:Y:S01]  /*5cf0*/  F2F.F32.F64 R55, R62 ;  /* 0x0000003e00377310 */ /* 0x000fe20000301000 */
[----:B----4-:R-:W-:Y:S01]  /*5d00*/  FADD R4, R29, R4 ;  /* 0x000000041d047221 */ /* 0x010fe20000000000 */
[----:B------:R-:W-:-:S06]  /*5d10*/  FADD R28, R65, R28 ;  /* 0x0000001c411c7221 */ /* 0x000fcc0000000000 */
[----:B------:R0:W1:Y:S01]  /*5d20*/  F2F.F64.F32 R34, R4 ;  /* 0x0000000400227310 */ /* 0x0000620000201800 */
[----:B---3--:R-:W-:-:S07]  /*5d30*/  FADD R38, R36, R31 ;  /* 0x0000001f24267221 */ /* 0x008fce0000000000 */
[----:B------:R-:W2:Y:S01]  /*5d40*/  F2F.F64.F32 R32, R28 ;  /* 0x0000001c00207310 */ /* 0x000ea20000201800 */
[----:B-----5:R-:W-:Y:S01]  /*5d50*/  FADD R30, R37, R30 ;  /* 0x0000001e251e7221 */ /* 0x020fe20000000000 */
[----:B0-----:R-:W3:Y:S06]  /*5d60*/  LDG.E R4, desc[UR6][R16.64+-0x3794] ;  /* 0xffc86c0610047981 */ /* 0x001eec000c1e1900 */
[----:B------:R-:W0:Y:S01]  /*5d70*/  F2F.F64.F32 R28, R38 ;  /* 0x00000026001c7310 */ /* 0x000e220000201800 */
[----:B-1----:R-:W-:Y:S02]  /*5d80*/  DMUL R34, R34, UR10 ;  /* 0x0000000a22227c28 */ /* 0x002fe40008000000 */
[----:B--2---:R-:W-:-:S05]  /*5d90*/  DMUL R32, R32, UR10 ;  /* 0x0000000a20207c28 */ /* 0x004fca0008000000 */
[----:B------:R1:W2:Y:S01]  /*5da0*/  F2F.F64.F32 R62, R30 ;  /* 0x0000001e003e7310 */ /* 0x0002a20000201800 */
[----:B0-----:R-:W-:-:S07]  /*5db0*/  DMUL R36, R28, UR10 ;  /* 0x0000000a1c247c28 */ /* 0x001fce0008000000 */
[----:B------:R0:W-:Y:S01]  /*5dc0*/  F2F.F32.F64 R67, R34 ;  /* 0x0000002200437310 */ /* 0x0001e20000301000 */
[----:B-1----:R-:W3:Y:S07]  /*5dd0*/  LDL.128 R28, [R1+0x50] ;  /* 0x00005000011c7983 */ /* 0x002eee0000100c00 */
[----:B------:R1:W-:Y:S01]  /*5de0*/  F2F.F32.F64 R33, R32 ;  /* 0x0000002000217310 */ /* 0x0003e20000301000 */
[----:B0-----:R-:W4:Y:S01]  /*5df0*/  LDG.E R35, desc[UR6][R16.64+-0x3798] ;  /* 0xffc8680610237981 */ /* 0x001f22000c1e1900 */
[----:B--2---:R-:W-:-:S03]  /*5e00*/  DMUL R62, R62, UR10 ;  /* 0x0000000a3e3e7c28 */ /* 0x004fc60008000000 */
[----:B-1----:R-:W2:Y:S03]  /*5e10*/  LDG.E R32, desc[UR6][R16.64+-0x378c] ;  /* 0xffc8740610207981 */ /* 0x002ea6000c1e1900 */
[----:B------:R0:W-:Y:S04]  /*5e20*/  F2F.F32.F64 R65, R62 ;  /* 0x0000003e00417310 */ /* 0x0001e80000301000 */
[----:B0-----:R-:W5:Y:S04]  /*5e30*/  LDG.E R63, desc[UR6][R16.64+-0x3790] ;  /* 0xffc87006103f7981 */ /* 0x001f68000c1e1900 */
[----:B------:R-:W-:Y:S01]  /*5e40*/  F2F.F32.F64 R69, R36 ;  /* 0x0000002400457310 */ /* 0x000fe20000301000 */
[----:B------:R-:W-:Y:S04]  /*5e50*/  STG.E desc[UR6][R16.64+-0x3678], R41 ;  /* 0xffc9882910007986 */ /* 0x000fe8000c101906 */
[----:B------:R-:W-:Y:S04]  /*5e60*/  STG.E desc[UR6][R16.64+-0x37d4], R51 ;  /* 0xffc82c3310007986 */ /* 0x000fe8000c101906 */
[----:B------:R0:W-:Y:S04]  /*5e70*/  STG.E desc[UR6][R16.64+-0x3674], R43 ;  /* 0xffc98c2b10007986 */ /* 0x0001e8000c101906 */
[----:B0-----:R-:W5:Y:S01]  /*5e80*/  LDG.E R43, desc[UR6][R16.64+-0x3780] ;  /* 0xffc88006102b7981 */ /* 0x001f62000c1e1900 */
[----:B---3--:R-:W-:-:S04]  /*5e90*/  FADD R4, R29, R4 ;  /* 0x000000041d047221 */ /* 0x008fc80000000000 */
[----:B------:R0:W1:Y:S01]  /*5ea0*/  F2F.F64.F32 R36, R4 ;  /* 0x0000000400247310 */ /* 0x0000620000201800 */
[----:B----4-:R-:W-:Y:S01]  /*5eb0*/  FADD R28, R35, R28 ;  /* 0x0000001c231c7221 */ /* 0x010fe20000000000 */
[----:B0-----:R-:W3:Y:S06]  /*5ec0*/  LDG.E R4, desc[UR6][R16.64+-0x3784] ;  /* 0xffc87c0610047981 */ /* 0x001eec000c1e1900 */
[----:B------:R-:W-:Y:S01]  /*5ed0*/  F2F.F64.F32 R34, R28 ;  /* 0x0000001c00227310 */ /* 0x000fe20000201800 */
[----:B--2---:R-:W-:-:S07]  /*5ee0*/  FADD R32, R32, R31 ;  /* 0x0000001f20207221 */ /* 0x004fce0000000000 */
[----:B------:R0:W2:Y:S01]  /*5ef0*/  F2F.F64.F32 R28, R32 ;  /* 0x00000020001c7310 */ /* 0x0000a20000201800 */
[----:B-1----:R-:W-:Y:S01]  /*5f00*/  DMUL R36, R36, UR10 ;  /* 0x0000000a24247c28 */ /* 0x002fe20008000000 */
[----:B-----5:R-:W-:Y:S01]  /*5f10*/  FADD R30, R63, R30 ;  /* 0x0000001e3f1e7221 */ /* 0x020fe20000000000 */
[----:B0-----:R-:W4:Y:S05]  /*5f20*/  LDG.E R32, desc[UR6][R16.64+-0x377c] ;  /* 0xffc8840610207981 */ /* 0x001f2a000c1e1900 */
[----:B------:R0:W1:Y:S01]  /*5f30*/  F2F.F64.F32 R40, R30 ;  /* 0x0000001e00287310 */ /* 0x0000620000201800 */
[----:B--2---:R-:W-:Y:S01]  /*5f40*/  DMUL R62, R28, UR10 ;  /* 0x0000000a1c3e7c28 */ /* 0x004fe20008000000 */
[----:B0-----:R-:W3:Y:S06]  /*5f50*/  LDL.128 R28, [R1+0x60] ;  /* 0x00006000011c7983 */ /* 0x001eec0000100c00 */
[----:B------:R0:W-:Y:S02]  /*5f60*/  F2F.F32.F64 R51, R36 ;  /* 0x0000002400337310 */ /* 0x0001e40000301000 */
[----:B0-----:R-:W2:Y:S01]  /*5f70*/  LDG.E R37, desc[UR6][R16.64+-0x3788] ;  /* 0xffc8780610257981 */ /* 0x001ea2000c1e1900 */
[----:B-1----:R-:W-:-:S03]  /*5f80*/  DMUL R40, R40, UR10 ;  /* 0x0000000a28287c28 */ /* 0x002fc60008000000 */
[----:B------:R0:W-:Y:S03]  /*5f90*/  STG.E desc[UR6][R16.64+-0x37d8], R45 ;  /* 0xffc8282d10007986 */ /* 0x0001e6000c101906 */
[----:B0-----:R-:W-:Y:S01]  /*5fa0*/  F2F.F32.F64 R45, R40 ;  /* 0x00000028002d7310 */ /* 0x001fe20000301000 */
[----:B------:R-:W-:Y:S04]  /*5fb0*/  STG.E desc[UR6][R16.64+-0x37d0], R47 ;  /* 0xffc8302f10007986 */ /* 0x000fe8000c101906 */
[----:B------:R-:W-:Y:S04]  /*5fc0*/  STG.E desc[UR6][R16.64+-0x37cc], R49 ;  /* 0xffc8343110007986 */ /* 0x000fe8000c101906 */
[----:B------:R0:W-:Y:S04]  /*5fd0*/  STG.E desc[UR6][R16.64+-0x37c4], R13 ;  /* 0xffc83c0d10007986 */ /* 0x0001e8000c101906 */
[----:B0-----:R-:W5:Y:S01]  /*5fe0*/  LDG.E R13, desc[UR6][R16.64+-0x3778] ;  /* 0xffc88806100d7981 */ /* 0x001f62000c1e1900 */
[----:B---3--:R-:W-:-:S04]  /*5ff0*/  FADD R4, R29, R4 ;  /* 0x000000041d047221 */ /* 0x008fc80000000000 */
[----:B------:R0:W1:Y:S01]  /*6000*/  F2F.F64.F32 R40, R4 ;  /* 0x0000000400287310 */ /* 0x0000620000201800 */
[----:B----4-:R-:W-:Y:S01]  /*6010*/  FADD R32, R32, R31 ;  /* 0x0000001f20207221 */ /* 0x010fe20000000000 */
[----:B--2---:R-:W-:Y:S01]  /*6020*/  FADD R28, R37, R28 ;  /* 0x0000001c251c7221 */ /* 0x004fe20000000000 */
[----:B------:R-:W-:Y:S01]  /*6030*/  FADD R30, R43, R30 ;  /* 0x0000001e2b1e7221 */ /* 0x000fe20000000000 */
[----:B0-----:R-:W2:Y:S04]  /*6040*/  LDG.E R4, desc[UR6][R16.64+-0x3774] ;  /* 0xffc88c0610047981 */ /* 0x001ea8000c1e1900 */
[----:B------:R-:W-:Y:S08]  /*6050*/  F2F.F64.F32 R36, R28 ;  /* 0x0000001c00247310 */ /* 0x000ff00000201800 */
[----:B------:R0:W3:Y:S01]  /*6060*/  F2F.F64.F32 R28, R32 ;  /* 0x00000020001c7310 */ /* 0x0000e20000201800 */
[----:B-1----:R-:W-:-:S07]  /*6070*/  DMUL R40, R40, UR10 ;  /* 0x0000000a28287c28 */ /* 0x002fce0008000000 */
[----:B------:R1:W-:Y:S01]  /*6080*/  F2F.F32.F64 R47, R40 ;  /* 0x00000028002f7310 */ /* 0x0003e20000301000 */
[----:B0-----:R-:W4:Y:S01]  /*6090*/  LDG.E R32, desc[UR6][R16.64+-0x376c] ;  /* 0xffc8940610207981 */ /* 0x001f22000c1e1900 */
[----:B---3--:R-:W-:-:S06]  /*60a0*/  DMUL R48, R28, UR10 ;  /* 0x0000000a1c307c28 */ /* 0x008fcc0008000000 */
[----:B------:R0:W-:Y:S01]  /*60b0*/  F2F.F64.F32 R42, R30 ;  /* 0x0000001e002a7310 */ /* 0x0001e20000201800 */
[----:B-1----:R-:W3:Y:S04]  /*60c0*/  LDG.E R41, desc[UR6][R16.64+-0x3770] ;  /* 0xffc8900610297981 */ /* 0x002ee8000c1e1900 */
[----:B0-----:R-:W3:Y:S01]  /*60d0*/  LDL.128 R28, [R1+0x70] ;  /* 0x00007000011c7983 */ /* 0x001ee20000100c00 */
[----:B------:R-:W-:-:S03]  /*60e0*/  DMUL R36, R36, UR10 ;  /* 0x0000000a24247c28 */ /* 0x000fc60008000000 */
[----:B------:R0:W-:Y:S03]  /*60f0*/  STG.E desc[UR6][R16.64+-0x37c8], R5 ;  /* 0xffc8380510007986 */ /* 0x0001e6000c101906 */
[----:B0-----:R-:W-:Y:S01]  /*6100*/  F2F.F32.F64 R5, R36 ;  /* 0x0000002400057310 */ /* 0x001fe20000301000 */
[----:B------:R0:W-:Y:S04]  /*6110*/  STG.E desc[UR6][R16.64+-0x37bc], R53 ;  /* 0xffc8443510007986 */ /* 0x0001e8000c101906 */
[----:B------:R1:W-:Y:S04]  /*6120*/  STG.E desc[UR6][R16.64+-0x37b4], R61 ;  /* 0xffc84c3d10007986 */ /* 0x0003e8000c101906 */
[----:B------:R1:W-:Y:S01]  /*6130*/  STG.E desc[UR6][R16.64+-0x37c0], R39 ;  /* 0xffc8402710007986 */ /* 0x0003e2000c101906 */
[----:B---3--:R-:W-:Y:S01]  /*6140*/  FADD R30, R41, R30 ;  /* 0x0000001e291e7221 */ /* 0x008fe20000000000 */
[----:B-----5:R-:W-:-:S03]  /*6150*/  FADD R28, R13, R28 ;  /* 0x0000001c0d1c7221 */ /* 0x020fc60000000000 */
[----:B------:R-:W3:Y:S01]  /*6160*/  F2F.F64.F32 R40, R30 ;  /* 0x0000001e00287310 */ /* 0x000ee20000201800 */
[----:B----4-:R-:W-:Y:S01]  /*6170*/  FADD R32, R32, R31 ;  /* 0x0000001f20207221 */ /* 0x010fe20000000000 */
[----:B--2---:R-:W-:-:S06]  /*6180*/  FADD R4, R29, R4 ;  /* 0x000000041d047221 */ /* 0x004fcc0000000000 */
[----:B------:R-:W2:Y:S08]  /*6190*/  F2F.F64.F32 R36, R28 ;  /* 0x0000001c00247310 */ /* 0x000eb00000201800 */
[----:B------:R4:W1:Y:S01]  /*61a0*/  F2F.F64.F32 R28, R32 ;  /* 0x00000020001c7310 */ /* 0x0008620000201800 */
[----:B---3--:R-:W-:Y:S02]  /*61b0*/  DMUL R40, R40, UR10 ;  /* 0x0000000a28287c28 */ /* 0x008fe40008000000 */
[----:B--2---:R-:W-:-:S05]  /*61c0*/  DMUL R36, R36, UR10 ;  /* 0x0000000a24247c28 */ /* 0x004fca0008000000 */
[----:B0-----:R0:W-:Y:S01]  /*61d0*/  F2F.F32.F64 R53, R40 ;  /* 0x0000002800357310 */ /* 0x0011e20000301000 */
[----:B----4-:R-:W2:Y:S01]  /*61e0*/  LDG.E R32, desc[UR6][R16.64+-0x375c] ;  /* 0xffc8a40610207981 */ /* 0x010ea2000c1e1900 */
[----:B-1----:R-:W-:-:S03]  /*61f0*/  DMUL R60, R28, UR10 ;  /* 0x0000000a1c3c7c28 */ /* 0x002fc60008000000 */
[----:B------:R-:W3:Y:S04]  /*6200*/  LDL.128 R28, [R1+0x80] ;  /* 0x00008000011c7983 */ /* 0x000ee80000100c00 */
[----:B0-----:R-:W3:Y:S01]  /*6210*/  LDG.E R41, desc[UR6][R16.64+-0x3760] ;  /* 0xffc8a00610297981 */ /* 0x001ee2000c1e1900 */
[----:B------:R0:W-:Y:S03]  /*6220*/  F2F.F32.F64 R13, R36 ;  /* 0x00000024000d7310 */ /* 0x0001e60000301000 */
[----:B0-----:R-:W4:Y:S05]  /*6230*/  LDG.E R37, desc[UR6][R16.64+-0x3768] ;  /* 0xffc8980610257981 */ /* 0x001f2a000c1e1900 */
[----:B------:R0:W1:Y:S02]  /*6240*/  F2F.F64.F32 R38, R4 ;  /* 0x0000000400267310 */ /* 0x0000640000201800 */
[----:B0-----:R-:W5:Y:S04]  /*6250*/  LDG.E R4, desc[UR6][R16.64+-0x3764] ;  /* 0xffc89c0610047981 */ /* 0x001f68000c1e1900 */
[----:B------:R-:W-:Y:S04]  /*6260*/  STG.E desc[UR6][R16.64+-0x37ac], R55 ;  /* 0xffc8543710007986 */ /* 0x000fe8000c101906 */
[----:B------:R-:W-:Y:S01]  /*6270*/  STG.E desc[UR6][R16.64+-0x37a4], R67 ;  /* 0xffc85c4310007986 */ /* 0x000fe2000c101906 */
[----:B-1----:R-:W-:-:S03]  /*6280*/  DMUL R38, R38, UR10 ;  /* 0x0000000a26267c28 */ /* 0x002fc60008000000 */
[----:B------:R-:W-:Y:S04]  /*6290*/  STG.E desc[UR6][R16.64+-0x37a8], R33 ;  /* 0xffc8582110007986 */ /* 0x000fe8000c101906 */
[----:B------:R0:W-:Y:S02]  /*62a0*/  STG.E desc[UR6][R16.64+-0x37b8], R57 ;  /* 0xffc8483910007986 */ /* 0x0001e4000c101906 */
[----:B0-----:R-:W-:Y:S01]  /*62b0*/  F2F.F32.F64 R57, R38 ;  /* 0x0000002600397310 */ /* 0x001fe20000301000 */
[----:B---3--:R-:W-:-:S07]  /*62c0*/  FADD R30, R41, R30 ;  /* 0x0000001e291e7221 */ /* 0x008fce0000000000 */
[----:B------:R-:W0:Y:S01]  /*62d0*/  F2F.F64.F32 R40, R30 ;  /* 0x0000001e00287310 */ /* 0x000e220000201800 */
[----:B--2---:R-:W-:Y:S01]  /*62e0*/  FADD R32, R32, R31 ;  /* 0x0000001f20207221 */ /* 0x004fe20000000000 */
[----:B----4-:R-:W-:-:S06]  /*62f0*/  FADD R28, R37, R28 ;  /* 0x0000001c251c7221 */ /* 0x010fcc0000000000 */
[----:B------:R-:W1:Y:S01]  /*6300*/  F2F.F64.F32 R36, R28 ;  /* 0x0000001c00247310 */ /* 0x000e620000201800 */
[----:B-----5:R-:W-:-:S07]  /*6310*/  FADD R4, R29, R4 ;  /* 0x000000041d047221 */ /* 0x020fce0000000000 */
[----:B------:R2:W3:Y:S01]  /*6320*/  F2F.F64.F32 R28, R32 ;  /* 0x00000020001c7310 */ /* 0x0004e20000201800 */
[----:B0-----:R-:W-:Y:S02]  /*6330*/  DMUL R40, R40, UR10 ;  /* 0x0000000a28287c28 */ /* 0x001fe40008000000 */
[----:B-1----:R-:W-:-:S05]  /*6340*/  DMUL R36, R36, UR10 ;  /* 0x0000000a24247c28 */ /* 0x002fca0008000000 */
[----:B------:R0:W-:Y:S01]  /*6350*/  F2F.F32.F64 R55, R40 ;  /* 0x0000002800377310 */ /* 0x0001e20000301000 */
[----:B--2---:R-:W2:Y:S01]  /*6360*/  LDG.E R32, desc[UR6][R16.64+-0x374c] ;  /* 0xffc8b40610207981 */ /* 0x004ea2000c1e1900 */
[----:B---3--:R-:W-:-:S03]  /*6370*/  DMUL R66, R28, UR10 ;  /* 0x0000000a1c427c28 */ /* 0x008fc60008000000 */
[----:B------:R-:W3:Y:S04]  /*6380*/  LDL.128 R28, [R1+0x90] ;  /* 0x00009000011c7983 */ /* 0x000ee80000100c00 */
[----:B0-----:R-:W3:Y:S01]  /*6390*/  LDG.E R41, desc[UR6][R16.64+-0x3750] ;  /* 0xffc8b00610297981 */ /* 0x001ee2000c1e1900 */
[----:B------:R0:W-:Y:S03]  /*63a0*/  F2F.F32.F64 R33, R36 ;  /* 0x0000002400217310 */ /* 0x0001e60000301000 */
[----:B0-----:R-:W4:Y:S05]  /*63b0*/  LDG.E R37, desc[UR6][R16.64+-0x3758] ;  /* 0xffc8a80610257981 */ /* 0x001f2a000c1e1900 */
[----:B------:R0:W1:Y:S02]  /*63c0*/  F2F.F64.F32 R38, R4 ;  /* 0x0000000400267310 */ /* 0x0000640000201800 */
[----:B0-----:R-:W5:Y:S01]  /*63d0*/  LDG.E R4, desc[UR6][R16.64+-0x3754] ;  /* 0xffc8ac0610047981 */ /* 0x001f62000c1e1900 */
[----:B------:R-:W-:-:S10]  /*63e0*/  DMUL R34, R34, UR10 ;  /* 0x0000000a22227c28 */ /* 0x000fd40008000000 */
[----:B------:R-:W0:Y:S01]  /*63f0*/  F2F.F32.F64 R35, R34 ;  /* 0x0000002200237310 */ /* 0x000e220000301000 */
[----:B------:R-:W-:Y:S01]  /*6400*/  STG.E desc[UR6][R16.64+-0x379c], R69 ;  /* 0xffc8644510007986 */ /* 0x000fe2000c101906 */
[----:B-1----:R-:W-:-:S03]  /*6410*/  DMUL R38, R38, UR10 ;  /* 0x0000000a26267c28 */ /* 0x002fc60008000000 */
[----:B------:R-:W-:Y:S04]  /*6420*/  STG.E desc[UR6][R16.64+-0x3794], R51 ;  /* 0xffc86c3310007986 */ /* 0x000fe8000c101906 */
[----:B------:R1:W-:Y:S04]  /*6430*/  STG.E desc[UR6][R16.64+-0x37b0], R59 ;  /* 0xffc8503b10007986 */ /* 0x0003e8000c101906 */
[----:B0-----:R0:W-:Y:S01]  /*6440*/  STG.E desc[UR6][R16.64+-0x3798], R35 ;  /* 0xffc8682310007986 */ /* 0x0011e2000c101906 */
[----:B-1----:R-:W-:Y:S01]  /*6450*/  F2F.F32.F64 R59, R38 ;  /* 0x00000026003b7310 */ /* 0x002fe20000301000 */
[----:B---3--:R-:W-:-:S07]  /*6460*/  FADD R30, R41, R30 ;  /* 0x0000001e291e7221 */ /* 0x008fce0000000000 */
[----:B------:R-:W1:Y:S01]  /*6470*/  F2F.F64.F32 R40, R30 ;  /* 0x0000001e00287310 */ /* 0x000e620000201800 */
[----:B--2---:R-:W-:Y:S01]  /*6480*/  FADD R32, R32, R31 ;  /* 0x0000001f20207221 */ /* 0x004fe20000000000 */
[----:B----4-:R-:W-:-:S06]  /*6490*/  FADD R28, R37, R28 ;  /* 0x0000001c251c7221 */ /* 0x010fcc0000000000 */
[----:B------:R-:W2:Y:S01]  /*64a0*/  F2F.F64.F32 R36, R28 ;  /* 0x0000001c00247310 */ /* 0x000ea20000201800 */
[----:B-----5:R-:W-:-:S07]  /*64b0*/  FADD R4, R29, R4 ;  /* 0x000000041d047221 */ /* 0x020fce0000000000 */
[----:B------:R3:W4:Y:S01]  /*64c0*/  F2F.F64.F32 R28, R32 ;  /* 0x00000020001c7310 */ /* 0x0007220000201800 */
[----:B-1----:R-:W-:Y:S02]  /*64d0*/  DMUL R40, R40, UR10 ;  /* 0x0000000a28287c28 */ /* 0x002fe40008000000 */
[----:B--2---:R-:W-:-:S05]  /*64e0*/  DMUL R36, R36, UR10 ;  /* 0x0000000a24247c28 */ /* 0x004fca0008000000 */
[----:B------:R1:W-:Y:S01]  /*64f0*/  F2F.F32.F64 R51, R40 ;  /* 0x0000002800337310 */ /* 0x0003e20000301000 */
[----:B---3--:R-:W2:Y:S01]  /*6500*/  LDG.E R32, desc[UR6][R16.64+-0x373c] ;  /* 0xffc8c40610207981 */ /* 0x008ea2000c1e1900 */
[----:B----4-:R-:W-:-:S03]  /*6510*/  DMUL R68, R28, UR10 ;  /* 0x0000000a1c447c28 */ /* 0x010fc60008000000 */
[----:B------:R-:W3:Y:S04]  /*6520*/  LDL.128 R28, [R1+0xa0] ;  /* 0x0000a000011c7983 */ /* 0x000ee80000100c00 */
[----:B-1----:R-:W3:Y:S01]  /*6530*/  LDG.E R41, desc[UR6][R16.64+-0x3740] ;  /* 0xffc8c00610297981 */ /* 0x002ee2000c1e1900 */
[----:B0-----:R0:W-:Y:S03]  /*6540*/  F2F.F32.F64 R35, R36 ;  /* 0x0000002400237310 */ /* 0x0011e60000301000 */
[----:B0-----:R-:W4:Y:S05]  /*6550*/  LDG.E R37, desc[UR6][R16.64+-0x3748] ;  /* 0xffc8b80610257981 */ /* 0x001f2a000c1e1900 */
[----:B------:R0:W1:Y:S02]  /*6560*/  F2F.F64.F32 R38, R4 ;  /* 0x0000000400267310 */ /* 0x0000640000201800 */
[----:B0-----:R-:W5:Y:S06]  /*6570*/  LDG.E R4, desc[UR6][R16.64+-0x3744] ;  /* 0xffc8bc0610047981 */ /* 0x001f6c000c1e1900 */
[----:B------:R-:W0:Y:S01]  /*6580*/  F2F.F32.F64 R63, R62 ;  /* 0x0000003e003f7310 */ /* 0x000e220000301000 */
[----:B------:R-:W-:Y:S01]  /*6590*/  STG.E desc[UR6][R16.64+-0x3790], R45 ;  /* 0xffc8702d10007986 */ /* 0x000fe2000c101906 */
[----:B-1----:R-:W-:-:S03]  /*65a0*/  DMUL R38, R38, UR10 ;  /* 0x0000000a26267c28 */ /* 0x002fc60008000000 */
[----:B------:R-:W-:Y:S04]  /*65b0*/  STG.E desc[UR6][R16.64+-0x3788], R5 ;  /* 0xffc8780510007986 */ /* 0x000fe8000c101906 */
[----:B0-----:R-:W-:Y:S04]  /*65c0*/  STG.E desc[UR6][R16.64+-0x378c], R63 ;  /* 0xffc8743f10007986 */ /* 0x001fe8000c101906 */
        /* <DEDUP_REMOVED lines=45> */
[----:B0-----:R-:W5:Y:S06]  /*68a0*/  LDG.E R4, desc[UR6][R16.64+-0x3724] ;  /* 0xffc8dc0610047981 */ /* 0x001f6c000c1e1900 */
[----:B------:R-:W0:Y:S01]  /*68b0*/  F2F.F32.F64 R61, R60 ;  /* 0x0000003c003d7310 */ /* 0x000e220000301000 */
[----:B------:R-:W-:Y:S07]  /*68c0*/  STG.E desc[UR6][R16.64+-0x3770], R53 ;  /* 0xffc8903510007986 */ /* 0x000fee000c101906 */
[----:B------:R-:W0:Y:S01]  /*68d0*/  F2F.F32.F64 R49, R48 ;  /* 0x0000003000317310 */ /* 0x000e220000301000 */
[----:B-1----:R-:W-:Y:S01]  /*68e0*/  DMUL R38, R38, UR10 ;  /* 0x0000000a26267c28 */ /* 0x002fe20008000000 */
        /* <DEDUP_REMOVED lines=122> */
[----:B------:R-:W-:Y:S04]  /*7090*/  STG.E desc[UR6][R16.64+-0x3720], R53 ;  /* 0xffc8e03510007986 */ /* 0x000fe8000c101906 */
[----:B------:R-:W-:Y:S01]  /*70a0*/  STG.E desc[UR6][R16.64+-0x3714], R65 ;  /* 0xffc8ec4110007986 */ /* 0x000fe2000c101906 */
[----:B-1----:R-:W-:-:S03]  /*70b0*/  DMUL R38, R38, UR10 ;  /* 0x0000000a26267c28 */ /* 0x002fc60008000000 */
[----:B------:R-:W-:Y:S04]  /*70c0*/  STG.E desc[UR6][R16.64+-0x3718], R35 ;  /* 0xffc8e82310007986 */ /* 0x000fe8000c101906 */
[----:B0-----:R0:W-:Y:S02]  /*70d0*/  STG.E desc[UR6][R16.64+-0x372c], R57 ;  /* 0xffc8d43910007986 */ /* 0x0011e4000c101906 */
        /* <DEDUP_REMOVED lines=96> */
[----:B-1----:R-:W-:Y:S01]  /*76e0*/  DMUL R38, R38, UR10 ;  /* 0x0000000a26267c28 */ /* 0x002fe20008000000 */
[----:B------:R1:W-:Y:S04]  /*76f0*/  STG.E desc[UR6][R16.64+-0x36f0], R45 ;  /* 0xffc9102d10007986 */ /* 0x0003e8000c101906 */
[----:B------:R5:W-:Y:S04]  /*7700*/  STG.E desc[UR6][R16.64+-0x36d4], R61 ;  /* 0xffc92c3d10007986 */ /* 0x000be8000c101906 */
[----:B0-----:R0:W-:Y:S01]  /*7710*/  STG.E desc[UR6][R16.64+-0x36dc], R59 ;  /* 0xffc9243b10007986 */ /* 0x0011e2000c101906 */
[----:B-1----:R-:W-:Y:S01]  /*7720*/  F2F.F32.F64 R45, R38 ;  /* 0x00000026002d7310 */ /* 0x002fe20000301000 */
[----:B---3--:R-:W-:Y:S01]  /*7730*/  FADD R30, R41, R30 ;  /* 0x0000001e291e7221 */ /* 0x008fe20000000000 */
[----:B--2---:R-:W-:-:S06]  /*7740*/  FADD R32, R32, R31 ;  /* 0x0000001f20207221 */ /* 0x004fcc0000000000 */
[----:B------:R-:W1:Y:S01]  /*7750*/  F2F.F64.F32 R40, R30 ;  /* 0x0000001e00287310 */ /* 0x000e620000201800 */
[----:B----4-:R-:W-:-:S07]  /*7760*/  FADD R28, R37, R28 ;  /* 0x0000001c251c7221 */ /* 0x010fce0000000000 */
[----:B------:R-:W-:Y:S01]  /*7770*/  F2F.F64.F32 R36, R28 ;  /* 0x0000001c00247310 */ /* 0x000fe20000201800 */
[----:B-----5:R-:W-:-:S07]  /*7780*/  FADD R4, R29, R4 ;  /* 0x000000041d047221 */ /* 0x020fce0000000000 */
[----:B------:R2:W3:Y:S01]  /*7790*/  F2F.F64.F32 R28, R32 ;  /* 0x00000020001c7310 */ /* 0x0004e20000201800 */
[----:B-1----:R-:W-:-:S07]  /*77a0*/  DMUL R40, R40, UR10 ;  /* 0x0000000a28287c28 */ /* 0x002fce0008000000 */
[----:B------:R1:W4:Y:S01]  /*77b0*/  F2F.F64.F32 R38, R4 ;  /* 0x0000000400267310 */ /* 0x0003220000201800 */
[----:B--2---:R-:W2:Y:S01]  /*77c0*/  LDG.E R32, desc[UR6][R16.64+-0x367c] ;  /* 0xffc9840610207981 */ /* 0x004ea2000c1e1900 */
[----:B---3--:R-:W-:-:S03]  /*77d0*/  DMUL R60, R28, UR10 ;  /* 0x0000000a1c3c7c28 */ /* 0x008fc60008000000 */
[----:B-1----:R-:W3:Y:S03]  /*77e0*/  LDG.E R4, desc[UR6][R16.64+-0x3684] ;  /* 0xffc97c0610047981 */ /* 0x002ee6000c1e1900 */
[----:B0-----:R0:W-:Y:S01]  /*77f0*/  F2F.F32.F64 R59, R40 ;  /* 0x00000028003b7310 */ /* 0x0011e20000301000 */
[----:B------:R-:W3:Y:S04]  /*7800*/  LDL.128 R28, [R1+0x160] ;  /* 0x00016000011c7983 */ /* 0x000ee80000100c00 */
[----:B0-----:R-:W5:Y:S01]  /*7810*/  LDG.E R41, desc[UR6][R16.64+-0x3680] ;  /* 0xffc9800610297981 */ /* 0x001f62000c1e1900 */
[----:B------:R-:W-:-:S03]  /*7820*/  DMUL R36, R36, UR10 ;  /* 0x0000000a24247c28 */ /* 0x000fc60008000000 */
[----:B------:R0:W-:Y:S03]  /*7830*/  STG.E desc[UR6][R16.64+-0x36d8], R35 ;  /* 0xffc9282310007986 */ /* 0x0001e6000c101906 */
[----:B0-----:R0:W-:Y:S04]  /*7840*/  F2F.F32.F64 R35, R36 ;  /* 0x0000002400237310 */ /* 0x0011e80000301000 */
[----:B0-----:R-:W2:Y:S04]  /*7850*/  LDG.E R37, desc[UR6][R16.64+-0x3688] ;  /* 0xffc9780610257981 */ /* 0x001ea8000c1e1900 */
[----:B------:R-:W-:Y:S01]  /*7860*/  STG.E desc[UR6][R16.64+-0x36c8], R5 ;  /* 0xffc9380510007986 */ /* 0x000fe2000c101906 */
[----:B------:R-:W0:Y:S01]  /*7870*/  F2F.F32.F64 R65, R64 ;  /* 0x0000004000417310 */ /* 0x000e220000301000 */
[----:B----4-:R-:W-:-:S02]  /*7880*/  DMUL R38, R38, UR10 ;  /* 0x0000000a26267c28 */ /* 0x010fc40008000000 */
[----:B------:R1:W-:Y:S05]  /*7890*/  STG.E desc[UR6][R16.64+-0x36e0], R43 ;  /* 0xffc9202b10007986 */ /* 0x0003ea000c101906 */
[----:B-1----:R-:W-:Y:S01]  /*78a0*/  F2F.F32.F64 R43, R38 ;  /* 0x00000026002b7310 */ /* 0x002fe20000301000 */
[----:B0-----:R-:W-:Y:S04]  /*78b0*/  STG.E desc[UR6][R16.64+-0x36cc], R65 ;  /* 0xffc9344110007986 */ /* 0x001fe8000c101906 */
[----:B------:R-:W-:Y:S04]  /*78c0*/  STG.E desc[UR6][R16.64+-0x36c4], R55 ;  /* 0xffc93c3710007986 */ /* 0x000fe8000c101906 */
[----:B------:R-:W-:Y:S04]  /*78d0*/  STG.E desc[UR6][R16.64+-0x36d0], R53 ;  /* 0xffc9303510007986 */ /* 0x000fe8000c101906 */
[----:B------:R-:W-:Y:S04]  /*78e0*/  STG.E desc[UR6][R16.64+-0x36c0], R51 ;  /* 0xffc9403310007986 */ /* 0x000fe8000c101906 */
[----:B------:R0:W-:Y:S04]  /*78f0*/  STG.E desc[UR6][R16.64+-0x36b8], R13 ;  /* 0xffc9480d10007986 */ /* 0x0001e8000c101906 */
[----:B------:R1:W-:Y:S04]  /*7900*/  STG.E desc[UR6][R16.64+-0x36b4], R47 ;  /* 0xffc94c2f10007986 */ /* 0x0003e8000c101906 */
[----:B------:R4:W-:Y:S04]  /*7910*/  STG.E desc[UR6][R16.64+-0x36b0], R49 ;  /* 0xffc9503110007986 */ /* 0x0009e8000c101906 */
[----:B------:R4:W-:Y:S04]  /*7920*/  STG.E desc[UR6][R16.64+-0x36a4], R45 ;  /* 0xffc95c2d10007986 */ /* 0x0009e8000c101906 */
[----:B0-----:R-:W2:Y:S04]  /*7930*/  LDG.E R13, desc[UR6][R16.64+-0x3634] ;  /* 0xffc9cc06100d7981 */ /* 0x001ea8000c1e1900 */
[----:B-1----:R-:W2:Y:S04]  /*7940*/  LDG.E R47, desc[UR6][R16.64+-0x362c] ;  /* 0xffc9d406102f7981 */ /* 0x002ea8000c1e1900 */
[----:B------:R-:W2:Y:S04]  /*7950*/  LDG.E R51, desc[UR6][R16.64+-0x3628] ;  /* 0xffc9d80610337981 */ /* 0x000ea8000c1e1900 */
[----:B----4-:R-:W4:Y:S04]  /*7960*/  LDG.E R49, desc[UR6][R16.64+-0x3624] ;  /* 0xffc9dc0610317981 */ /* 0x010f28000c1e1900 */
[----:B------:R-:W4:Y:S04]  /*7970*/  LDG.E R53, desc[UR6][R16.64+-0x3620] ;  /* 0xffc9e00610357981 */ /* 0x000f28000c1e1900 */
[----:B------:R-:W4:Y:S01]  /*7980*/  LDG.E R45, desc[UR6][R16.64+-0x3618] ;  /* 0xffc9e806102d7981 */ /* 0x000f22000c1e1900 */
[----:B---3--:R-:W-:Y:S01]  /*7990*/  FADD R4, R29, R4 ;  /* 0x000000041d047221 */ /* 0x008fe20000000000 */
[----:B-----5:R-:W-:-:S05]  /*79a0*/  FADD R30, R41, R30 ;  /* 0x0000001e291e7221 */ /* 0x020fca0000000000 */
[----:B------:R-:W0:Y:S08]  /*79b0*/  F2F.F64.F32 R4, R4 ;  /* 0x0000000400047310 */ /* 0x000e300000201800 */
[----:B------:R-:W1:Y:S01]  /*79c0*/  F2F.F64.F32 R40, R30 ;  /* 0x0000001e00287310 */ /* 0x000e620000201800 */
[----:B0-----:R-:W-:Y:S01]  /*79d0*/  DMUL R38, R4, UR10 ;  /* 0x0000000a04267c28 */ /* 0x001fe20008000000 */
[----:B--2---:R-:W-:Y:S01]  /*79e0*/  FADD R29, R32, R31 ;  /* 0x0000001f201d7221 */ /* 0x004fe20000000000 */
[----:B------:R-:W2:Y:S01]  /*79f0*/  LDG.E R5, desc[UR6][R16.64+-0x363c] ;  /* 0xffc9c40610057981 */ /* 0x000ea2000c1e1900 */
[----:B-1----:R-:W-:-:S04]  /*7a00*/  DMUL R40, R40, UR10 ;  /* 0x0000000a28287c28 */ /* 0x002fc80008000000 */
[----:B------:R0:W-:Y:S01]  /*7a10*/  F2F.F32.F64 R55, R38 ;  /* 0x0000002600377310 */ /* 0x0001e20000301000 */
[----:B------:R-:W3:Y:S07]  /*7a20*/  LDG.E R31, desc[UR6][R16.64+-0x3638] ;  /* 0xffc9c806101f7981 */ /* 0x000eee000c1e1900 */
[----:B------:R1:W-:Y:S01]  /*7a30*/  F2F.F32.F64 R65, R40 ;  /* 0x0000002800417310 */ /* 0x0003e20000301000 */
[----:B0-----:R-:W5:Y:S04]  /*7a40*/  LDG.E R39, desc[UR6][R16.64+-0x3630] ;  /* 0xffc9d00610277981 */ /* 0x001f68000c1e1900 */
[----:B-1----:R-:W5:Y:S01]  /*7a50*/  LDG.E R41, desc[UR6][R16.64+-0x361c] ;  /* 0xffc9e40610297981 */ /* 0x002f62000c1e1900 */
[----:B------:R-:W-:-:S04]  /*7a60*/  FADD R28, R37, R28 ;  /* 0x0000001c251c7221 */ /* 0x000fc80000000000 */
[----:B------:R-:W0:Y:S08]  /*7a70*/  F2F.F64.F32 R36, R28 ;  /* 0x0000001c00247310 */ /* 0x000e300000201800 */
[----:B------:R-:W1:Y:S01]  /*7a80*/  F2F.F64.F32 R28, R29 ;  /* 0x0000001d001c7310 */ /* 0x000e620000201800 */
[----:B0-----:R-:W-:Y:S02]  /*7a90*/  DMUL R36, R36, UR10 ;  /* 0x0000000a24247c28 */ /* 0x001fe40008000000 */
[----:B-1----:R-:W-:-:S05]  /*7aa0*/  DMUL R28, R28, UR10 ;  /* 0x0000000a1c1c7c28 */ /* 0x002fca0008000000 */
[----:B------:R-:W0:Y:S08]  /*7ab0*/  F2F.F32.F64 R67, R66 ;  /* 0x0000004200437310 */ /* 0x000e300000301000 */
[----:B------:R-:W1:Y:S08]  /*7ac0*/  F2F.F32.F64 R69, R68 ;  /* 0x0000004400457310 */ /* 0x000e700000301000 */
[----:B------:R-:W4:Y:S08]  /*7ad0*/  F2F.F32.F64 R63, R62 ;  /* 0x0000003e003f7310 */ /* 0x000f300000301000 */
[----:B------:R-:W4:Y:S08]  /*7ae0*/  F2F.F32.F64 R61, R60 ;  /* 0x0000003c003d7310 */ /* 0x000f300000301000 */
[----:B------:R-:W4:Y:S08]  /*7af0*/  F2F.F32.F64 R37, R36 ;  /* 0x0000002400257310 */ /* 0x000f300000301000 */
[----:B------:R-:W4:Y:S01]  /*7b00*/  F2F.F32.F64 R29, R28 ;  /* 0x0000001c001d7310 */ /* 0x000f220000301000 */
[----:B0-----:R0:W-:Y:S04]  /*7b10*/  STG.E desc[UR6][R16.64+-0x36bc], R67 ;  /* 0xffc9444310007986 */ /* 0x0011e8000c101906 */
[----:B-1----:R0:W-:Y:S04]  /*7b20*/  STG.E desc[UR6][R16.64+-0x36ac], R69 ;  /* 0xffc9544510007986 */ /* 0x0021e8000c101906 */
[----:B------:R0:W-:Y:S04]  /*7b30*/  STG.E desc[UR6][R16.64+-0x36a8], R33 ;  /* 0xffc9582110007986 */ /* 0x0001e8000c101906 */
[----:B------:R0:W-:Y:S04]  /*7b40*/  STG.E desc[UR6][R16.64+-0x36a0], R57 ;  /* 0xffc9603910007986 */ /* 0x0001e8000c101906 */
[----:B----4-:R0:W-:Y:S04]  /*7b50*/  STG.E desc[UR6][R16.64+-0x369c], R63 ;  /* 0xffc9643f10007986 */ /* 0x0101e8000c101906 */
[----:B------:R0:W-:Y:S04]  /*7b60*/  STG.E desc[UR6][R16.64+-0x3698], R35 ;  /* 0xffc9682310007986 */ /* 0x0001e8000c101906 */
        /* <DEDUP_REMOVED lines=12> */
[----:B------:R0:W-:Y:S04]  /*7c30*/  STG.E desc[UR6][R16.64+-0x363c], RZ ;  /* 0xffc9c4ff10007986 */ /* 0x0001e8000c101906 */
        /* <DEDUP_REMOVED lines=8> */
[----:B------:R0:W-:Y:S04]  /*7cc0*/  STG.E desc[UR6][R16.64+-0x3640], R45 ;  /* 0xffc9c02d10007986 */ /* 0x0001e8000c101906 */
[----:B------:R0:W-:Y:S01]  /*7cd0*/  STG.E desc[UR6][R16.64+-0x3618], RZ ;  /* 0xffc9e8ff10007986 */ /* 0x0001e2000c101906 */
[----:B------:R-:W-:-:S04]  /*7ce0*/  UIADD3 UR5, UPT, UPT, UR5, 0x1, URZ ;  /* 0x0000000105057890 */ /* 0x000fc8000fffe0ff */
[----:B------:R-:W-:Y:S01]  /*7cf0*/  UISETP.NE.AND UP0, UPT, UR5, 0xa, UPT ;  /* 0x0000000a0500788c */ /* 0x000fe2000bf05270 */
[----:B--2---:R0:W-:Y:S04]  /*7d00*/  STG.E desc[UR6][R16.64+-0x3664], R5 ;  /* 0xffc99c0510007986 */ /* 0x0041e8000c101906 */
[----:B---3--:R0:W-:Y:S04]  /*7d10*/  STG.E desc[UR6][R16.64+-0x3660], R31 ;  /* 0xffc9a01f10007986 */ /* 0x0081e8000c101906 */
[----:B-----5:R0:W-:Y:S04]  /*7d20*/  STG.E desc[UR6][R16.64+-0x3658], R39 ;  /* 0xffc9a82710007986 */ /* 0x0201e8000c101906 */
[----:B------:R0:W-:Y:S01]  /*7d30*/  STG.E desc[UR6][R16.64+-0x3644], R41 ;  /* 0xffc9bc2910007986 */ /* 0x0001e2000c101906 */
[----:B------:R-:W-:Y:S05]  /*7d40*/  BRA.U UP0, `(.L_x_102) ;  /* 0xffffffbd00ec7547 */ /* 0x000fea000b83ffff */
[----:B------:R-:W2:Y:S04]  /*7d50*/  LDG.E R0, desc[UR6][R14.64] ;  /* 0x000000060e007981 */ /* 0x000ea8000c1e1900 */
[----:B------:R-:W3:Y:S01]  /*7d60*/  LDG.E R32, desc[UR6][R14.64+0x4] ;  /* 0x000004060e207981 */ /* 0x000ee2000c1e1900 */
[----:B0-----:R-:W0:Y:S01]  /*7d70*/  F2F.F64.F32 R4, R45 ;  /* 0x0000002d00047310 */ /* 0x001e220000201800 */
[----:B------:R-:W-:Y:S01]  /*7d80*/  IMAD.MOV.U32 R34, RZ, RZ, -0x66666666 ;  /* 0x9999999aff227424 */ /* 0x000fe200078e00ff */
[----:B------:R-:W-:Y:S01]  /*7d90*/  UMOV UR10, 0x9999999a ;  /* 0x9999999a000a7882 */ /* 0x000fe20000000000 */
[----:B------:R-:W-:Y:S01]  /*7da0*/  IMAD.MOV.U32 R35, RZ, RZ, 0x3fb99999 ;  /* 0x3fb99999ff237424 */ /* 0x000fe200078e00ff */
[----:B------:R-:W-:Y:S01]  /*7db0*/  UMOV UR11, 0x3fc99999 ;  /* 0x3fc99999000b7882 */ /* 0x000fe20000000000 */
[----:B------:R-:W-:Y:S01]  /*7dc0*/  ISETP.NE.AND P0, PT, R8, 0xc8, PT ;  /* 0x000000c80800780c */ /* 0x000fe20003f05270 */
[----:B------:R-:W-:-:S02]  /*7dd0*/  VIADD R10, R10, 0x1 ;  /* 0x000000010a0a7836 */ /* 0x000fc40000000000 */
[----:B------:R-:W1:Y:S01]  /*7de0*/  F2F.F64.F32 R30, R41 ;  /* 0x00000029001e7310 */ /* 0x000e620000201800 */
[----:B------:R-:W-:Y:S01]  /*7df0*/  VIADD R9, R9, 0x1 ;  /* 0x0000000109097836 */ /* 0x000fe20000000000 */
[--C-:B0-----:R-:W-:Y:S02]  /*7e00*/  DFMA R4, R4, UR10, -R34.reuse ;  /* 0x0000000a04047c2b */ /* 0x101fe40008000822 */
[----:B-1----:R-:W-:-:S04]  /*7e10*/  DFMA R30, R30, UR10, -R34 ;  /* 0x0000000a1e1e7c2b */ /* 0x002fc80008000822 */
[----:B--2---:R-:W0:Y:S08]  /*7e20*/  F2F.F64.F32 R28, R0 ;  /* 0x00000000001c7310 */ /* 0x004e300000201800 */
[----:B---3--:R-:W1:Y:S01]  /*7e30*/  F2F.F64.F32 R32, R32 ;  /* 0x0000002000207310 */ /* 0x008e620000201800 */
[----:B0-----:R-:W-:-:S07]  /*7e40*/  DFMA R28, R4, 100, R28 ;  /* 0x40590000041c782b */ /* 0x001fce000000001c */
[----:B------:R-:W0:Y:S01]  /*7e50*/  F2F.F32.F64 R4, R28 ;  /* 0x0000001c00047310 */ /* 0x000e220000301000 */
[----:B-1----:R-:W-:-:S07]  /*7e60*/  DFMA R30, R30, 100, R32 ;  /* 0x405900001e1e782b */ /* 0x002fce0000000020 */
[----:B------:R-:W1:Y:S01]  /*7e70*/  F2F.F32.F64 R5, R30 ;  /* 0x0000001e00057310 */ /* 0x000e620000301000 */
[----:B0-----:R0:W-:Y:S04]  /*7e80*/  STG.E desc[UR6][R14.64], R4 ;  /* 0x000000040e007986 */ /* 0x0011e8000c101906 */
[----:B-1----:R0:W-:Y:S01]  /*7e90*/  STG.E desc[UR6][R14.64+0x4], R5 ;  /* 0x000004050e007986 */ /* 0x0021e2000c101906 */
[----:B------:R-:W-:Y:S05]  /*7ea0*/  @P0 BRA `(.L_x_103) ;  /* 0xffffff8400100947 */ /* 0x000fea000383ffff */
[----:B------:R-:W-:Y:S01]  /*7eb0*/  ISETP.GT.AND P0, PT, R12, 0x3, PT ;  /* 0x000000030c00780c */ /* 0x000fe20003f04270 */
[----:B------:R-:W-:Y:S04]  /*7ec0*/  BSSY.RECONVERGENT B0, `(.L_x_104) ;  /* 0x00002f0000007945 */ /* 0x000fe80003800200 */
[----:B------:R-:W-:Y:S08]  /*7ed0*/  BSSY.RELIABLE B7, `(.L_x_105) ;  /* 0x0000269000077945 */ /* 0x000ff00003800100 */
        /* <DEDUP_REMOVED lines=9> */
[----:B------:R-:W-:Y:S01]  /*7f70*/  BSSY.RECONVERGENT B1, `(.L_x_110) ;  /* 0x0000006000017945 */ /* 0x000fe20003800200 */
[----:B------:R-:W-:Y:S01]  /*7f80*/  MOV R32, RZ ;  /* 0x000000ff00207202 */ /* 0x000fe20000000f00 */
[----:B------:R-:W-:Y:S01]  /*7f90*/  IMAD.MOV.U32 R29, RZ, RZ, 0x40240000 ;  /* 0x40240000ff1d7424 */ /* 0x000fe200078e00ff */
[----:B------:R-:W-:Y:S01]  /*7fa0*/  MOV R28, 0x7fd0 ;  /* 0x00007fd0001c7802 */ /* 0x000fe20000000f00 */
[----:B------:R-:W-:-:S07]  /*7fb0*/  IMAD.MOV.U32 R13, RZ, RZ, 0x40180000 ;  /* 0x40180000ff0d7424 */ /* 0x000fce00078e00ff */
[----:B0-----:R-:W-:Y:S05]  /*7fc0*/  CALL.REL.NOINC `($_Z6kernelP6CHROMOPfP10IN_FITNESSP11IN_POSITION$__internal_accurate_pow) ;  /* 0x0000004000047944 */ /* 0x001fea0003c00000 */
[----:B------:R-:W-:Y:S05]  /*7fd0*/  BSYNC.RECONVERGENT B1 ;  /* 0x0000000000017941 */ /* 0x000fea0003800200 */
.L_x_110:
[----:B------:R-:W-:Y:S01]  /*7fe0*/  IMAD.MOV.U32 R8, RZ, RZ, R38 ;  /* 0x000000ffff087224 */ /* 0x000fe200078e0026 */
[----:B------:R-:W-:Y:S01]  /*7ff0*/  BSSY.RECONVERGENT B1, `(.L_x_111) ;  /* 0x0000009000017945 */ /* 0x000fe20003800200 */
[----:B------:R-:W-:Y:S01]  /*8000*/  IMAD.MOV.U32 R9, RZ, RZ, R39 ;  /* 0x000000ffff097224 */ /* 0x000fe200078e0027 */
[----:B------:R-:W-:Y:S01]  /*8010*/  ISETP.GE.AND P2, PT, R39, RZ, PT ;  /* 0x000000ff2700720c */ /* 0x000fe20003f46270 */
[----:B------:R-:W-:-:S04]  /*8020*/  IMAD.MOV.U32 R13, RZ, RZ, 0x3ff00000 ;  /* 0x3ff00000ff0d7424 */ /* 0x000fc800078e00ff */
[----:B------:R-:W-:Y:S02]  /*8030*/  DADD R28, -RZ, |R8| ;  /* 0x00000000ff1c7229 */ /* 0x000fe40000000508 */
[----:B------:R-:W-:-:S08]  /*8040*/  DSETP.NEU.AND P3, PT, R8, RZ, PT ;  /* 0x000000ff0800722a */ /* 0x000fd00003f6d000 */
[----:B------:R-:W-:Y:S02]  /*8050*/  MOV R32, R28 ;  /* 0x0000001c00207202 */ /* 0x000fe40000000f00 */
[----:B------:R-:W-:-:S07]  /*8060*/  MOV R28, 0x8080 ;  /* 0x00008080001c7802 */ /* 0x000fce0000000f00 */
[----:B------:R-:W-:Y:S05]  /*8070*/  CALL.REL.NOINC `($_Z6kernelP6CHROMOPfP10IN_FITNESSP11IN_POSITION$__internal_accurate_pow) ;  /* 0x0000003c00d87944 */ /* 0x000fea0003c00000 */
[----:B------:R-:W-:Y:S05]  /*8080*/  BSYNC.RECONVERGENT B1 ;  /* 0x0000000000017941 */ /* 0x000fea0003800200 */
.L_x_111:
[----:B------:R-:W-:Y:S01]  /*8090*/  DADD R10, R8, 1 ;  /* 0x3ff00000080a7429 */ /* 0x000fe20000000000 */
[----:B------:R-:W-:Y:S01]  /*80a0*/  BSSY.RECONVERGENT B1, `(.L_x_112) ;  /* 0x0000013000017945 */ /* 0x000fe20003800200 */
[----:B------:R-:W-:-:S08]  /*80b0*/  DADD R12, -RZ, -R38 ;  /* 0x00000000ff0c7229 */ /* 0x000fd00000000926 */
[----:B------:R-:W-:Y:S02]  /*80c0*/  LOP3.LUT R10, R11, 0x7ff00000, RZ, 0xc0, !PT ;  /* 0x7ff000000b0a7812 */ /* 0x000fe400078ec0ff */
[----:B------:R-:W-:Y:S01]  /*80d0*/  FSEL R11, R13, R39, !P2 ;  /* 0x000000270d0b7208 */ /* 0x000fe20005000000 */
[----:B------:R-:W-:Y:S01]  /*80e0*/  @!P3 IMAD.MOV.U32 R11, RZ, RZ, R9 ;  /* 0x000000ffff0bb224 */ /* 0x000fe200078e0009 */
[----:B------:R-:W-:Y:S02]  /*80f0*/  ISETP.NE.AND P0, PT, R10, 0x7ff00000, PT ;  /* 0x7ff000000a00780c */ /* 0x000fe40003f05270 */
[----:B------:R-:W-:Y:S01]  /*8100*/  FSEL R10, R12, R38, !P2 ;  /* 0x000000260c0a7208 */ /* 0x000fe20005000000 */
[----:B------:R-:W-:-:S10]  /*8110*/  @!P3 IMAD.MOV.U32 R10, RZ, RZ, RZ ;  /* 0x000000ffff0ab224 */ /* 0x000fd400078e00ff */
[----:B------:R-:W-:Y:S05]  /*8120*/  @P0 BRA `(.L_x_113) ;  /* 0x0000000000280947 */ /* 0x000fea0003800000 */
[----:B------:R-:W-:-:S14]  /*8130*/  DSETP.NAN.AND P0, PT, R8, R8, PT ;  /* 0x000000080800722a */ /* 0x000fdc0003f08000 */
[----:B------:R-:W-:Y:S05]  /*8140*/  @P0 BRA `(.L_x_114) ;  /* 0x00000000001c0947 */ /* 0x000fea0003800000 */
[----:B------:R-:W-:-:S14]  /*8150*/  DSETP.NEU.AND P0, PT, |R8|, +INF , PT ;  /* 0x7ff000000800742a */ /* 0x000fdc0003f0d200 */
[----:B------:R-:W-:Y:S05]  /*8160*/  @P0 BRA `(.L_x_113) ;  /* 0x0000000000180947 */ /* 0x000fea0003800000 */
[----:B------:R-:W-:Y:S01]  /*8170*/  IMAD.MOV.U32 R10, RZ, RZ, -0x100000 ;  /* 0xfff00000ff0a7424 */ /* 0x000fe200078e00ff */
[----:B------:R-:W-:-:S04]  /*8180*/  ISETP.GE.AND P0, PT, R9, RZ, PT ;  /* 0x000000ff0900720c */ /* 0x000fc80003f06270 */
[----:B------:R-:W-:Y:S02]  /*8190*/  SEL R11, R10, 0x7ff00000, !P0 ;  /* 0x7ff000000a0b7807 */ /* 0x000fe40004000000 */
[----:B------:R-:W-:Y:S01]  /*81a0*/  MOV R10, RZ ;  /* 0x000000ff000a7202 */ /* 0x000fe20000000f00 */
[----:B------:R-:W-:Y:S06]  /*81b0*/  BRA `(.L_x_113) ;  /* 0x0000000000047947 */ /* 0x000fec0003800000 */
.L_x_114:
[----:B------:R-:W-:-:S11]  /*81c0*/  DADD R10, R8, 1 ;  /* 0x3ff00000080a7429 */ /* 0x000fd60000000000 */
.L_x_113:
[----:B------:R-:W-:Y:S05]  /*81d0*/  BSYNC.RECONVERGENT B1 ;  /* 0x0000000000017941 */ /* 0x000fea0003800200 */
.L_x_112:
[----:B------:R-:W0:Y:S01]  /*81e0*/  F2F.F64.F32 R12, R5 ;  /* 0x00000005000c7310 */ /* 0x000e220000201800 */
[----:B------:R-:W-:Y:S01]  /*81f0*/  FMUL R14, R4, R4 ;  /* 0x00000004040e7220 */ /* 0x000fe20000400000 */
[----:B------:R-:W-:-:S06]  /*8200*/  DSETP.NEU.AND P0, PT, R8, 1, PT ;  /* 0x3ff000000800742a */ /* 0x000fcc0003f0d000 */
[----:B------:R-:W1:Y:S01]  /*8210*/  F2F.F64.F32 R14, R14 ;  /* 0x0000000e000e7310 */ /* 0x000e620000201800 */
[----:B------:R-:W-:Y:S02]  /*8220*/  FSEL R8, R10, RZ, P0 ;  /* 0x000000ff0a087208 */ /* 0x000fe40000000000 */
[----:B------:R-:W-:-:S06]  /*8230*/  FSEL R9, R11, 1.875, P0 ;  /* 0x3ff000000b097808 */ /* 0x000fcc0000000000 */
[----:B0-----:R-:W-:-:S08]  /*8240*/  DMUL R8, R12, R8 ;  /* 0x000000080c087228 */ /* 0x001fd00000000000 */
[----:B-1----:R-:W-:-:S06]  /*8250*/  DFMA R8, R12, R8, R14 ;  /* 0x000000080c08722b */ /* 0x002fcc000000000e */
[----:B------:R4:W0:Y:S01]  /*8260*/  F2F.F32.F64 R0, R8 ;  /* 0x0000000800007310 */ /* 0x0008220000301000 */
[----:B------:R-:W-:Y:S05]  /*8270*/  BRA `(.L_x_115) ;  /* 0x0000002800d07947 */ /* 0x000fea0003800000 */
.L_x_108:
[----:B------:R-:W-:-:S04]  /*8280*/  FFMA R0, R4, R4, RZ ;  /* 0x0000000404007223 */ /* 0x000fc800000000ff */
[----:B------:R-:W-:Y:S01]  /*8290*/  FFMA R0, R5, R5, R0 ;  /* 0x0000000505007223 */ /* 0x000fe20000000000 */
[----:B------:R-:W-:Y:S06]  /*82a0*/  BRA `(.L_x_115) ;  /* 0x0000002800c47947 */ /* 0x000fec0003800000 */
.L_x_107:
[----:B------:R-:W-:-:S13]  /*82b0*/  ISETP.NE.AND P0, PT, R12, 0x2, PT ;  /* 0x000000020c00780c */ /* 0x000fda0003f05270 */
[----:B------:R-:W-:Y:S05]  /*82c0*/  @!P0 BREAK.RELIABLE B7 ;  /* 0x0000000000078942 */ /* 0x000fea0003800100 */
[----:B------:R-:W-:Y:S05]  /*82d0*/  @!P0 BRA `(.L_x_116) ;  /* 0x0000000800ec8947 */ /* 0x000fea0003800000 */
[----:B------:R-:W-:-:S13]  /*82e0*/  ISETP.NE.AND P0, PT, R12, 0x3, PT ;  /* 0x000000030c00780c */ /* 0x000fda0003f05270 */
[----:B------:R-:W-:Y:S05]  /*82f0*/  @!P0 BREAK.RELIABLE B7 ;  /* 0x0000000000078942 */ /* 0x000fea0003800100 */
[----:B------:R-:W-:Y:S05]  /*8300*/  @P0 BRA `(.L_x_109) ;  /* 0x0000002000940947 */ /* 0x000fea0003800000 */
[----:B------:R-:W1:Y:S01]  /*8310*/  F2F.F64.F32 R8, R4 ;  /* 0x0000000400087310 */ /* 0x000e620000201800 */
[----:B------:R-:W-:Y:S01]  /*8320*/  UMOV UR10, 0x54442d18 ;  /* 0x54442d18000a7882 */ /* 0x000fe20000000000 */
[----:B------:R-:W-:Y:S01]  /*8330*/  UMOV UR11, 0x401921fb ;  /* 0x401921fb000b7882 */ /* 0x000fe20000000000 */
[----:B------:R-:W-:Y:S01]  /*8340*/  BSSY.RECONVERGENT B3, `(.L_x_117) ;  /* 0x000001f000037945 */ /* 0x000fe20003800200 */
[----:B------:R-:W-:Y:S01]  /*8350*/  FFMA R0, R4, R4, RZ ;  /* 0x0000000404007223 */ /* 0x000fe200000000ff */
[----:B-1----:R-:W-:-:S08]  /*8360*/  DMUL R12, R8, UR10 ;  /* 0x0000000a080c7c28 */ /* 0x002fd00008000000 */
[----:B------:R-:W-:-:S14]  /*8370*/  DSETP.NEU.AND P0, PT, |R12|, +INF , PT ;  /* 0x7ff000000c00742a */ /* 0x000fdc0003f0d200 */
        /* <DEDUP_REMOVED lines=8> */
[----:B0-----:R-:W0:Y:S08]  /*8400*/  F2I.F64 R4, R8 ;  /* 0x0000000800047311 */ /* 0x001e300000301100 */
        /* <DEDUP_REMOVED lines=12> */
[----:B------:R-:W-:Y:S05]  /*84d0*/  CALL.REL.NOINC `($_Z6kernelP6CHROMOPfP10IN_FITNESSP11IN_POSITION$__internal_trig_reduction_slowpathd) ;  /* 0x0000004400787944 */ /* 0x000fea0003c00000 */
.L_x_120:
[----:B------:R-:W-:Y:S05]  /*84e0*/  BSYNC.RECONVERGENT B4 ;  /* 0x0000000000047941 */ /* 0x000fea0003800200 */
.L_x_119:
[----:B------:R-:W-:Y:S01]  /*84f0*/  VIADD R4, R4, 0x1 ;  /* 0x0000000104047836 */ /* 0x000fe20000000000 */
[----:B------:R-:W-:Y:S06]  /*8500*/  BRA `(.L_x_121) ;  /* 0x0000000000087947 */ /* 0x000fec0003800000 */
.L_x_118:
[----:B------:R-:W-:Y:S01]  /*8510*/  DMUL R42, RZ, R12 ;  /* 0x0000000cff2a7228 */ /* 0x000fe20000000000 */
[----:B0-----:R-:W-:-:S10]  /*8520*/  IMAD.MOV.U32 R4, RZ, RZ, 0x1 ;  /* 0x00000001ff047424 */ /* 0x001fd400078e00ff */
.L_x_121:
[----:B------:R-:W-:Y:S05]  /*8530*/  BSYNC.RECONVERGENT B3 ;  /* 0x0000000000037941 */ /* 0x000fea0003800200 */
.L_x_117:
        /* <DEDUP_REMOVED lines=20> */
[----:B------:R-:W-:-:S08]  /*8680*/  DFMA R16, R14, R16, R18 ;  /* 0x000000100e10722b */ /* 0x000fd00000000012 */
        /* <DEDUP_REMOVED lines=8> */
[----:B------:R-:W0:Y:S01]  /*8710*/  F2F.F64.F32 R42, R5 ;  /* 0x00000005002a7310 */ /* 0x000e220000201800 */
[----:B------:R-:W-:-:S03]  /*8720*/  LOP3.LUT P0, RZ, R4, 0x2, RZ, 0xc0, !PT ;  /* 0x0000000204ff7812 */ /* 0x000fc6000780c0ff */
[----:B------:R-:W-:-:S10]  /*8730*/  DADD R10, -RZ, -R8 ;  /* 0x00000000ff0a7229 */ /* 0x000fd40000000908 */
[----:B------:R-:W-:Y:S01]  /*8740*/  FSEL R8, R8, R10, !P0 ;  /* 0x0000000a08087208 */ /* 0x000fe20004000000 */
[----:B0-----:R-:W-:Y:S01]  /*8750*/  DMUL R42, R42, UR10 ;  /* 0x0000000a2a2a7c28 */ /* 0x001fe20008000000 */
[----:B------:R-:W-:-:S06]  /*8760*/  FSEL R9, R9, R11, !P0 ;  /* 0x0000000b09097208 */ /* 0x000fcc0004000000 */
[----:B------:R-:W-:Y:S02]  /*8770*/  DADD R8, RZ, R8 ;  /* 0x00000000ff087229 */ /* 0x000fe40000000008 */
[----:B------:R-:W-:-:S04]  /*8780*/  DSETP.NEU.AND P0, PT, |R42|, +INF , PT ;  /* 0x7ff000002a00742a */ /* 0x000fc80003f0d200 */
[----:B------:R0:W1:Y:S10]  /*8790*/  F2F.F32.F64 R7, R8 ;  /* 0x0000000800077310 */ /* 0x0000740000301000 */
[----:B0-----:R-:W-:Y:S05]  /*87a0*/  @!P0 BRA `(.L_x_123) ;  /* 0x0000000000648947 */ /* 0x001fea0003800000 */
        /* <DEDUP_REMOVED lines=20> */
[----:B------:R-:W-:Y:S01]  /*88f0*/  MOV R12, R42 ;  /* 0x0000002a000c7202 */ /* 0x000fe20000000f00 */
[----:B------:R-:W-:-:S07]  /*8900*/  IMAD.MOV.U32 R13, RZ, RZ, R43 ;  /* 0x000000ffff0d7224 */ /* 0x000fce00078e002b */
.L_x_125:
[----:B------:R-:W-:Y:S05]  /*8910*/  BSYNC.RECONVERGENT B4 ;  /* 0x0000000000047941 */ /* 0x000fea0003800200 */
.L_x_124:
[----:B------:R-:W-:Y:S01]  /*8920*/  VIADD R26, R4, 0x1 ;  /* 0x00000001041a7836 */ /* 0x000fe20000000000 */
[----:B------:R-:W-:Y:S06]  /*8930*/  BRA `(.L_x_126) ;  /* 0x0000000000087947 */ /* 0x000fec0003800000 */
.L_x_123:
[----:B------:R-:W-:Y:S01]  /*8940*/  DMUL R12, RZ, R42 ;  /* 0x0000002aff0c7228 */ /* 0x000fe20000000000 */
[----:B------:R-:W-:-:S10]  /*8950*/  IMAD.MOV.U32 R26, RZ, RZ, 0x1 ;  /* 0x00000001ff1a7424 */ /* 0x000fd400078e00ff */
.L_x_126:
[----:B------:R-:W-:Y:S05]  /*8960*/  BSYNC.RECONVERGENT B3 ;  /* 0x0000000000037941 */ /* 0x000fea0003800200 */
.L_x_122:
        /* <DEDUP_REMOVED lines=10> */
[----:B------:R-:W-:Y:S01]  /*8a10*/  BSSY.RECONVERGENT B1, `(.L_x_127) ;  /* 0x0000024000017945 */ /* 0x000fe20003800200 */
[----:B------:R-:W-:Y:S01]  /*8a20*/  IMAD.MOV.U32 R25, RZ, RZ, 0x3da8ff83 ;  /* 0x3da8ff83ff197424 */ /* 0x000fe200078e00ff */
[----:B------:R-:W-:Y:S01]  /*8a30*/  ISETP.NE.U32.AND P0, PT, R14, 0x1, PT ;  /* 0x000000010e00780c */ /* 0x000fe20003f05070 */
[----:B------:R-:W-:-:S03]  /*8a40*/  DMUL R14, R12, R12 ;  /* 0x0000000c0c0e7228 */ /* 0x000fc60000000000 */
[----:B------:R-:W-:Y:S02]  /*8a50*/  FSEL R24, R24, -8.06006814911005101289e+34, !P0 ;  /* 0xf9785eba18187808 */ /* 0x000fe40004000000 */
        /* <DEDUP_REMOVED lines=11> */
[----:B-1----:R-:W0:Y:S01]  /*8b10*/  F2F.F64.F32 R8, R7 ;  /* 0x0000000700087310 */ /* 0x002e220000201800 */
[----:B------:R-:W-:-:S03]  /*8b20*/  LOP3.LUT P0, RZ, R26, 0x2, RZ, 0xc0, !PT ;  /* 0x000000021aff7812 */ /* 0x000fc6000780c0ff */
[----:B------:R-:W-:-:S10]  /*8b30*/  DADD R4, RZ, -R10 ;  /* 0x00000000ff047229 */ /* 0x000fd4000000080a */
[----:B------:R-:W-:Y:S02]  /*8b40*/  FSEL R4, R10, R4, !P0 ;  /* 0x000000040a047208 */ /* 0x000fe40004000000 */
[----:B------:R-:W-:Y:S01]  /*8b50*/  FSEL R5, R11, R5, !P0 ;  /* 0x000000050b057208 */ /* 0x000fe20004000000 */
[----:B------:R-:W-:-:S04]  /*8b60*/  FMUL R11, R0, 0.5 ;  /* 0x3f000000000b7820 */ /* 0x000fc80000400000 */
[----:B------:R-:W-:Y:S01]  /*8b70*/  VIADD R0, R11, 0xf3000000 ;  /* 0xf30000000b007836 */ /* 0x000fe20000000000 */
[----:B0-----:R-:W-:Y:S01]  /*8b80*/  DADD R8, R8, R4 ;  /* 0x0000000008087229 */ /* 0x001fe20000000004 */
[----:B------:R0:W1:Y:S03]  /*8b90*/  MUFU.RSQ R10, R11 ;  /* 0x0000000b000a7308 */ /* 0x0000660000001400 */
[----:B------:R-:W-:-:S06]  /*8ba0*/  ISETP.GT.U32.AND P0, PT, R0, 0x727fffff, PT ;  /* 0x727fffff0000780c */ /* 0x000fcc0003f04070 */
[----:B------:R0:W2:Y:S07]  /*8bb0*/  F2F.F32.F64 R9, R8 ;  /* 0x0000000800097310 */ /* 0x0000ae0000301000 */
[----:B------:R-:W-:Y:S05]  /*8bc0*/  @!P0 BRA `(.L_x_128) ;  /* 0x0000000000108947 */ /* 0x000fea0003800000 */
[----:B------:R-:W-:Y:S01]  /*8bd0*/  IMAD.MOV.U32 R0, RZ, RZ, R11 ;  /* 0x000000ffff007224 */ /* 0x000fe200078e000b */
[----:B------:R-:W-:-:S07]  /*8be0*/  MOV R30, 0x8c00 ;  /* 0x00008c00001e7802 */ /* 0x000fce0000000f00 */
[----:B012---:R-:W-:Y:S05]  /*8bf0*/  CALL.REL.NOINC `($__internal_2_$__cuda_sm20_sqrt_rn_f32_slowpath) ;  /* 0x0000002c00007944 */ /* 0x007fea0003c00000 */
[----:B------:R-:W-:Y:S05]  /*8c00*/  BRA `(.L_x_129) ;  /* 0x0000000000107947 */ /* 0x000fea0003800000 */
.L_x_128:
[----:B-1----:R-:W-:Y:S01]  /*8c10*/  FMUL.FTZ R0, R11, R10 ;  /* 0x0000000a0b007220 */ /* 0x002fe20000410000 */
[----:B------:R-:W-:-:S03]  /*8c20*/  FMUL.FTZ R4, R10, 0.5 ;  /* 0x3f0000000a047820 */ /* 0x000fc60000410000 */
[----:B------:R-:W-:-:S04]  /*8c30*/  FFMA R5, -R0, R0, R11 ;  /* 0x0000000000057223 */ /* 0x000fc8000000010b */
[----:B------:R-:W-:-:S07]  /*8c40*/  FFMA R0, R5, R4, R0 ;  /* 0x0000000405007223 */ /* 0x000fce0000000000 */
.L_x_129:
[----:B------:R-:W-:Y:S05]  /*8c50*/  BSYNC.RECONVERGENT B1 ;  /* 0x0000000000017941 */ /* 0x000fea0003800200 */
.L_x_127:
[----:B------:R-:W1:Y:S01]  /*8c60*/  F2F.F64.F32 R4, R0 ;  /* 0x0000000000047310 */ /* 0x000e620000201800 */
[----:B------:R-:W-:Y:S01]  /*8c70*/  UMOV UR10, 0x9999999a ;  /* 0x9999999a000a7882 */ /* 0x000fe20000000000 */
[----:B------:R-:W-:Y:S01]  /*8c80*/  UMOV UR11, 0x3fc99999 ;  /* 0x3fc99999000b7882 */ /* 0x000fe20000000000 */
[----:B------:R-:W-:Y:S01]  /*8c90*/  MOV R10, 0x3bbb989d ;  /* 0x3bbb989d000a7802 */ /* 0x000fe20000000f00 */
[----:B0-----:R-:W-:Y:S02]  /*8ca0*/  IMAD.MOV.U32 R11, RZ, RZ, 0x437c0000 ;  /* 0x437c0000ff0b7424 */ /* 0x001fe400078e00ff */
[----:B--2---:R-:W-:Y:S01]  /*8cb0*/  FMUL R7, R9, 0.5 ;  /* 0x3f00000009077820 */ /* 0x004fe20000400000 */
[----:B-1----:R-:W-:Y:S01]  /*8cc0*/  DMUL R4, R4, -UR10 ;  /* 0x8000000a04047c28 */ /* 0x002fe20008000000 */
[----:B------:R-:W-:Y:S01]  /*8cd0*/  UMOV UR10, 0x0 ;  /* 0x00000000000a7882 */ /* 0x000fe20000000000 */
[----:B------:R-:W-:-:S08]  /*8ce0*/  UMOV UR11, 0x40340000 ;  /* 0x40340000000b7882 */ /* 0x000fd00000000000 */
[----:B------:R-:W0:Y:S02]  /*8cf0*/  F2F.F32.F64 R4, R4 ;  /* 0x0000000400047310 */ /* 0x000e240000301000 */
[-C--:B0-----:R-:W-:Y:S01]  /*8d00*/  FFMA.SAT R8, R4, R10.reuse, 0.5 ;  /* 0x3f00000004087423 */ /* 0x081fe2000000200a */
[----:B------:R-:W-:-:S03]  /*8d10*/  FFMA.SAT R10, R7, R10, 0.5 ;  /* 0x3f000000070a7423 */ /* 0x000fc6000000200a */
[-C--:B------:R-:W-:Y:S01]  /*8d20*/  FFMA.RM R8, R8, R11.reuse, 12582913 ;  /* 0x4b40000108087423 */ /* 0x080fe2000000400b */
[----:B------:R-:W-:Y:S01]  /*8d30*/  FFMA.RM R10, R10, R11, 12582913 ;  /* 0x4b4000010a0a7423 */ /* 0x000fe2000000400b */
[----:B------:R-:W-:Y:S02]  /*8d40*/  HFMA2 R11, -RZ, RZ, 2.009765625, -1.759765625 ;  /* 0x4005bf0aff0b7431 */ /* 0x000fe400000001ff */
[----:B------:R-:W-:Y:S01]  /*8d50*/  FADD R9, R8, -12583039 ;  /* 0xcb40007f08097421 */ /* 0x000fe20000000000 */
[----:B------:R-:W-:Y:S01]  /*8d60*/  FADD R12, R10, -12583039 ;  /* 0xcb40007f0a0c7421 */ /* 0x000fe20000000000 */
[----:B------:R-:W-:Y:S02]  /*8d70*/  IMAD.SHL.U32 R8, R8, 0x800000, RZ ;  /* 0x0080000008087824 */ /* 0x000fe400078e00ff */
[----:B------:R-:W-:Y:S01]  /*8d80*/  FFMA R9, R4, 1.4426950216293334961, -R9 ;  /* 0x3fb8aa3b04097823 */ /* 0x000fe20000000809 */
[----:B------:R-:W-:Y:S01]  /*8d90*/  FFMA R12, R7, 1.4426950216293334961, -R12 ;  /* 0x3fb8aa3b070c7823 */ /* 0x000fe2000000080c */
[----:B------:R-:W-:-:S02]  /*8da0*/  IMAD.SHL.U32 R10, R10, 0x800000, RZ ;  /* 0x008000000a0a7824 */ /* 0x000fc400078e00ff */
[----:B------:R-:W-:Y:S01]  /*8db0*/  FFMA R0, R4, 1.925963033500011079e-08, R9 ;  /* 0x32a5706004007823 */ /* 0x000fe20000000009 */
[----:B------:R-:W-:-:S03]  /*8dc0*/  FFMA R12, R7, 1.925963033500011079e-08, R12 ;  /* 0x32a57060070c7823 */ /* 0x000fc6000000000c */
[----:B------:R-:W0:Y:S08]  /*8dd0*/  MUFU.EX2 R5, R0 ;  /* 0x0000000000057308 */ /* 0x000e300000000800 */
[----:B------:R-:W1:Y:S01]  /*8de0*/  MUFU.EX2 R9, R12 ;  /* 0x0000000c00097308 */ /* 0x000e620000000800 */
[----:B0-----:R-:W-:-:S07]  /*8df0*/  FMUL R7, R8, R5 ;  /* 0x0000000508077220 */ /* 0x001fce0000400000 */
[----:B------:R-:W0:Y:S01]  /*8e00*/  F2F.F64.F32 R4, R7 ;  /* 0x0000000700047310 */ /* 0x000e220000201800 */
[----:B-1----:R-:W-:Y:S01]  /*8e10*/  FMUL R9, R10, R9 ;  /* 0x000000090a097220 */ /* 0x002fe20000400000 */
[----:B------:R-:W-:-:S06]  /*8e20*/  IMAD.MOV.U32 R10, RZ, RZ, -0x74eba897 ;  /* 0x8b145769ff0a7424 */ /* 0x000fcc00078e00ff */
[----:B------:R-:W1:Y:S01]  /*8e30*/  F2F.F64.F32 R8, R9 ;  /* 0x0000000900087310 */ /* 0x000e620000201800 */
[----:B0-----:R-:W-:-:S08]  /*8e40*/  DFMA R4, R4, -UR10, R10 ;  /* 0x8000000a04047c2b */ /* 0x001fd0000800000a */
[----:B-1----:R-:W-:-:S08]  /*8e50*/  DADD R4, R4, -R8 ;  /* 0x0000000004047229 */ /* 0x002fd00000000808 */
[----:B------:R-:W-:-:S06]  /*8e60*/  DADD R4, R4, 20 ;  /* 0x4034000004047429 */ /* 0x000fcc0000000000 */
[----:B------:R2:W3:Y:S01]  /*8e70*/  F2F.F32.F64 R0, R4 ;  /* 0x0000000400007310 */ /* 0x0004e20000301000 */
[----:B------:R-:W-:Y:S05]  /*8e80*/  BRA `(.L_x_115) ;  /* 0x0000001c00cc7947 */ /* 0x000fea0003800000 */
.L_x_116:
[----:B------:R-:W1:Y:S01]  /*8e90*/  F2F.F64.F32 R8, R4 ;  /* 0x0000000400087310 */ /* 0x000e620000201800 */
[----:B------:R-:W-:Y:S01]  /*8ea0*/  UMOV UR10, 0x54442d18 ;  /* 0x54442d18000a7882 */ /* 0x000fe20000000000 */
[----:B------:R-:W-:Y:S01]  /*8eb0*/  UMOV UR11, 0x401921fb ;  /* 0x401921fb000b7882 */ /* 0x000fe20000000000 */
[----:B------:R-:W-:Y:S01]  /*8ec0*/  BSSY.RECONVERGENT B3, `(.L_x_130) ;  /* 0x000001f000037945 */ /* 0x000fe20003800200 */
[----:B------:R-:W-:Y:S01]  /*8ed0*/  FMUL R0, R4, R4 ;  /* 0x0000000404007220 */ /* 0x000fe20000400000 */
        /* <DEDUP_REMOVED lines=24> */
.L_x_133:
[----:B------:R-:W-:Y:S05]  /*9060*/  BSYNC.RECONVERGENT B4 ;  /* 0x0000000000047941 */ /* 0x000fea0003800200 */
.L_x_132:
[----:B------:R-:W-:Y:S01]  /*9070*/  VIADD R4, R4, 0x1 ;  /* 0x0000000104047836 */ /* 0x000fe20000000000 */
[----:B------:R-:W-:Y:S06]  /*9080*/  BRA `(.L_x_134) ;  /* 0x0000000000087947 */ /* 0x000fec0003800000 */
.L_x_131:
[----:B------:R-:W-:Y:S01]  /*9090*/  DMUL R42, RZ, R12 ;  /* 0x0000000cff2a7228 */ /* 0x000fe20000000000 */
[----:B0-----:R-:W-:-:S10]  /*90a0*/  IMAD.MOV.U32 R4, RZ, RZ, 0x1 ;  /* 0x00000001ff047424 */ /* 0x001fd400078e00ff */
.L_x_134:
[----:B------:R-:W-:Y:S05]  /*90b0*/  BSYNC.RECONVERGENT B3 ;  /* 0x0000000000037941 */ /* 0x000fea0003800200 */
.L_x_130:
        /* <DEDUP_REMOVED lines=16> */
[----:B------:R-:W-:-:S02]  /*91c0*/  FSEL R24, R24, -8.06006814911005101289e+34, !P0 ;  /* 0xf9785eba18187808 */ /* 0x000fc40004000000 */
[----:B------:R-:W-:-:S06]  /*91d0*/  FSEL R25, -R7, 0.11223486810922622681, !P0 ;  /* 0x3de5db6507197808 */ /* 0x000fcc0004000100 */
[----:B--2---:R-:W-:-:S08]  /*91e0*/  DFMA R16, R14, R24, R16 ;  /* 0x000000180e10722b */ /* 0x004fd00000000010 */
[----:B------:R-:W-:-:S08]  /*91f0*/  DFMA R16, R14, R16, R18 ;  /* 0x000000100e10722b */ /* 0x000fd00000000012 */
[----:B---3--:R-:W-:-:S08]  /*9200*/  DFMA R16, R14, R16, R20 ;  /* 0x000000100e10722b */ /* 0x008fd00000000014 */
[----:B------:R-:W-:-:S08]  /*9210*/  DFMA R16, R14, R16, R22 ;  /* 0x000000100e10722b */ /* 0x000fd00000000016 */
[----:B----4-:R-:W-:-:S08]  /*9220*/  DFMA R8, R14, R16, R8 ;  /* 0x000000100e08722b */ /* 0x010fd00000000008 */
[----:B------:R-:W-:Y:S01]  /*9230*/  DFMA R8, R14, R8, R10 ;  /* 0x000000080e08722b */ /* 0x000fe2000000000a */
[----:B------:R-:W-:Y:S07]  /*9240*/  F2F.F64.F32 R10, R0 ;  /* 0x00000000000a7310 */ /* 0x000fee0000201800 */
[----:B------:R-:W-:Y:S02]  /*9250*/  DFMA R42, R8, R42, R42 ;  /* 0x0000002a082a722b */ /* 0x000fe4000000002a */
[----:B------:R-:W-:Y:S01]  /*9260*/  DFMA R8, R14, R8, 1 ;  /* 0x3ff000000e08742b */ /* 0x000fe20000000008 */
[----:B------:R-:W0:Y:S09]  /*9270*/  F2F.F64.F32 R14, R5 ;  /* 0x00000005000e7310 */ /* 0x000e320000201800 */
[----:B------:R-:W-:-:S02]  /*9280*/  FSEL R12, R8, R42, !P0 ;  /* 0x0000002a080c7208 */ /* 0x000fc40004000000 */
[----:B------:R-:W-:Y:S02]  /*9290*/  FSEL R13, R9, R43, !P0 ;  /* 0x0000002b090d7208 */ /* 0x000fe40004000000 */
[----:B------:R-:W-:Y:S01]  /*92a0*/  LOP3.LUT P0, RZ, R4, 0x2, RZ, 0xc0, !PT ;  /* 0x0000000204ff7812 */ /* 0x000fe2000780c0ff */
[----:B0-----:R-:W-:-:S03]  /*92b0*/  DMUL R14, R14, UR10 ;  /* 0x0000000a0e0e7c28 */ /* 0x001fc60008000000 */
[----:B------:R-:W-:-:S10]  /*92c0*/  DADD R8, RZ, -R12 ;  /* 0x00000000ff087229 */ /* 0x000fd4000000080c */
[----:B------:R-:W-:Y:S02]  /*92d0*/  FSEL R8, R12, R8, !P0 ;  /* 0x000000080c087208 */ /* 0x000fe40004000000 */
[----:B------:R-:W-:Y:S01]  /*92e0*/  FSEL R9, R13, R9, !P0 ;  /* 0x000000090d097208 */ /* 0x000fe20004000000 */
[----:B------:R-:W-:-:S05]  /*92f0*/  DSETP.NEU.AND P0, PT, |R14|, +INF , PT ;  /* 0x7ff000000e00742a */ /* 0x000fca0003f0d200 */
[----:B------:R-:W-:Y:S01]  /*9300*/  DFMA R10, R8, -10, R10 ;  /* 0xc0240000080a782b */ /* 0x000fe2000000000a */
[----:B------:R-:W-:-:S07]  /*9310*/  FMUL R8, R5, R5 ;  /* 0x0000000505087220 */ /* 0x000fce0000400000 */
[----:B------:R-:W-:-:S06]  /*9320*/  DADD R10, R10, 10 ;  /* 0x402400000a0a7429 */ /* 0x000fcc0000000000 */
[----:B------:R0:W1:Y:S01]  /*9330*/  F2F.F32.F64 R7, R10 ;  /* 0x0000000a00077310 */ /* 0x0000620000301000 */
        /* <DEDUP_REMOVED lines=8> */
[----:B------:R-:W2:Y:S08]  /*93c0*/  F2I.F64 R4, R4 ;  /* 0x0000000400047311 */ /* 0x000eb00000301100 */
[----:B--2---:R-:W0:Y:S02]  /*93d0*/  I2F.F64 R42, R4 ;  /* 0x00000004002a7312 */ /* 0x004e240000201c00 */
        /* <DEDUP_REMOVED lines=12> */
.L_x_138:
[----:B------:R-:W-:Y:S05]  /*94a0*/  BSYNC.RECONVERGENT B4 ;  /* 0x0000000000047941 */ /* 0x000fea0003800200 */
.L_x_137:
[----:B------:R-:W-:Y:S01]  /*94b0*/  VIADD R0, R4, 0x1 ;  /* 0x0000000104007836 */ /* 0x000fe20000000000 */
[----:B------:R-:W-:Y:S06]  /*94c0*/  BRA `(.L_x_139) ;  /* 0x0000000000087947 */ /* 0x000fec0003800000 */
.L_x_136:
[----:B------:R-:W-:Y:S01]  /*94d0*/  DMUL R42, RZ, R14 ;  /* 0x0000000eff2a7228 */ /* 0x000fe20000000000 */
[----:B------:R-:W-:-:S10]  /*94e0*/  IMAD.MOV.U32 R0, RZ, RZ, 0x1 ;  /* 0x00000001ff007424 */ /* 0x000fd400078e00ff */
.L_x_139:
[----:B------:R-:W-:Y:S05]  /*94f0*/  BSYNC.RECONVERGENT B3 ;  /* 0x0000000000037941 */ /* 0x000fea0003800200 */
.L_x_135:
[----:B------:R-:W2:Y:S01]  /*9500*/  LDCU.64 UR10, c[0x4][0x18] ;  /* 0x01000300ff0a77ac */ /* 0x000ea20008000a00 */
[----:B------:R-:W-:-:S05]  /*9510*/  IMAD.SHL.U32 R4, R0, 0x40, RZ ;  /* 0x0000004000047824 */ /* 0x000fca00078e00ff */
[----:B------:R-:W-:-:S04]  /*9520*/  LOP3.LUT R4, R4, 0x40, RZ, 0xc0, !PT ;  /* 0x0000004004047812 */ /* 0x000fc800078ec0ff */
[----:B--2---:R-:W-:-:S05]  /*9530*/  IADD3 R4, P0, PT, R4, UR10, RZ ;  /* 0x0000000a04047c10 */ /* 0x004fca000ff1e0ff */
[----:B------:R-:W-:-:S05]  /*9540*/  IMAD.X R5, RZ, RZ, UR11, P0 ;  /* 0x0000000bff057e24 */ /* 0x000fca00080e06ff */
[----:B------:R-:W2:Y:S04]  /*9550*/  LDG.E.128.CONSTANT R16, desc[UR6][R4.64] ;  /* 0x0000000604107981 */ /* 0x000ea8000c1e9d00 */
[----:B------:R-:W3:Y:S04]  /*9560*/  LDG.E.128.CONSTANT R20, desc[UR6][R4.64+0x10] ;  /* 0x0000100604147981 */ /* 0x000ee8000c1e9d00 */
[----:B------:R-:W4:Y:S01]  /*9570*/  LDG.E.128.CONSTANT R12, desc[UR6][R4.64+0x20] ;  /* 0x00002006040c7981 */ /* 0x000f22000c1e9d00 */
[----:B------:R-:W-:Y:S01]  /*9580*/  LOP3.LUT R9, R0, 0x1, RZ, 0xc0, !PT ;  /* 0x0000000100097812 */ /* 0x000fe200078ec0ff */
[----:B0-----:R-:W-:Y:S01]  /*9590*/  DMUL R10, R42, R42 ;  /* 0x0000002a2a0a7228 */ /* 0x001fe20000000000 */
[----:B------:R-:W-:-:S02]  /*95a0*/  MOV R24, 0x20fd8164 ;  /* 0x20fd816400187802 */ /* 0x000fc40000000f00 */
[----:B------:R-:W-:Y:S01]  /*95b0*/  ISETP.NE.U32.AND P0, PT, R9, 0x1, PT ;  /* 0x000000010900780c */ /* 0x000fe20003f05070 */
[----:B------:R-:W-:-:S03]  /*95c0*/  IMAD.MOV.U32 R9, RZ, RZ, 0x3da8ff83 ;  /* 0x3da8ff83ff097424 */ /* 0x000fc600078e00ff */
[----:B------:R-:W-:Y:S02]  /*95d0*/  FSEL R24, R24, -8.06006814911005101289e+34, !P0 ;  /* 0xf9785eba18187808 */ /* 0x000fe40004000000 */
[----:B------:R-:W-:Y:S02]  /*95e0*/  FSEL R25, -R9, 0.11223486810922622681, !P0 ;  /* 0x3de5db6509197808 */ /* 0x000fe40004000100 */
[----:B------:R-:W0:Y:S04]  /*95f0*/  F2F.F64.F32 R8, R8 ;  /* 0x0000000800087310 */ /* 0x000e280000201800 */
        /* <DEDUP_REMOVED lines=13> */
[----:B------:R-:W-:Y:S02]  /*96d0*/  FSEL R5, R11, R5, !P0 ;  /* 0x000000050b057208 */ /* 0x000fe40004000000 */
[----:B-1----:R-:W1:Y:S04]  /*96e0*/  F2F.F64.F32 R10, R7 ;  /* 0x00000007000a7310 */ /* 0x002e680000201800 */
[----:B0-----:R-:W-:-:S08]  /*96f0*/  DFMA R4, R4, -10, R8 ;  /* 0xc02400000404782b */ /* 0x001fd00000000008 */
[----:B------:R-:W-:-:S08]  /*9700*/  DADD R4, R4, 10 ;  /* 0x4024000004047429 */ /* 0x000fd00000000000 */
[----:B-1----:R-:W-:-:S06]  /*9710*/  DADD R4, R4, R10 ;  /* 0x0000000004047229 */ /* 0x002fcc000000000a */
[----:B------:R0:W1:Y:S01]  /*9720*/  F2F.F32.F64 R0, R4 ;  /* 0x0000000400007310 */ /* 0x0000620000301000 */
[----:B------:R-:W-:Y:S05]  /*9730*/  BRA `(.L_x_115) ;  /* 0x0000001400a07947 */ /* 0x000fea0003800000 */
.L_x_106:
        /* <DEDUP_REMOVED lines=10> */
[----:B------:R-:W-:Y:S01]  /*97e0*/  MOV R28, 0x9820 ;  /* 0x00009820001c7802 */ /* 0x000fe20000000f00 */
[----:B------:R-:W-:Y:S02]  /*97f0*/  IMAD.MOV.U32 R29, RZ, RZ, 0x40240000 ;  /* 0x40240000ff1d7424 */ /* 0x000fe400078e00ff */
[----:B------:R-:W-:-:S07]  /*9800*/  IMAD.MOV.U32 R13, RZ, RZ, 0x40180000 ;  /* 0x40180000ff0d7424 */ /* 0x000fce00078e00ff */
[----:B0-----:R-:W-:Y:S05]  /*9810*/  CALL.REL.NOINC `($_Z6kernelP6CHROMOPfP10IN_FITNESSP11IN_POSITION$__internal_accurate_pow) ;  /* 0x0000002400f07944 */ /* 0x001fea0003c00000 */
[----:B------:R-:W-:Y:S05]  /*9820*/  BSYNC.RECONVERGENT B1 ;  /* 0x0000000000017941 */ /* 0x000fea0003800200 */
.L_x_142:
[----:B------:R-:W0:Y:S02]  /*9830*/  F2F.F64.F32 R10, R5 ;  /* 0x00000005000a7310 */ /* 0x000e240000201800 */
[----:B0-----:R-:W-:-:S08]  /*9840*/  DMUL R8, R10, R38 ;  /* 0x000000260a087228 */ /* 0x001fd00000000000 */
[----:B------:R-:W-:-:S10]  /*9850*/  DFMA R8, R8, R10, RZ ;  /* 0x0000000a0808722b */ /* 0x000fd400000000ff */
[----:B------:R-:W0:Y:S02]  /*9860*/  F2F.F32.F64 R9, R8 ;  /* 0x0000000800097310 */ /* 0x000e240000301000 */
[----:B0-----:R-:W-:Y:S01]  /*9870*/  FFMA R0, R4, R4, R9 ;  /* 0x0000000404007223 */ /* 0x001fe20000000009 */
[----:B------:R-:W-:Y:S06]  /*9880*/  BRA `(.L_x_115) ;  /* 0x00000014004c7947 */ /* 0x000fec0003800000 */
.L_x_141:
[C---:B0-----:R-:W-:Y:S01]  /*9890*/  FFMA R5, R4.reuse, R4, -R5 ;  /* 0x0000000404057223 */ /* 0x041fe20000000805 */
[----:B------:R-:W-:-:S04]  /*98a0*/  FADD R0, R4, -1 ;  /* 0xbf80000004007421 */ /* 0x000fc80000000000 */
[----:B------:R-:W-:Y:S01]  /*98b0*/  FMUL R10, R0, R0 ;  /* 0x00000000000a7220 */ /* 0x000fe20000400000 */
[----:B------:R-:W0:Y:S08]  /*98c0*/  F2F.F64.F32 R4, R5 ;  /* 0x0000000500047310 */ /* 0x000e300000201800 */
[----:B------:R-:W1:Y:S01]  /*98d0*/  F2F.F64.F32 R10, R10 ;  /* 0x0000000a000a7310 */ /* 0x000e620000201800 */
[----:B0-----:R-:W-:-:S08]  /*98e0*/  DMUL R8, R4, 100 ;  /* 0x4059000004087828 */ /* 0x001fd00000000000 */
[----:B-1----:R-:W-:-:S06]  /*98f0*/  DFMA R8, R4, R8, R10 ;  /* 0x000000080408722b */ /* 0x002fcc000000000a */
[----:B------:R0:W1:Y:S01]  /*9900*/  F2F.F32.F64 R0, R8 ;  /* 0x0000000800007310 */ /* 0x0000620000301000 */
[----:B------:R-:W-:Y:S05]  /*9910*/  BRA `(.L_x_115) ;  /* 0x0000001400287947 */ /* 0x000fea0003800000 */
.L_x_140:
        /* <DEDUP_REMOVED lines=8> */
[----:B------:R-:W-:Y:S05]  /*99a0*/  @P0 BRA `(.L_x_109) ;  /* 0x0000000800ec0947 */ /* 0x000fea0003800000 */
[----:B0-----:R-:W0:Y:S01]  /*99b0*/  F2F.F64.F32 R14, R4 ;  /* 0x00000004000e7310 */ /* 0x001e220000201800 */
[----:B------:R-:W-:Y:S01]  /*99c0*/  BSSY.RECONVERGENT B3, `(.L_x_145) ;  /* 0x000001f000037945 */ /* 0x000fe20003800200 */
[----:B------:R-:W-:Y:S01]  /*99d0*/  FFMA R10, R4, R4, RZ ;  /* 0x00000004040a7223 */ /* 0x000fe200000000ff */
[----:B0-----:R-:W-:-:S14]  /*99e0*/  DSETP.NEU.AND P0, PT, |R14|, +INF , PT ;  /* 0x7ff000000e00742a */ /* 0x001fdc0003f0d200 */
        /* <DEDUP_REMOVED lines=21> */
[----:B------:R-:W-:Y:S05]  /*9b40*/  CALL.REL.NOINC `($_Z6kernelP6CHROMOPfP10IN_FITNESSP11IN_POSITION$__internal_trig_reduction_slowpathd) ;  /* 0x0000002c00dc7944 */ /* 0x000fea0003c00000 */
[----:B------:R-:W-:-:S07]  /*9b50*/  IMAD.MOV.U32 R0, RZ, RZ, R4 ;  /* 0x000000ffff007224 */ /* 0x000fce00078e0004 */
.L_x_148:
[----:B------:R-:W-:Y:S05]  /*9b60*/  BSYNC.RECONVERGENT B4 ;  /* 0x0000000000047941 */ /* 0x000fea0003800200 */
.L_x_147:
[----:B------:R-:W-:Y:S01]  /*9b70*/  VIADD R0, R0, 0x1 ;  /* 0x0000000100007836 */ /* 0x000fe20000000000 */
[----:B------:R-:W-:Y:S06]  /*9b80*/  BRA `(.L_x_149) ;  /* 0x0000000000087947 */ /* 0x000fec0003800000 */
.L_x_146:
[----:B------:R-:W-:Y:S01]  /*9b90*/  DMUL R42, RZ, R14 ;  /* 0x0000000eff2a7228 */ /* 0x000fe20000000000 */
[----:B------:R-:W-:-:S10]  /*9ba0*/  IMAD.MOV.U32 R0, RZ, RZ, 0x1 ;  /* 0x00000001ff007424 */ /* 0x000fd400078e00ff */
.L_x_149:
[----:B------:R-:W-:Y:S05]  /*9bb0*/  BSYNC.RECONVERGENT B3 ;  /* 0x0000000000037941 */ /* 0x000fea0003800200 */
.L_x_145:
        /* <DEDUP_REMOVED lines=10> */
[----:B------:R-:W-:Y:S01]  /*9c60*/  DMUL R20, R42, R42 ;  /* 0x0000002a2a147228 */ /* 0x000fe20000000000 */
[----:B------:R-:W-:Y:S01]  /*9c70*/  BSSY.RECONVERGENT B1, `(.L_x_150) ;  /* 0x000002f000017945 */ /* 0x000fe20003800200 */
[----:B------:R-:W-:Y:S01]  /*9c80*/  ISETP.NE.U32.AND P0, PT, R4, 0x1, PT ;  /* 0x000000010400780c */ /* 0x000fe20003f05070 */
[----:B------:R-:W-:-:S03]  /*9c90*/  IMAD.MOV.U32 R4, RZ, RZ, 0x3da8ff83 ;  /* 0x3da8ff83ff047424 */ /* 0x000fc600078e00ff */
[----:B------:R-:W-:Y:S02]  /*9ca0*/  FSEL R22, R22, -8.06006814911005101289e+34, !P0 ;  /* 0xf9785eba16167808 */ /* 0x000fe40004000000 */
[----:B------:R-:W-:-:S06]  /*9cb0*/  FSEL R23, -R4, 0.11223486810922622681, !P0 ;  /* 0x3de5db6504177808 */ /* 0x000fcc0004000100 */
[----:B--2---:R-:W-:Y:S01]  /*9cc0*/  DFMA R24, R20, R22, R24 ;  /* 0x000000161418722b */ /* 0x004fe20000000018 */
[----:B------:R-:W0:Y:S01]  /*9cd0*/  MUFU.RCP64H R23, 1.4142131805419921875 ;  /* 0x3ff6a09e00177908 */ /* 0x000e220000001800 */
[----:B------:R-:W-:-:S06]  /*9ce0*/  IMAD.MOV.U32 R22, RZ, RZ, 0x1 ;  /* 0x00000001ff167424 */ /* 0x000fcc00078e00ff */
[----:B------:R-:W-:Y:S01]  /*9cf0*/  DFMA R24, R20, R24, R26 ;  /* 0x000000181418722b */ /* 0x000fe2000000001a */
[----:B------:R-:W-:Y:S01]  /*9d00*/  IMAD.MOV.U32 R26, RZ, RZ, 0x667f3bcd ;  /* 0x667f3bcdff1a7424 */ /* 0x000fe200078e00ff */
[----:B------:R-:W-:-:S06]  /*9d10*/  MOV R27, 0x3ff6a09e ;  /* 0x3ff6a09e001b7802 */ /* 0x000fcc0000000f00 */
[----:B---3--:R-:W-:Y:S02]  /*9d20*/  DFMA R16, R20, R24, R16 ;  /* 0x000000181410722b */ /* 0x008fe40000000010 */
[----:B0-----:R-:W-:-:S06]  /*9d30*/  DFMA R8, R22, -R26, 1 ;  /* 0x3ff000001608742b */ /* 0x001fcc000000081a */
[----:B------:R-:W-:Y:S01]  /*9d40*/  DFMA R16, R20, R16, R18 ;  /* 0x000000101410722b */ /* 0x000fe20000000012 */
[----:B------:R0:W1:Y:S01]  /*9d50*/  F2F.F64.F32 R18, R5 ;  /* 0x0000000500127310 */ /* 0x0000620000201800 */
[----:B------:R-:W-:-:S06]  /*9d60*/  DFMA R8, R8, R8, R8 ;  /* 0x000000080808722b */ /* 0x000fcc0000000008 */
[----:B----4-:R-:W-:Y:S01]  /*9d70*/  DFMA R12, R20, R16, R12 ;  /* 0x00000010140c722b */ /* 0x010fe2000000000c */
[----:B0-----:R-:W-:Y:S01]  /*9d80*/  FFMA R5, R5, R5, R10 ;  /* 0x0000000505057223 */ /* 0x001fe2000000000a */
[----:B------:R-:W-:-:S06]  /*9d90*/  DFMA R8, R22, R8, R22 ;  /* 0x000000081608722b */ /* 0x000fcc0000000016 */
[----:B------:R-:W-:Y:S01]  /*9da0*/  DFMA R12, R20, R12, R14 ;  /* 0x0000000c140c722b */ /* 0x000fe2000000000e */
[----:B-1----:R-:W-:Y:S01]  /*9db0*/  FSETP.GEU.AND P1, PT, |R19|, 6.5827683646048100446e-37, PT ;  /* 0x036000001300780b */ /* 0x002fe20003f2e200 */
[----:B------:R-:W-:-:S06]  /*9dc0*/  DFMA R14, R8, -R26, 1 ;  /* 0x3ff00000080e742b */ /* 0x000fcc000000081a */
[----:B------:R-:W-:Y:S02]  /*9dd0*/  DFMA R42, R12, R42, R42 ;  /* 0x0000002a0c2a722b */ /* 0x000fe4000000002a */
[----:B------:R-:W-:Y:S02]  /*9de0*/  DFMA R12, R20, R12, 1 ;  /* 0x3ff00000140c742b */ /* 0x000fe4000000000c */
[----:B------:R-:W-:-:S08]  /*9df0*/  DFMA R20, R8, R14, R8 ;  /* 0x0000000e0814722b */ /* 0x000fd00000000008 */
[----:B------:R-:W-:Y:S01]  /*9e00*/  DMUL R8, R20, R18 ;  /* 0x0000001214087228 */ /* 0x000fe20000000000 */
[----:B------:R-:W-:Y:S02]  /*9e10*/  FSEL R16, R12, R42, !P0 ;  /* 0x0000002a0c107208 */ /* 0x000fe40004000000 */
[----:B------:R-:W-:Y:S02]  /*9e20*/  FSEL R17, R13, R43, !P0 ;  /* 0x0000002b0d117208 */ /* 0x000fe40004000000 */
[----:B------:R-:W-:-:S03]  /*9e30*/  LOP3.LUT P0, RZ, R0, 0x2, RZ, 0xc0, !PT ;  /* 0x0000000200ff7812 */ /* 0x000fc6000780c0ff */
[----:B------:R-:W-:Y:S02]  /*9e40*/  DFMA R14, R8, -R26, R18 ;  /* 0x8000001a080e722b */ /* 0x000fe40000000012 */
[----:B------:R-:W-:-:S06]  /*9e50*/  DADD R12, RZ, -R16 ;  /* 0x00000000ff0c7229 */ /* 0x000fcc0000000810 */
[----:B------:R-:W-:-:S04]  /*9e60*/  DFMA R8, R20, R14, R8 ;  /* 0x0000000e1408722b */ /* 0x000fc80000000008 */
[----:B------:R-:W-:Y:S02]  /*9e70*/  FSEL R12, R16, R12, !P0 ;  /* 0x0000000c100c7208 */ /* 0x000fe40004000000 */
[----:B------:R-:W-:-:S04]  /*9e80*/  FSEL R13, R17, R13, !P0 ;  /* 0x0000000d110d7208 */ /* 0x000fc80004000000 */
[----:B------:R-:W-:Y:S02]  /*9e90*/  FFMA R4, RZ, 1.9267766475677490234, R9 ;  /* 0x3ff6a09eff047823 */ /* 0x000fe40000000009 */
[----:B------:R-:W-:-:S03]  /*9ea0*/  DMUL R12, RZ, R12 ;  /* 0x0000000cff0c7228 */ /* 0x000fc60000000000 */
[----:B------:R-:W-:-:S03]  /*9eb0*/  FSETP.GT.AND P0, PT, |R4|, 1.469367938527859385e-39, PT ;  /* 0x001000000400780b */ /* 0x000fc60003f04200 */
[----:B------:R0:W1:Y:S10]  /*9ec0*/  F2F.F32.F64 R0, R12 ;  /* 0x0000000c00007310 */ /* 0x0000740000301000 */
[----:B0-----:R-:W-:Y:S05]  /*9ed0*/  @P0 BRA P1, `(.L_x_151) ;  /* 0x0000000000200947 */ /* 0x001fea0000800000 */
[----:B------:R-:W-:Y:S01]  /*9ee0*/  IMAD.MOV.U32 R32, RZ, RZ, R18 ;  /* 0x000000ffff207224 */ /* 0x000fe200078e0012 */
[----:B------:R-:W-:Y:S01]  /*9ef0*/  MOV R29, 0x3ff6a09e ;  /* 0x3ff6a09e001d7802 */ /* 0x000fe20000000f00 */
[----:B------:R-:W-:Y:S01]  /*9f00*/  IMAD.MOV.U32 R33, RZ, RZ, R19 ;  /* 0x000000ffff217224 */ /* 0x000fe200078e0013 */
[----:B------:R-:W-:Y:S01]  /*9f10*/  MOV R4, 0x9f40 ;  /* 0x00009f4000047802 */ /* 0x000fe20000000f00 */
[----:B------:R-:W-:-:S07]  /*9f20*/  IMAD.MOV.U32 R28, RZ, RZ, 0x667f3bcd ;  /* 0x667f3bcdff1c7424 */ /* 0x000fce00078e00ff */
[----:B-1----:R-:W-:Y:S05]  /*9f30*/  CALL.REL.NOINC `($__internal_0_$__cuda_sm20_div_rn_f64_full) ;  /* 0x0000000c00e87944 */ /* 0x002fea0003c00000 */
[----:B------:R-:W-:Y:S02]  /*9f40*/  IMAD.MOV.U32 R8, RZ, RZ, R36 ;  /* 0x000000ffff087224 */ /* 0x000fe400078e0024 */
[----:B------:R-:W-:-:S07]  /*9f50*/  IMAD.MOV.U32 R9, RZ, RZ, R37 ;  /* 0x000000ffff097224 */ /* 0x000fce00078e0025 */
.L_x_151:
[----:B------:R-:W-:Y:S05]  /*9f60*/  BSYNC.RECONVERGENT B1 ;  /* 0x0000000000017941 */ /* 0x000fea0003800200 */
.L_x_150:
        /* <DEDUP_REMOVED lines=23> */
[----:B-1----:R-:W-:Y:S05]  /*a0e0*/  CALL.REL.NOINC `($_Z6kernelP6CHROMOPfP10IN_FITNESSP11IN_POSITION$__internal_trig_reduction_slowpathd) ;  /* 0x0000002800747944 */ /* 0x002fea0003c00000 */
[----:B------:R-:W-:-:S07]  /*a0f0*/  MOV R10, R4 ;  /* 0x00000004000a7202 */ /* 0x000fce0000000f00 */
.L_x_155:
[----:B------:R-:W-:Y:S05]  /*a100*/  BSYNC.RECONVERGENT B4 ;  /* 0x0000000000047941 */ /* 0x000fea0003800200 */
.L_x_154:
[----:B------:R-:W-:Y:S01]  /*a110*/  VIADD R4, R10, 0x1 ;  /* 0x000000010a047836 */ /* 0x000fe20000000000 */
[----:B------:R-:W-:Y:S06]  /*a120*/  BRA `(.L_x_156) ;  /* 0x0000000000087947 */ /* 0x000fec0003800000 */
.L_x_153:
[----:B------:R-:W-:Y:S01]  /*a130*/  DMUL R42, RZ, R8 ;  /* 0x00000008ff2a7228 */ /* 0x000fe20000000000 */
[----:B------:R-:W-:-:S10]  /*a140*/  IMAD.MOV.U32 R4, RZ, RZ, 0x1 ;  /* 0x00000001ff047424 */ /* 0x000fd400078e00ff */
.L_x_156:
[----:B------:R-:W-:Y:S05]  /*a150*/  BSYNC.RECONVERGENT B3 ;  /* 0x0000000000037941 */ /* 0x000fea0003800200 */
.L_x_152:
[----:B------:R-:W0:Y:S01]  /*a160*/  LDCU.64 UR10, c[0x4][0x18] ;  /* 0x01000300ff0a77ac */ /* 0x000e220008000a00 */
[----:B------:R-:W-:-:S05]  /*a170*/  IMAD.SHL.U32 R7, R4, 0x40, RZ ;  /* 0x0000004004077824 */ /* 0x000fca00078e00ff */
[----:B------:R-:W-:-:S04]  /*a180*/  LOP3.LUT R7, R7, 0x40, RZ, 0xc0, !PT ;  /* 0x0000004007077812 */ /* 0x000fc800078ec0ff */
[----:B0-----:R-:W-:-:S05]  /*a190*/  IADD3 R16, P0, PT, R7, UR10, RZ ;  /* 0x0000000a07107c10 */ /* 0x001fca000ff1e0ff */
[----:B------:R-:W-:-:S05]  /*a1a0*/  IMAD.X R17, RZ, RZ, UR11, P0 ;  /* 0x0000000bff117e24 */ /* 0x000fca00080e06ff */
[----:B------:R-:W2:Y:S04]  /*a1b0*/  LDG.E.128.CONSTANT R20, desc[UR6][R16.64] ;  /* 0x0000000610147981 */ /* 0x000ea8000c1e9d00 */
[----:B------:R-:W3:Y:S04]  /*a1c0*/  LDG.E.128.CONSTANT R12, desc[UR6][R16.64+0x10] ;  /* 0x00001006100c7981 */ /* 0x000ee8000c1e9d00 */
[----:B------:R0:W4:Y:S01]  /*a1d0*/  LDG.E.128.CONSTANT R8, desc[UR6][R16.64+0x20] ;  /* 0x0000200610087981 */ /* 0x000122000c1e9d00 */
[----:B------:R-:W-:Y:S01]  /*a1e0*/  LOP3.LUT R7, R4, 0x1, RZ, 0xc0, !PT ;  /* 0x0000000104077812 */ /* 0x000fe200078ec0ff */
[----:B------:R-:W-:Y:S01]  /*a1f0*/  DMUL R18, R42, R42 ;  /* 0x0000002a2a127228 */ /* 0x000fe20000000000 */
[----:B------:R-:W-:Y:S01]  /*a200*/  MOV R24, 0x20fd8164 ;  /* 0x20fd816400187802 */ /* 0x000fe20000000f00 */
[----:B------:R-:W-:Y:S01]  /*a210*/  BSSY.RECONVERGENT B1, `(.L_x_157) ;  /* 0x000002f000017945 */ /* 0x000fe20003800200 */
[----:B------:R-:W-:Y:S01]  /*a220*/  ISETP.NE.U32.AND P0, PT, R7, 0x1, PT ;  /* 0x000000010700780c */ /* 0x000fe20003f05070 */
[----:B------:R-:W-:-:S03]  /*a230*/  IMAD.MOV.U32 R7, RZ, RZ, 0x3da8ff83 ;  /* 0x3da8ff83ff077424 */ /* 0x000fc600078e00ff */
[----:B------:R-:W-:Y:S01]  /*a240*/  FSEL R24, R24, -8.06006814911005101289e+34, !P0 ;  /* 0xf9785eba18187808 */ /* 0x000fe20004000000 */
[----:B0-----:R-:W-:Y:S01]  /*a250*/  IMAD.MOV.U32 R16, RZ, RZ, 0x0 ;  /* 0x00000000ff107424 */ /* 0x001fe200078e00ff */
[----:B------:R-:W-:Y:S01]  /*a260*/  FSEL R25, -R7, 0.11223486810922622681, !P0 ;  /* 0x3de5db6507197808 */ /* 0x000fe20004000100 */
[----:B------:R-:W-:-:S05]  /*a270*/  IMAD.MOV.U32 R17, RZ, RZ, 0x40af4000 ;  /* 0x40af4000ff117424 */ /* 0x000fca00078e00ff */
[----:B--2---:R-:W-:Y:S01]  /*a280*/  DFMA R20, R18, R24, R20 ;  /* 0x000000181214722b */ /* 0x004fe20000000014 */
[----:B------:R-:W0:Y:S01]  /*a290*/  MUFU.RCP64H R25, 4000 ;  /* 0x40af400000197908 */ /* 0x000e220000001800 */
[----:B------:R-:W-:-:S06]  /*a2a0*/  IMAD.MOV.U32 R24, RZ, RZ, 0x1 ;  /* 0x00000001ff187424 */ /* 0x000fcc00078e00ff */
[----:B------:R-:W-:-:S08]  /*a2b0*/  DFMA R20, R18, R20, R22 ;  /* 0x000000141214722b */ /* 0x000fd00000000016 */
[----:B---3--:R-:W-:Y:S02]  /*a2c0*/  DFMA R12, R18, R20, R12 ;  /* 0x00000014120c722b */ /* 0x008fe4000000000c */
[----:B0-----:R-:W-:-:S06]  /*a2d0*/  DFMA R20, R24, -R16, 1 ;  /* 0x3ff000001814742b */ /* 0x001fcc0000000810 */
[----:B------:R-:W-:Y:S02]  /*a2e0*/  DFMA R12, R18, R12, R14 ;  /* 0x0000000c120c722b */ /* 0x000fe4000000000e */
[----:B------:R-:W-:-:S06]  /*a2f0*/  DFMA R20, R20, R20, R20 ;  /* 0x000000141414722b */ /* 0x000fcc0000000014 */
[----:B----4-:R-:W-:Y:S02]  /*a300*/  DFMA R8, R18, R12, R8 ;  /* 0x0000000c1208722b */ /* 0x010fe40000000008 */
[----:B------:R-:W-:Y:S02]  /*a310*/  DFMA R24, R24, R20, R24 ;  /* 0x000000141818722b */ /* 0x000fe40000000018 */
[----:B------:R-:W0:Y:S04]  /*a320*/  F2F.F64.F32 R20, R5 ;  /* 0x0000000500147310 */ /* 0x000e280000201800 */
[----:B------:R-:W-:Y:S02]  /*a330*/  DFMA R8, R18, R8, R10 ;  /* 0x000000081208722b */ /* 0x000fe4000000000a */
[----:B------:R-:W-:-:S02]  /*a340*/  DFMA R16, R24, -R16, 1 ;  /* 0x3ff000001810742b */ /* 0x000fc40000000810 */
[----:B-1----:R-:W1:Y:S04]  /*a350*/  F2F.F64.F32 R10, R0 ;  /* 0x00000000000a7310 */ /* 0x002e680000201800 */
[----:B------:R-:W-:Y:S02]  /*a360*/  DFMA R42, R8, R42, R42 ;  /* 0x0000002a082a722b */ /* 0x000fe4000000002a */
[----:B------:R-:W-:Y:S02]  /*a370*/  DFMA R8, R18, R8, 1 ;  /* 0x3ff000001208742b */ /* 0x000fe40000000008 */
[----:B------:R-:W-:Y:S01]  /*a380*/  DFMA R24, R24, R16, R24 ;  /* 0x000000101818722b */ /* 0x000fe20000000018 */
[----:B0-----:R-:W-:-:S07]  /*a390*/  FSETP.GEU.AND P1, PT, |R21|, 6.5827683646048100446e-37, PT ;  /* 0x036000001500780b */ /* 0x001fce0003f2e200 */
[----:B------:R-:W-:Y:S01]  /*a3a0*/  DMUL R12, R24, R20 ;  /* 0x00000014180c7228 */ /* 0x000fe20000000000 */
[----:B------:R-:W-:Y:S02]  /*a3b0*/  FSEL R16, R8, R42, !P0 ;  /* 0x0000002a08107208 */ /* 0x000fe40004000000 */
[----:B------:R-:W-:Y:S02]  /*a3c0*/  FSEL R17, R9, R43, !P0 ;  /* 0x0000002b09117208 */ /* 0x000fe40004000000 */
[----:B------:R-:W-:-:S03]  /*a3d0*/  LOP3.LUT P0, RZ, R4, 0x2, RZ, 0xc0, !PT ;  /* 0x0000000204ff7812 */ /* 0x000fc6000780c0ff */
[----:B------:R-:W-:Y:S02]  /*a3e0*/  DFMA R14, R12, -4000, R20 ;  /* 0xc0af40000c0e782b */ /* 0x000fe40000000014 */
[----:B------:R-:W-:-:S06]  /*a3f0*/  DADD R8, RZ, -R16 ;  /* 0x00000000ff087229 */ /* 0x000fcc0000000810 */
[----:B------:R-:W-:-:S04]  /*a400*/  DFMA R4, R24, R14, R12 ;  /* 0x0000000e1804722b */ /* 0x000fc8000000000c */
[----:B------:R-:W-:Y:S02]  /*a410*/  FSEL R8, R16, R8, !P0 ;  /* 0x0000000810087208 */ /* 0x000fe40004000000 */
[----:B------:R-:W-:-:S06]  /*a420*/  FSEL R9, R17, R9, !P0 ;  /* 0x0000000911097208 */ /* 0x000fcc0004000000 */
[----:B-1----:R-:W-:Y:S01]  /*a430*/  DMUL R10, R10, R8 ;  /* 0x000000080a0a7228 */ /* 0x002fe20000000000 */
[----:B------:R-:W-:-:S05]  /*a440*/  FFMA R8, RZ, 5.4765625, R5 ;  /* 0x40af4000ff087823 */ /* 0x000fca0000000005 */
[----:B------:R0:W1:Y:S01]  /*a450*/  F2F.F32.F64 R7, R10 ;  /* 0x0000000a00077310 */ /* 0x0000620000301000 */
[----:B------:R-:W-:-:S13]  /*a460*/  FSETP.GT.AND P0, PT, |R8|, 1.469367938527859385e-39, PT ;  /* 0x001000000800780b */ /* 0x000fda0003f04200 */
[----:B0-----:R-:W-:Y:S05]  /*a470*/  @P0 BRA P1, `(.L_x_158) ;  /* 0x0000000000200947 */ /* 0x001fea0000800000 */
[----:B------:R-:W-:Y:S01]  /*a480*/  MOV R32, R20 ;  /* 0x0000001400207202 */ /* 0x000fe20000000f00 */
[----:B------:R-:W-:Y:S01]  /*a490*/  IMAD.MOV.U32 R33, RZ, RZ, R21 ;  /* 0x000000ffff217224 */ /* 0x000fe200078e0015 */
[----:B------:R-:W-:Y:S01]  /*a4a0*/  MOV R4, 0xa4e0 ;  /* 0x0000a4e000047802 */ /* 0x000fe20000000f00 */
[----:B------:R-:W-:Y:S02]  /*a4b0*/  IMAD.MOV.U32 R28, RZ, RZ, RZ ;  /* 0x000000ffff1c7224 */ /* 0x000fe400078e00ff */
[----:B------:R-:W-:-:S07]  /*a4c0*/  IMAD.MOV.U32 R29, RZ, RZ, 0x40af4000 ;  /* 0x40af4000ff1d7424 */ /* 0x000fce00078e00ff */
[----:B-1----:R-:W-:Y:S05]  /*a4d0*/  CALL.REL.NOINC `($__internal_0_$__cuda_sm20_div_rn_f64_full) ;  /* 0x0000000800807944 */ /* 0x002fea0003c00000 */
[----:B------:R-:W-:Y:S01]  /*a4e0*/  IMAD.MOV.U32 R4, RZ, RZ, R36 ;  /* 0x000000ffff047224 */ /* 0x000fe200078e0024 */
[----:B------:R-:W-:-:S07]  /*a4f0*/  MOV R5, R37 ;  /* 0x0000002500057202 */ /* 0x000fce0000000f00 */
.L_x_158:
[----:B------:R-:W-:Y:S05]  /*a500*/  BSYNC.RECONVERGENT B1 ;  /* 0x0000000000017941 */ /* 0x000fea0003800200 */
.L_x_157:
[----:B-1----:R-:W0:Y:S02]  /*a510*/  F2F.F64.F32 R8, R7 ;  /* 0x0000000700087310 */ /* 0x002e240000201800 */
[----:B0-----:R-:W-:-:S08]  /*a520*/  DADD R8, -R8, R4 ;  /* 0x0000000008087229 */ /* 0x001fd00000000104 */
[----:B------:R-:W-:-:S06]  /*a530*/  DADD R8, R8, 1 ;  /* 0x3ff0000008087429 */ /* 0x000fcc0000000000 */
[----:B------:R0:W1:Y:S01]  /*a540*/  F2F.F32.F64 R0, R8 ;  /* 0x0000000800007310 */ /* 0x0000620000301000 */
[----:B------:R-:W-:Y:S05]  /*a550*/  BRA `(.L_x_115) ;  /* 0x0000000800187947 */ /* 0x000fea0003800000 */
.L_x_109:
[----:B------:R-:W-:Y:S05]  /*a560*/  BSYNC.RELIABLE B7 ;  /* 0x0000000000077941 */ /* 0x000fea0003800100 */
.L_x_105:
[----:B------:R-:W-:Y:S01]  /*a570*/  BSSY.RECONVERGENT B1, `(.L_x_159) ;  /* 0x0000006000017945 */ /* 0x000fe20003800200 */
[----:B------:R-:W-:Y:S01]  /*a580*/  IMAD.MOV.U32 R32, RZ, RZ, RZ ;  /* 0x000000ffff207224 */ /* 0x000fe200078e00ff */
[----:B------:R-:W-:Y:S01]  /*a590*/  MOV R28, 0xa5d0 ;  /* 0x0000a5d0001c7802 */ /* 0x000fe20000000f00 */
[----:B------:R-:W-:Y:S02]  /*a5a0*/  IMAD.MOV.U32 R29, RZ, RZ, 0x40240000 ;  /* 0x40240000ff1d7424 */ /* 0x000fe400078e00ff */
[----:B------:R-:W-:-:S07]  /*a5b0*/  IMAD.MOV.U32 R13, RZ, RZ, 0x40180000 ;  /* 0x40180000ff0d7424 */ /* 0x000fce00078e00ff */
[----:B0-----:R-:W-:Y:S05]  /*a5c0*/  CALL.REL.NOINC `($_Z6kernelP6CHROMOPfP10IN_FITNESSP11IN_POSITION$__internal_accurate_pow) ;  /* 0x0000001800847944 */ /* 0x001fea0003c00000 */
[----:B------:R-:W-:Y:S05]  /*a5d0*/  BSYNC.RECONVERGENT B1 ;  /* 0x0000000000017941 */ /* 0x000fea0003800200 */
.L_x_159:
[----:B------:R-:W0:Y:S02]  /*a5e0*/  F2F.F64.F32 R10, R4 ;  /* 0x00000004000a7310 */ /* 0x000e240000201800 */
[----:B0-----:R-:W-:-:S08]  /*a5f0*/  DMUL R8, R10, R38 ;  /* 0x000000260a087228 */ /* 0x001fd00000000000 */
[----:B------:R-:W-:-:S10]  /*a600*/  DMUL R8, R10, R8 ;  /* 0x000000080a087228 */ /* 0x000fd40000000000 */
[----:B------:R-:W0:Y:S02]  /*a610*/  F2F.F32.F64 R8, R8 ;  /* 0x0000000800087310 */ /* 0x000e240000301000 */
[----:B0-----:R-:W-:Y:S01]  /*a620*/  FFMA R0, R5, R5, R8 ;  /* 0x0000000505007223 */ /* 0x001fe20000000008 */
[----:B------:R-:W-:Y:S06]  /*a630*/  BRA `(.L_x_115) ;  /* 0x0000000400e07947 */ /* 0x000fec0003800000 */
.L_x_144:
[----:B------:R-:W-:-:S04]  /*a640*/  FFMA R0, R5, R5, RZ ;  /* 0x0000000505007223 */ /* 0x000fc800000000ff */
[----:B------:R-:W-:Y:S01]  /*a650*/  FFMA R0, R0, R0, RZ ;  /* 0x0000000000007223 */ /* 0x000fe200000000ff */
[----:B------:R-:W-:Y:S06]  /*a660*/  BRA `(.L_x_115) ;  /* 0x0000000400d47947 */ /* 0x000fec0003800000 */
.L_x_143:
[----:B------:R-:W1:Y:S01]  /*a670*/  F2F.F64.F32 R8, R4 ;  /* 0x0000000400087310 */ /* 0x000e620000201800 */
[----:B------:R-:W-:Y:S01]  /*a680*/  BSSY.RECONVERGENT B1, `(.L_x_160) ;  /* 0x0000006000017945 */ /* 0x000fe20003800200 */
[----:B------:R-:W-:Y:S01]  /*a690*/  IMAD.MOV.U32 R13, RZ, RZ, 0x40000000 ;  /* 0x40000000ff0d7424 */ /* 0x000fe200078e00ff */
[----:B-1----:R-:W-:-:S10]  /*a6a0*/  DADD R28, -RZ, |R8| ;  /* 0x00000000ff1c7229 */ /* 0x002fd40000000508 */
[----:B------:R-:W-:Y:S02]  /*a6b0*/  MOV R32, R28 ;  /* 0x0000001c00207202 */ /* 0x000fe40000000f00 */
[----:B------:R-:W-:-:S07]  /*a6c0*/  MOV R28, 0xa6e0 ;  /* 0x0000a6e0001c7802 */ /* 0x000fce0000000f00 */
[----:B0-----:R-:W-:Y:S05]  /*a6d0*/  CALL.REL.NOINC `($_Z6kernelP6CHROMOPfP10IN_FITNESSP11IN_POSITION$__internal_accurate_pow) ;  /* 0x0000001800407944 */ /* 0x001fea0003c00000 */
[----:B------:R-:W-:Y:S05]  /*a6e0*/  BSYNC.RECONVERGENT B1 ;  /* 0x0000000000017941 */ /* 0x000fea0003800200 */
.L_x_160:
[----:B------:R-:W-:Y:S01]  /*a6f0*/  DADD R10, R8, 2 ;  /* 0x40000000080a7429 */ /* 0x000fe20000000000 */
[----:B------:R-:W-:Y:S01]  /*a700*/  FSETP.NEU.AND P0, PT, R4, RZ, PT ;  /* 0x000000ff0400720b */ /* 0x000fe20003f0d000 */
[----:B------:R-:W-:Y:S03]  /*a710*/  BSSY.RECONVERGENT B1, `(.L_x_161) ;  /* 0x000000d000017945 */ /* 0x000fe60003800200 */
[----:B------:R-:W-:Y:S02]  /*a720*/  FSEL R38, R38, RZ, P0 ;  /* 0x000000ff26267208 */ /* 0x000fe40000000000 */
[----:B------:R-:W-:-:S03]  /*a730*/  FSEL R39, R39, RZ, P0 ;  /* 0x000000ff27277208 */ /* 0x000fc60000000000 */
[----:B------:R-:W-:Y:S02]  /*a740*/  LOP3.LUT R0, R11, 0x7ff00000, RZ, 0xc0, !PT ;  /* 0x7ff000000b007812 */ /* 0x000fe400078ec0ff */
[----:B------:R0:W1:Y:S02]  /*a750*/  F2F.F64.F32 R10, R5 ;  /* 0x00000005000a7310 */ /* 0x0000640000201800 */
        /* <DEDUP_REMOVED lines=8> */
.L_x_162:
[----:B------:R-:W-:Y:S05]  /*a7e0*/  BSYNC.RECONVERGENT B1 ;  /* 0x0000000000017941 */ /* 0x000fea0003800200 */
.L_x_161:
[----:B------:R-:W-:Y:S01]  /*a7f0*/  DADD R38, RZ, R38 ;  /* 0x00000000ff267229 */ /* 0x000fe20000000026 */
[----:B------:R-:W-:Y:S01]  /*a800*/  FSETP.NEU.AND P0, PT, R4, 1, PT ;  /* 0x3f8000000400780b */ /* 0x000fe20003f0d000 */
[----:B------:R-:W-:Y:S01]  /*a810*/  DFMA R8, R8, 0.5, RZ ;  /* 0x3fe000000808782b */ /* 0x000fe200000000ff */
[----:B------:R-:W-:Y:S01]  /*a820*/  BSSY.RECONVERGENT B1, `(.L_x_163) ;  /* 0x0000009000017945 */ /* 0x000fe20003800200 */
[----:B------:R-:W-:Y:S01]  /*a830*/  DADD R28, -RZ, |R10| ;  /* 0x00000000ff1c7229 */ /* 0x000fe2000000050a */
[----:B------:R-:W-:-:S03]  /*a840*/  IMAD.MOV.U32 R13, RZ, RZ, 0x40000000 ;  /* 0x40000000ff0d7424 */ /* 0x000fc600078e00ff */
[----:B------:R-:W-:Y:S06]  /*a850*/  F2F.F32.F64 R0, R8 ;  /* 0x0000000800007310 */ /* 0x000fec0000301000 */
[----:B------:R-:W-:Y:S01]  /*a860*/  IMAD.MOV.U32 R32, RZ, RZ, R28 ;  /* 0x000000ffff207224 */ /* 0x000fe200078e001c */
[----:B------:R-:W-:Y:S01]  /*a870*/  MOV R28, 0xa8b0 ;  /* 0x0000a8b0001c7802 */ /* 0x000fe20000000f00 */
[----:B------:R-:W0:Y:S02]  /*a880*/  F2F.F32.F64 R38, R38 ;  /* 0x0000002600267310 */ /* 0x000e240000301000 */
[----:B0-----:R-:W-:-:S07]  /*a890*/  FSEL R4, R38, 1, P0 ;  /* 0x3f80000026047808 */ /* 0x001fce0000000000 */
[----:B------:R-:W-:Y:S05]  /*a8a0*/  CALL.REL.NOINC `($_Z6kernelP6CHROMOPfP10IN_FITNESSP11IN_POSITION$__internal_accurate_pow) ;  /* 0x0000001400cc7944 */ /* 0x000fea0003c00000 */
[----:B------:R-:W-:Y:S05]  /*a8b0*/  BSYNC.RECONVERGENT B1 ;  /* 0x0000000000017941 */ /* 0x000fea0003800200 */
.L_x_163:
        /* <DEDUP_REMOVED lines=12> */
[----:B------:R-:W-:Y:S01]  /*a980*/  MOV R38, 0x0 ;  /* 0x0000000000267802 */ /* 0x000fe20000000f00 */
[----:B------:R-:W-:Y:S01]  /*a990*/  IMAD.MOV.U32 R39, RZ, RZ, 0x7ff00000 ;  /* 0x7ff00000ff277424 */ /* 0x000fe200078e00ff */
[----:B------:R-:W-:Y:S06]  /*a9a0*/  BRA `(.L_x_165) ;  /* 0x0000000000047947 */ /* 0x000fec0003800000 */
.L_x_166:
[----:B------:R-:W-:-:S11]  /*a9b0*/  DADD R38, R10, 2 ;  /* 0x400000000a267429 */ /* 0x000fd60000000000 */
.L_x_165:
[----:B------:R-:W-:Y:S05]  /*a9c0*/  BSYNC.RECONVERGENT B1 ;  /* 0x0000000000017941 */ /* 0x000fea0003800200 */
.L_x_164:
[----:B------:R-:W0:Y:S01]  /*a9d0*/  F2F.F64.F32 R8, R0 ;  /* 0x0000000000087310 */ /* 0x000e220000201800 */
[----:B------:R-:W-:Y:S01]  /*a9e0*/  FSETP.NEU.AND P0, PT, R5, 1, PT ;  /* 0x3f8000000500780b */ /* 0x000fe20003f0d000 */
[----:B------:R-:W-:Y:S03]  /*a9f0*/  BSSY.RECONVERGENT B1, `(.L_x_167) ;  /* 0x000000e000017945 */ /* 0x000fe60003800200 */
[----:B------:R-:W-:Y:S02]  /*aa00*/  FSEL R14, R38, RZ, P0 ;  /* 0x000000ff260e7208 */ /* 0x000fe40000000000 */
[----:B------:R-:W-:Y:S01]  /*aa10*/  FSEL R15, R39, 1.875, P0 ;  /* 0x3ff00000270f7808 */ /* 0x000fe20000000000 */
[----:B0-----:R-:W-:Y:S01]  /*aa20*/  DFMA R12, R10, 0.5, R8 ;  /* 0x3fe000000a0c782b */ /* 0x001fe20000000008 */
[----:B------:R-:W0:Y:S08]  /*aa30*/  F2F.F64.F32 R10, R4 ;  /* 0x00000004000a7310 */ /* 0x000e300000201800 */
[----:B------:R1:W2:Y:S01]  /*aa40*/  F2F.F32.F64 R7, R12 ;  /* 0x0000000c00077310 */ /* 0x0002a20000301000 */
[----:B0-----:R-:W-:Y:S01]  /*aa50*/  DADD R10, R10, R14 ;  /* 0x000000000a0a7229 */ /* 0x001fe2000000000e */
[----:B-1----:R-:W-:-:S06]  /*aa60*/  IMAD.MOV.U32 R13, RZ, RZ, 0x40000000 ;  /* 0x40000000ff0d7424 */ /* 0x002fcc00078e00ff */
[----:B------:R-:W-:Y:S08]  /*aa70*/  F2F.F32.F64 R5, R10 ;  /* 0x0000000a00057310 */ /* 0x000ff00000301000 */
[----:B--2---:R-:W0:Y:S02]  /*aa80*/  F2F.F64.F32 R8, R7 ;  /* 0x0000000700087310 */ /* 0x004e240000201800 */
[----:B0-----:R-:W-:-:S10]  /*aa90*/  DADD R28, -RZ, |R8| ;  /* 0x00000000ff1c7229 */ /* 0x001fd40000000508 */
[----:B------:R-:W-:Y:S01]  /*aaa0*/  IMAD.MOV.U32 R32, RZ, RZ, R28 ;  /* 0x000000ffff207224 */ /* 0x000fe200078e001c */
[----:B------:R-:W-:-:S07]  /*aab0*/  MOV R28, 0xaad0 ;  /* 0x0000aad0001c7802 */ /* 0x000fce0000000f00 */
[----:B------:R-:W-:Y:S05]  /*aac0*/  CALL.REL.NOINC `($_Z6kernelP6CHROMOPfP10IN_FITNESSP11IN_POSITION$__internal_accurate_pow) ;  /* 0x0000001400447944 */ /* 0x000fea0003c00000 */
[----:B------:R-:W-:Y:S05]  /*aad0*/  BSYNC.RECONVERGENT B1 ;  /* 0x0000000000017941 */ /* 0x000fea0003800200 */
.L_x_167:
[----:B------:R-:W-:Y:S01]  /*aae0*/  DADD R10, R8, 2 ;  /* 0x40000000080a7429 */ /* 0x000fe20000000000 */
[----:B------:R-:W0:Y:S01]  /*aaf0*/  F2F.F64.F32 R4, R5 ;  /* 0x0000000500047310 */ /* 0x000e220000201800 */
        /* <DEDUP_REMOVED lines=8> */
[----:B0-----:R-:W-:Y:S05]  /*ab80*/  @P0 BRA `(.L_x_169) ;  /* 0x0000000000180947 */ /* 0x001fea0003800000 */
[----:B------:R-:W-:-:S13]  /*ab90*/  FSETP.NAN.AND P0, PT, R7, R7, PT ;  /* 0x000000070700720b */ /* 0x000fda0003f08000 */
[----:B------:R-:W-:Y:S01]  /*aba0*/  @P0 DADD R38, R8, 2 ;  /* 0x4000000008260429 */ /* 0x000fe20000000000 */
[----:B------:R-:W-:Y:S10]  /*abb0*/  @P0 BRA `(.L_x_169) ;  /* 0x00000000000c0947 */ /* 0x000ff40003800000 */
[----:B------:R-:W-:-:S14]  /*abc0*/  DSETP.NEU.AND P0, PT, |R8|, +INF , PT ;  /* 0x7ff000000800742a */ /* 0x000fdc0003f0d200 */
[----:B------:R-:W-:Y:S01]  /*abd0*/  @!P0 IMAD.MOV.U32 R38, RZ, RZ, 0x0 ;  /* 0x00000000ff268424 */ /* 0x000fe200078e00ff */
[----:B------:R-:W-:-:S07]  /*abe0*/  @!P0 MOV R39, 0x7ff00000 ;  /* 0x7ff0000000278802 */ /* 0x000fce0000000f00 */
.L_x_169:
[----:B------:R-:W-:Y:S05]  /*abf0*/  BSYNC.RECONVERGENT B1 ;  /* 0x0000000000017941 */ /* 0x000fea0003800200 */
.L_x_168:
[----:B------:R-:W-:Y:S01]  /*ac00*/  FSEL R10, R38, RZ, P1 ;  /* 0x000000ff260a7208 */ /* 0x000fe20000800000 */
[----:B------:R-:W-:Y:S01]  /*ac10*/  BSSY.RECONVERGENT B1, `(.L_x_170) ;  /* 0x0000007000017945 */ /* 0x000fe20003800200 */
[----:B------:R-:W-:Y:S01]  /*ac20*/  FSEL R11, R39, 1.875, P1 ;  /* 0x3ff00000270b7808 */ /* 0x000fe20000800000 */
[----:B------:R-:W-:Y:S01]  /*ac30*/  IMAD.MOV.U32 R32, RZ, RZ, R28 ;  /* 0x000000ffff207224 */ /* 0x000fe200078e001c */
[----:B------:R-:W-:Y:S01]  /*ac40*/  MOV R28, 0xac80 ;  /* 0x0000ac80001c7802 */ /* 0x000fe20000000f00 */
[----:B------:R-:W-:-:S03]  /*ac50*/  IMAD.MOV.U32 R13, RZ, RZ, 0x40100000 ;  /* 0x40100000ff0d7424 */ /* 0x000fc600078e00ff */
[----:B------:R-:W-:-:S11]  /*ac60*/  DADD R4, R4, R10 ;  /* 0x0000000004047229 */ /* 0x000fd6000000000a */
[----:B------:R-:W-:Y:S05]  /*ac70*/  CALL.REL.NOINC `($_Z6kernelP6CHROMOPfP10IN_FITNESSP11IN_POSITION$__internal_accurate_pow) ;  /* 0x0000001000d87944 */ /* 0x000fea0003c00000 */
[----:B------:R-:W-:Y:S05]  /*ac80*/  BSYNC.RECONVERGENT B1 ;  /* 0x0000000000017941 */ /* 0x000fea0003800200 */
.L_x_170:
[----:B------:R-:W-:Y:S01]  /*ac90*/  DADD R10, R8, 4 ;  /* 0x40100000080a7429 */ /* 0x000fe20000000000 */
[----:B------:R-:W-:Y:S01]  /*aca0*/  BSSY.RECONVERGENT B1, `(.L_x_171) ;  /* 0x000000d000017945 */ /* 0x000fe20003800200 */
[----:B------:R-:W-:Y:S02]  /*acb0*/  FSETP.NEU.AND P1, PT, R7, 1, PT ;  /* 0x3f8000000700780b */ /* 0x000fe40003f2d000 */
[----:B------:R-:W-:Y:S02]  /*acc0*/  FSEL R38, R38, RZ, P2 ;  /* 0x000000ff26267208 */ /* 0x000fe40001000000 */
[----:B------:R-:W-:-:S04]  /*acd0*/  FSEL R39, R39, RZ, P2 ;  /* 0x000000ff27277208 */ /* 0x000fc80001000000 */
[----:B------:R-:W-:-:S04]  /*ace0*/  LOP3.LUT R10, R11, 0x7ff00000, RZ, 0xc0, !PT ;  /* 0x7ff000000b0a7812 */ /* 0x000fc800078ec0ff */
[----:B------:R-:W-:-:S13]  /*acf0*/  ISETP.NE.AND P0, PT, R10, 0x7ff00000, PT ;  /* 0x7ff000000a00780c */ /* 0x000fda0003f05270 */
[----:B------:R-:W-:Y:S05]  /*ad00*/  @P0 BRA `(.L_x_172) ;  /* 0x0000000000180947 */ /* 0x000fea0003800000 */
[----:B------:R-:W-:-:S13]  /*ad10*/  FSETP.NAN.AND P0, PT, R7, R7, PT ;  /* 0x000000070700720b */ /* 0x000fda0003f08000 */
[----:B------:R-:W-:Y:S01]  /*ad20*/  @P0 DADD R38, R8, 4 ;  /* 0x4010000008260429 */ /* 0x000fe20000000000 */
[----:B------:R-:W-:Y:S10]  /*ad30*/  @P0 BRA `(.L_x_172) ;  /* 0x00000000000c0947 */ /* 0x000ff40003800000 */
[----:B------:R-:W-:-:S14]  /*ad40*/  DSETP.NEU.AND P0, PT, |R8|, +INF , PT ;  /* 0x7ff000000800742a */ /* 0x000fdc0003f0d200 */
[----:B------:R-:W-:Y:S02]  /*ad50*/  @!P0 IMAD.MOV.U32 R38, RZ, RZ, 0x0 ;  /* 0x00000000ff268424 */ /* 0x000fe400078e00ff */
[----:B------:R-:W-:-:S07]  /*ad60*/  @!P0 IMAD.MOV.U32 R39, RZ, RZ, 0x7ff00000 ;  /* 0x7ff00000ff278424 */ /* 0x000fce00078e00ff */
.L_x_172:
[----:B------:R-:W-:Y:S05]  /*ad70*/  BSYNC.RECONVERGENT B1 ;  /* 0x0000000000017941 */ /* 0x000fea0003800200 */
.L_x_171:
[----:B------:R-:W-:Y:S02]  /*ad80*/  FSEL R8, R38, RZ, P1 ;  /* 0x000000ff26087208 */ /* 0x000fe40000800000 */
[----:B------:R-:W-:-:S06]  /*ad90*/  FSEL R9, R39, 1.875, P1 ;  /* 0x3ff0000027097808 */ /* 0x000fcc0000800000 */
[----:B------:R-:W-:-:S06]  /*ada0*/  DADD R4, R4, R8 ;  /* 0x0000000004047229 */ /* 0x000fcc0000000008 */
[----:B------:R0:W1:Y:S05]  /*adb0*/  F2F.F32.F64 R0, R4 ;  /* 0x0000000400007310 */ /* 0x00006a0000301000 */
.L_x_115:
[----:B------:R-:W-:Y:S05]  /*adc0*/  BSYNC.RECONVERGENT B0 ;  /* 0x0000000000007941 */ /* 0x000fea0003800200 */
.L_x_104:
[----:B------:R-:W-:Y:S05]  /*add0*/  WARPSYNC.ALL ;  /* 0x0000000000007948 */ /* 0x000fea0003800000 */
[----:B0---4-:R-:W0:Y:S01]  /*ade0*/  LDC.64 R8, c[0x0][0x388] ;  /* 0x0000e200ff087b82 */ /* 0x011e220000000a00 */
[----:B-1-3--:R-:W1:Y:S01]  /*adf0*/  F2F.F64.F32 R10, R0 ;  /* 0x00000000000a7310 */ /* 0x00ae620000201800 */
[----:B------:R-:W-:Y:S01]  /*ae00*/  MOV R2, 0x0 ;  /* 0x0000000000027802 */ /* 0x000fe20000000f00 */
[----:B------:R3:W-:Y:S01]  /*ae10*/  STL [R1+0x180], R3 ;  /* 0x0001800301007387 */ /* 0x0007e20000100800 */
[----:B------:R-:W2:Y:S01]  /*ae20*/  LDCU.64 UR4, c[0x4][0x8] ;  /* 0x01000100ff0477ac */ /* 0x000ea20008000a00 */
[----:B------:R-:W-:-:S03]  /*ae30*/  IADD3 R6, P0, P1, R1, 0x180, R6 ;  /* 0x0000018001067810 */ /* 0x000fc6000791e006 */
[----:B------:R3:W4:Y:S01]  /*ae40*/  LDC.64 R12, c[0x4][R2] ;  /* 0x01000000020c7b82 */ /* 0x0007220000000a00 */
[----:B------:R-:W-:Y:S01]  /*ae50*/  IADD3.X R7, PT, PT, RZ, UR8, RZ, P0, P1 ;  /* 0x00000008ff077c10 */ /* 0x000fe200087e24ff */
[----:B-1----:R3:W-:Y:S01]  /*ae60*/  STL.64 [R1+0x188], R10 ;  /* 0x0001880a01007387 */ /* 0x0027e20000100a00 */
[----:B--2---:R-:W-:Y:S01]  /*ae70*/  MOV R4, UR4 ;  /* 0x0000000400047c02 */ /* 0x004fe20008000f00 */
[----:B------:R-:W-:Y:S02]  /*ae80*/  IMAD.U32 R5, RZ, RZ, UR5 ;  /* 0x00000005ff057e24 */ /* 0x000fe4000f8e00ff */
[----:B0-----:R-:W-:-:S05]  /*ae90*/  IMAD.WIDE R8, R3, 0x4, R8 ;  /* 0x0000000403087825 */ /* 0x001fca00078e0208 */
[----:B------:R3:W-:Y:S02]  /*aea0*/  STG.E desc[UR6][R8.64], R0 ;  /* 0x0000000008007986 */ /* 0x0007e4000c101906 */
[----:B------:R-:W-:-:S07]  /*aeb0*/  LEPC R20, `(.L_x_173) ;  /* 0x000000001014794e */ /* 0x000fce0000000000 */
[----:B---34-:R-:W-:Y:S05]  /*aec0*/  CALL.ABS.NOINC R12 ;  /* 0x000000000c007343 */ /* 0x018fea0003c00000 */
.L_x_173:
[----:B------:R-:W-:Y:S05]  /*aed0*/  EXIT ;  /* 0x000000000000794d */ /* 0x000fea0003800000 */
        .weak           $__internal_0_$__cuda_sm20_div_rn_f64_full
        .type           $__internal_0_$__cuda_sm20_div_rn_f64_full,@function
        .size           $__internal_0_$__cuda_sm20_div_rn_f64_full,($__internal_1_$__cuda_sm20_rcp_rn_f32_slowpath - $__internal_0_$__cuda_sm20_div_rn_f64_full)
$__internal_0_$__cuda_sm20_div_rn_f64_full:
[C---:B------:R-:W-:Y:S01]  /*aee0*/  FSETP.GEU.AND P0, PT, |R29|.reuse, 1.469367938527859385e-39, PT ;  /* 0x001000001d00780b */ /* 0x040fe20003f0e200 */
[----:B------:R-:W-:Y:S01]  /*aef0*/  IMAD.MOV.U32 R34, RZ, RZ, 0x1 ;  /* 0x00000001ff227424 */ /* 0x000fe200078e00ff */
[----:B------:R-:W-:Y:S01]  /*af00*/  LOP3.LUT R30, R29, 0x800fffff, RZ, 0xc0, !PT ;  /* 0x800fffff1d1e7812 */ /* 0x000fe200078ec0ff */
[----:B------:R-:W-:Y:S01]  /*af10*/  IMAD.MOV.U32 R44, RZ, RZ, 0x1ca00000 ;  /* 0x1ca00000ff2c7424 */ /* 0x000fe200078e00ff */
[C---:B------:R-:W-:Y:S01]  /*af20*/  FSETP.GEU.AND P2, PT, |R33|.reuse, 1.469367938527859385e-39, PT ;  /* 0x001000002100780b */ /* 0x040fe20003f4e200 */
[----:B------:R-:W-:Y:S01]  /*af30*/  BSSY.RECONVERGENT B2, `(.L_x_174) ;  /* 0x0000053000027945 */ /* 0x000fe20003800200 */
[----:B------:R-:W-:Y:S01]  /*af40*/  LOP3.LUT R31, R30, 0x3ff00000, RZ, 0xfc, !PT ;  /* 0x3ff000001e1f7812 */ /* 0x000fe200078efcff */
[----:B------:R-:W-:Y:S01]  /*af50*/  IMAD.MOV.U32 R30, RZ, RZ, R28 ;  /* 0x000000ffff1e7224 */ /* 0x000fe200078e001c */
[----:B------:R-:W-:Y:S02]  /*af60*/  LOP3.LUT R46, R33, 0x7ff00000, RZ, 0xc0, !PT ;  /* 0x7ff00000212e7812 */ /* 0x000fe400078ec0ff */
[----:B------:R-:W-:-:S03]  /*af70*/  LOP3.LUT R45, R29, 0x7ff00000, RZ, 0xc0, !PT ;  /* 0x7ff000001d2d7812 */ /* 0x000fc600078ec0ff */
[----:B------:R-:W-:Y:S01]  /*af80*/  @!P0 DMUL R30, R28, 8.98846567431157953865e+307 ;  /* 0x7fe000001c1e8828 */ /* 0x000fe20000000000 */
[----:B------:R-:W-:-:S03]  /*af90*/  ISETP.GE.U32.AND P1, PT, R46, R45, PT ;  /* 0x0000002d2e00720c */ /* 0x000fc60003f26070 */
[----:B------:R-:W-:Y:S02]  /*afa0*/  @!P2 LOP3.LUT R13, R29, 0x7ff00000, RZ, 0xc0, !PT ;  /* 0x7ff000001d0da812 */ /* 0x000fe400078ec0ff */
[----:B------:R-:W0:Y:S02]  /*afb0*/  MUFU.RCP64H R35, R31 ;  /* 0x0000001f00237308 */ /* 0x000e240000001800 */
[----:B------:R-:W-:-:S04]  /*afc0*/  @!P2 ISETP.GE.U32.AND P3, PT, R46, R13, PT ;  /* 0x0000000d2e00a20c */ /* 0x000fc80003f66070 */
[----:B------:R-:W-:-:S04]  /*afd0*/  @!P2 SEL R13, R44, 0x63400000, !P3 ;  /* 0x634000002c0da807 */ /* 0x000fc80005800000 */
[----:B------:R-:W-:Y:S01]  /*afe0*/  @!P2 LOP3.LUT R13, R13, 0x80000000, R33, 0xf8, !PT ;  /* 0x800000000d0da812 */ /* 0x000fe200078ef821 */
[----:B0-----:R-:W-:-:S08]  /*aff0*/  DFMA R36, R34, -R30, 1 ;  /* 0x3ff000002224742b */ /* 0x001fd0000000081e */
[----:B------:R-:W-:-:S08]  /*b000*/  DFMA R36, R36, R36, R36 ;  /* 0x000000242424722b */ /* 0x000fd00000000024 */
[----:B------:R-:W-:Y:S01]  /*b010*/  DFMA R38, R34, R36, R34 ;  /* 0x000000242226722b */ /* 0x000fe20000000022 */
[----:B------:R-:W-:Y:S01]  /*b020*/  SEL R35, R44, 0x63400000, !P1 ;  /* 0x634000002c237807 */ /* 0x000fe20004800000 */
[----:B------:R-:W-:Y:S01]  /*b030*/  @!P2 IMAD.MOV.U32 R36, RZ, RZ, RZ ;  /* 0x000000ffff24a224 */ /* 0x000fe200078e00ff */
[----:B------:R-:W-:Y:S01]  /*b040*/  @!P2 LOP3.LUT R37, R13, 0x100000, RZ, 0xfc, !PT ;  /* 0x001000000d25a812 */ /* 0x000fe200078efcff */
[----:B------:R-:W-:Y:S01]  /*b050*/  IMAD.MOV.U32 R13, RZ, RZ, R45 ;  /* 0x000000ffff0d7224 */ /* 0x000fe200078e002d */
[----:B------:R-:W-:-:S03]  /*b060*/  LOP3.LUT R35, R35, 0x800fffff, R33, 0xf8, !PT ;  /* 0x800fffff23237812 */ /* 0x000fc600078ef821 */
[----:B------:R-:W-:Y:S01]  /*b070*/  DFMA R42, R38, -R30, 1 ;  /* 0x3ff00000262a742b */ /* 0x000fe2000000081e */
[----:B------:R-:W-:Y:S02]  /*b080*/  MOV R34, R32 ;  /* 0x0000002000227202 */ /* 0x000fe40000000f00 */
[----:B------:R-:W-:-:S04]  /*b090*/  @!P0 LOP3.LUT R13, R31, 0x7ff00000, RZ, 0xc0, !PT ;  /* 0x7ff000001f0d8812 */ /* 0x000fc800078ec0ff */
[----:B------:R-:W-:Y:S02]  /*b0a0*/  @!P2 DFMA R34, R34, 2, -R36 ;  /* 0x400000002222a82b */ /* 0x000fe40000000824 */
[----:B------:R-:W-:-:S08]  /*b0b0*/  DFMA R38, R38, R42, R38 ;  /* 0x0000002a2626722b */ /* 0x000fd00000000026 */
[----:B------:R-:W-:-:S08]  /*b0c0*/  DMUL R36, R38, R34 ;  /* 0x0000002226247228 */ /* 0x000fd00000000000 */
[----:B------:R-:W-:-:S08]  /*b0d0*/  DFMA R42, R36, -R30, R34 ;  /* 0x8000001e242a722b */ /* 0x000fd00000000022 */
[----:B------:R-:W-:Y:S01]  /*b0e0*/  DFMA R38, R38, R42, R36 ;  /* 0x0000002a2626722b */ /* 0x000fe20000000024 */
[----:B------:R-:W-:Y:S01]  /*b0f0*/  IMAD.MOV.U32 R42, RZ, RZ, R46 ;  /* 0x000000ffff2a7224 */ /* 0x000fe200078e002e */
[----:B------:R-:W-:-:S05]  /*b100*/  @!P2 LOP3.LUT R42, R35, 0x7ff00000, RZ, 0xc0, !PT ;  /* 0x7ff00000232aa812 */ /* 0x000fca00078ec0ff */
[----:B------:R-:W-:-:S05]  /*b110*/  VIADD R36, R42, 0xffffffff ;  /* 0xffffffff2a247836 */ /* 0x000fca0000000000 */
[----:B------:R-:W-:Y:S02]  /*b120*/  ISETP.GT.U32.AND P0, PT, R36, 0x7feffffe, PT ;  /* 0x7feffffe2400780c */ /* 0x000fe40003f04070 */
[----:B------:R-:W-:-:S04]  /*b130*/  IADD3 R36, PT, PT, R13, -0x1, RZ ;  /* 0xffffffff0d247810 */ /* 0x000fc80007ffe0ff */
[----:B------:R-:W-:-:S13]  /*b140*/  ISETP.GT.U32.OR P0, PT, R36, 0x7feffffe, P0 ;  /* 0x7feffffe2400780c */ /* 0x000fda0000704470 */
[----:B------:R-:W-:Y:S05]  /*b150*/  @P0 BRA `(.L_x_175) ;  /* 0x00000000006c0947 */ /* 0x000fea0003800000 */
[----:B------:R-:W-:Y:S01]  /*b160*/  LOP3.LUT R33, R29, 0x7ff00000, RZ, 0xc0, !PT ;  /* 0x7ff000001d217812 */ /* 0x000fe200078ec0ff */
[----:B------:R-:W-:-:S03]  /*b170*/  IMAD.MOV.U32 R32, RZ, RZ, RZ ;  /* 0x000000ffff207224 */ /* 0x000fc600078e00ff */
[CC--:B------:R-:W-:Y:S02]  /*b180*/  VIADDMNMX R13, R46.reuse, -R33.reuse, 0xb9600000, !PT ;  /* 0xb96000002e0d7446 */ /* 0x0c0fe40007800921 */
[----:B------:R-:W-:Y:S02]  /*b190*/  ISETP.GE.U32.AND P0, PT, R46, R33, PT ;  /* 0x000000212e00720c */ /* 0x000fe40003f06070 */
[----:B------:R-:W-:Y:S02]  /*b1a0*/  VIMNMX R13, PT, PT, R13, 0x46a00000, PT ;  /* 0x46a000000d0d7848 */ /* 0x000fe40003fe0100 */
[----:B------:R-:W-:-:S05]  /*b1b0*/  SEL R42, R44, 0x63400000, !P0 ;  /* 0x634000002c2a7807 */ /* 0x000fca0004000000 */
[----:B------:R-:W-:-:S04]  /*b1c0*/  IMAD.IADD R42, R13, 0x1, -R42 ;  /* 0x000000010d2a7824 */ /* 0x000fc800078e0a2a */
[----:B------:R-:W-:-:S06]  /*b1d0*/  VIADD R33, R42, 0x7fe00000 ;  /* 0x7fe000002a217836 */ /* 0x000fcc0000000000 */
[----:B------:R-:W-:-:S10]  /*b1e0*/  DMUL R36, R38, R32 ;  /* 0x0000002026247228 */ /* 0x000fd40000000000 */
[----:B------:R-:W-:-:S13]  /*b1f0*/  FSETP.GTU.AND P0, PT, |R37|, 1.469367938527859385e-39, PT ;  /* 0x001000002500780b */ /* 0x000fda0003f0c200 */
[----:B------:R-:W-:Y:S05]  /*b200*/  @P0 BRA `(.L_x_176) ;  /* 0x0000000000940947 */ /* 0x000fea0003800000 */
[----:B------:R-:W-:Y:S01]  /*b210*/  DFMA R30, R38, -R30, R34 ;  /* 0x8000001e261e722b */ /* 0x000fe20000000022 */
[----:B------:R-:W-:-:S09]  /*b220*/  IMAD.MOV.U32 R32, RZ, RZ, RZ ;  /* 0x000000ffff207224 */ /* 0x000fd200078e00ff */
[C---:B------:R-:W-:Y:S02]  /*b230*/  FSETP.NEU.AND P0, PT, R31.reuse, RZ, PT ;  /* 0x000000ff1f00720b */ /* 0x040fe40003f0d000 */
[----:B------:R-:W-:-:S04]  /*b240*/  LOP3.LUT R13, R31, 0x80000000, R29, 0x48, !PT ;  /* 0x800000001f0d7812 */ /* 0x000fc800078e481d */
[----:B------:R-:W-:-:S07]  /*b250*/  LOP3.LUT R33, R13, R33, RZ, 0xfc, !PT ;  /* 0x000000210d217212 */ /* 0x000fce00078efcff */
[----:B------:R-:W-:Y:S05]  /*b260*/  @!P0 BRA `(.L_x_176) ;  /* 0x00000000007c8947 */ /* 0x000fea0003800000 */
[----:B------:R-:W-:Y:S01]  /*b270*/  IADD3 R29, PT, PT, -R42, RZ, RZ ;  /* 0x000000ff2a1d7210 */ /* 0x000fe20007ffe1ff */
[----:B------:R-:W-:Y:S01]  /*b280*/  IMAD.MOV.U32 R28, RZ, RZ, RZ ;  /* 0x000000ffff1c7224 */ /* 0x000fe200078e00ff */
[----:B------:R-:W-:-:S05]  /*b290*/  DMUL.RP R32, R38, R32 ;  /* 0x0000002026207228 */ /* 0x000fca0000008000 */
[----:B------:R-:W-:-:S05]  /*b2a0*/  DFMA R28, R36, -R28, R38 ;  /* 0x8000001c241c722b */ /* 0x000fca0000000026 */
[----:B------:R-:W-:Y:S02]  /*b2b0*/  LOP3.LUT R13, R33, R13, RZ, 0x3c, !PT ;  /* 0x0000000d210d7212 */ /* 0x000fe400078e3cff */
[----:B------:R-:W-:-:S04]  /*b2c0*/  IADD3 R28, PT, PT, -R42, -0x43300000, RZ ;  /* 0xbcd000002a1c7810 */ /* 0x000fc80007ffe1ff */
[----:B------:R-:W-:-:S04]  /*b2d0*/  FSETP.NEU.AND P0, PT, |R29|, R28, PT ;  /* 0x0000001c1d00720b */ /* 0x000fc80003f0d200 */
[----:B------:R-:W-:Y:S02]  /*b2e0*/  FSEL R36, R32, R36, !P0 ;  /* 0x0000002420247208 */ /* 0x000fe40004000000 */
[----:B------:R-:W-:Y:S01]  /*b2f0*/  FSEL R37, R13, R37, !P0 ;  /* 0x000000250d257208 */ /* 0x000fe20004000000 */
[----:B------:R-:W-:Y:S06]  /*b300*/  BRA `(.L_x_176) ;  /* 0x0000000000547947 */ /* 0x000fec0003800000 */
.L_x_175:
[----:B------:R-:W-:-:S14]  /*b310*/  DSETP.NAN.AND P0, PT, R32, R32, PT ;  /* 0x000000202000722a */ /* 0x000fdc0003f08000 */
[----:B------:R-:W-:Y:S05]  /*b320*/  @P0 BRA `(.L_x_177) ;  /* 0x0000000000440947 */ /* 0x000fea0003800000 */
[----:B------:R-:W-:-:S14]  /*b330*/  DSETP.NAN.AND P0, PT, R28, R28, PT ;  /* 0x0000001c1c00722a */ /* 0x000fdc0003f08000 */
[----:B------:R-:W-:Y:S05]  /*b340*/  @P0 BRA `(.L_x_178) ;  /* 0x0000000000300947 */ /* 0x000fea0003800000 */
[----:B------:R-:W-:Y:S01]  /*b350*/  ISETP.NE.AND P0, PT, R42, R13, PT ;  /* 0x0000000d2a00720c */ /* 0x000fe20003f05270 */
[----:B------:R-:W-:Y:S02]  /*b360*/  IMAD.MOV.U32 R36, RZ, RZ, 0x0 ;  /* 0x00000000ff247424 */ /* 0x000fe400078e00ff */
[----:B------:R-:W-:-:S10]  /*b370*/  IMAD.MOV.U32 R37, RZ, RZ, -0x80000 ;  /* 0xfff80000ff257424 */ /* 0x000fd400078e00ff */
[----:B------:R-:W-:Y:S05]  /*b380*/  @!P0 BRA `(.L_x_176) ;  /* 0x0000000000348947 */ /* 0x000fea0003800000 */
[----:B------:R-:W-:Y:S02]  /*b390*/  ISETP.NE.AND P0, PT, R42, 0x7ff00000, PT ;  /* 0x7ff000002a00780c */ /* 0x000fe40003f05270 */
[----:B------:R-:W-:Y:S02]  /*b3a0*/  LOP3.LUT R37, R33, 0x80000000, R29, 0x48, !PT ;  /* 0x8000000021257812 */ /* 0x000fe400078e481d */
[----:B------:R-:W-:-:S13]  /*b3b0*/  ISETP.EQ.OR P0, PT, R13, RZ, !P0 ;  /* 0x000000ff0d00720c */ /* 0x000fda0004702670 */
[----:B------:R-:W-:Y:S01]  /*b3c0*/  @P0 LOP3.LUT R13, R37, 0x7ff00000, RZ, 0xfc, !PT ;  /* 0x7ff00000250d0812 */ /* 0x000fe200078efcff */
[----:B------:R-:W-:Y:S01]  /*b3d0*/  @!P0 IMAD.MOV.U32 R36, RZ, RZ, RZ ;  /* 0x000000ffff248224 */ /* 0x000fe200078e00ff */
[----:B------:R-:W-:-:S03]  /*b3e0*/  @P0 MOV R36, RZ ;  /* 0x000000ff00240202 */ /* 0x000fc60000000f00 */
[----:B------:R-:W-:Y:S01]  /*b3f0*/  @P0 IMAD.MOV.U32 R37, RZ, RZ, R13 ;  /* 0x000000ffff250224 */ /* 0x000fe200078e000d */
[----:B------:R-:W-:Y:S06]  /*b400*/  BRA `(.L_x_176) ;  /* 0x0000000000147947 */ /* 0x000fec0003800000 */
.L_x_178:
[----:B------:R-:W-:Y:S01]  /*b410*/  LOP3.LUT R37, R29, 0x80000, RZ, 0xfc, !PT ;  /* 0x000800001d257812 */ /* 0x000fe200078efcff */
[----:B------:R-:W-:Y:S01]  /*b420*/  IMAD.MOV.U32 R36, RZ, RZ, R28 ;  /* 0x000000ffff247224 */ /* 0x000fe200078e001c */
[----:B------:R-:W-:Y:S06]  /*b430*/  BRA `(.L_x_176) ;  /* 0x0000000000087947 */ /* 0x000fec0003800000 */
.L_x_177:
[----:B------:R-:W-:Y:S01]  /*b440*/  LOP3.LUT R37, R33, 0x80000, RZ, 0xfc, !PT ;  /* 0x0008000021257812 */ /* 0x000fe200078efcff */
[----:B------:R-:W-:-:S07]  /*b450*/  IMAD.MOV.U32 R36, RZ, RZ, R32 ;  /* 0x000000ffff247224 */ /* 0x000fce00078e0020 */
.L_x_176:
[----:B------:R-:W-:Y:S05]  /*b460*/  BSYNC.RECONVERGENT B2 ;  /* 0x0000000000027941 */ /* 0x000fea0003800200 */
.L_x_174:
[----:B------:R-:W-:Y:S02]  /*b470*/  HFMA2 R29, -RZ, RZ, 0, 0 ;  /* 0x00000000ff1d7431 */ /* 0x000fe400000001ff */
[----:B------:R-:W-:-:S04]  /*b480*/  IMAD.MOV.U32 R28, RZ, RZ, R4 ;  /* 0x000000ffff1c7224 */ /* 0x000fc800078e0004 */
[----:B------:R-:W-:Y:S05]  /*b490*/  RET.REL.NODEC R28 `(_Z6kernelP6CHROMOPfP10IN_FITNESSP11IN_POSITION) ;  /* 0xffffff481cd87950 */ /* 0x000fea0003c3ffff */
        .weak           $__internal_1_$__cuda_sm20_rcp_rn_f32_slowpath
        .type           $__internal_1_$__cuda_sm20_rcp_rn_f32_slowpath,@function
        .size           $__internal_1_$__cuda_sm20_rcp_rn_f32_slowpath,($__internal_2_$__cuda_sm20_sqrt_rn_f32_slowpath - $__internal_1_$__cuda_sm20_rcp_rn_f32_slowpath)
$__internal_1_$__cuda_sm20_rcp_rn_f32_slowpath:
[----:B------:R-:W-:Y:S01]  /*b4a0*/  IMAD.SHL.U32 R4, R28, 0x2, RZ ;  /* 0x000000021c047824 */ /* 0x000fe200078e00ff */
[----:B------:R-:W-:Y:S04]  /*b4b0*/  BSSY.RECONVERGENT B2, `(.L_x_179) ;  /* 0x0000030000027945 */ /* 0x000fe80003800200 */
[----:B------:R-:W-:-:S04]  /*b4c0*/  SHF.R.U32.HI R36, RZ, 0x18, R4 ;  /* 0x00000018ff247819 */ /* 0x000fc80000011604 */
[----:B------:R-:W-:-:S13]  /*b4d0*/  ISETP.NE.U32.AND P0, PT, R36, RZ, PT ;  /* 0x000000ff2400720c */ /* 0x000fda0003f05070 */
[----:B------:R-:W-:Y:S05]  /*b4e0*/  @P0 BRA `(.L_x_180) ;  /* 0x0000000000280947 */ /* 0x000fea0003800000 */
[----:B------:R-:W-:-:S05]  /*b4f0*/  IMAD.SHL.U32 R4, R28, 0x2, RZ ;  /* 0x000000021c047824 */ /* 0x000fca00078e00ff */
[----:B------:R-:W-:-:S13]  /*b500*/  ISETP.NE.AND P0, PT, R4, RZ, PT ;  /* 0x000000ff0400720c */ /* 0x000fda0003f05270 */
[----:B------:R-:W-:Y:S01]  /*b510*/  @P0 FFMA R32, R28, 1.84467440737095516160e+19, RZ ;  /* 0x5f8000001c200823 */ /* 0x000fe200000000ff */
[----:B------:R-:W-:Y:S08]  /*b520*/  @!P0 MUFU.RCP R29, R28 ;  /* 0x0000001c001d8308 */ /* 0x000ff00000001000 */
[----:B------:R-:W0:Y:S02]  /*b530*/  @P0 MUFU.RCP R33, R32 ;  /* 0x0000002000210308 */ /* 0x000e240000001000 */
[----:B0-----:R-:W-:-:S04]  /*b540*/  @P0 FFMA R4, R32, R33, -1 ;  /* 0xbf80000020040423 */ /* 0x001fc80000000021 */
[----:B------:R-:W-:-:S04]  /*b550*/  @P0 FADD.FTZ R4, -R4, -RZ ;  /* 0x800000ff04040221 */ /* 0x000fc80000010100 */
[----:B------:R-:W-:-:S04]  /*b560*/  @P0 FFMA R4, R33, R4, R33 ;  /* 0x0000000421040223 */ /* 0x000fc80000000021 */
[----:B------:R-:W-:Y:S01]  /*b570*/  @P0 FFMA R29, R4, 1.84467440737095516160e+19, RZ ;  /* 0x5f800000041d0823 */ /* 0x000fe200000000ff */
[----:B------:R-:W-:Y:S06]  /*b580*/  BRA `(.L_x_181) ;  /* 0x0000000000887947 */ /* 0x000fec0003800000 */
.L_x_180:
[----:B------:R-:W-:-:S05]  /*b590*/  VIADD R37, R36, 0xffffff03 ;  /* 0xffffff0324257836 */ /* 0x000fca0000000000 */
[----:B------:R-:W-:-:S13]  /*b5a0*/  ISETP.GT.U32.AND P0, PT, R37, 0x1, PT ;  /* 0x000000012500780c */ /* 0x000fda0003f04070 */
[----:B------:R-:W-:Y:S05]  /*b5b0*/  @P0 BRA `(.L_x_182) ;  /* 0x0000000000780947 */ /* 0x000fea0003800000 */
[----:B------:R-:W-:Y:S01]  /*b5c0*/  LOP3.LUT R4, R28, 0x7fffff, RZ, 0xc0, !PT ;  /* 0x007fffff1c047812 */ /* 0x000fe200078ec0ff */
[----:B------:R-:W-:-:S03]  /*b5d0*/  IMAD.MOV.U32 R34, RZ, RZ, 0x3 ;  /* 0x00000003ff227424 */ /* 0x000fc600078e00ff */
[----:B------:R-:W-:Y:S02]  /*b5e0*/  LOP3.LUT R4, R4, 0x3f800000, RZ, 0xfc, !PT ;  /* 0x3f80000004047812 */ /* 0x000fe400078efcff */
[----:B------:R-:W-:Y:S02]  /*b5f0*/  SHF.L.U32 R34, R34, R37, RZ ;  /* 0x0000002522227219 */ /* 0x000fe400000006ff */
[----:B------:R-:W0:Y:S02]  /*b600*/  MUFU.RCP R29, R4 ;  /* 0x00000004001d7308 */ /* 0x000e240000001000 */
[----:B0-----:R-:W-:-:S04]  /*b610*/  FFMA R32, R4, R29, -1 ;  /* 0xbf80000004207423 */ /* 0x001fc8000000001d */
[----:B------:R-:W-:-:S04]  /*b620*/  FADD.FTZ R32, -R32, -RZ ;  /* 0x800000ff20207221 */ /* 0x000fc80000010100 */
[CCC-:B------:R-:W-:Y:S01]  /*b630*/  FFMA.RM R33, R29.reuse, R32.reuse, R29.reuse ;  /* 0x000000201d217223 */ /* 0x1c0fe2000000401d */
[----:B------:R-:W-:-:S04]  /*b640*/  FFMA.RP R32, R29, R32, R29 ;  /* 0x000000201d207223 */ /* 0x000fc8000000801d */
[C---:B------:R-:W-:Y:S02]  /*b650*/  LOP3.LUT R29, R33.reuse, 0x7fffff, RZ, 0xc0, !PT ;  /* 0x007fffff211d7812 */ /* 0x040fe400078ec0ff */
[----:B------:R-:W-:Y:S02]  /*b660*/  FSETP.NEU.FTZ.AND P0, PT, R33, R32, PT ;  /* 0x000000202100720b */ /* 0x000fe40003f1d000 */
[----:B------:R-:W-:Y:S02]  /*b670*/  LOP3.LUT R29, R29, 0x800000, RZ, 0xfc, !PT ;  /* 0x008000001d1d7812 */ /* 0x000fe400078efcff */
[----:B------:R-:W-:Y:S02]  /*b680*/  SEL R32, RZ, 0xffffffff, !P0 ;  /* 0xffffffffff207807 */ /* 0x000fe40004000000 */
[----:B------:R-:W-:Y:S02]  /*b690*/  LOP3.LUT R34, R34, R29, RZ, 0xc0, !PT ;  /* 0x0000001d22227212 */ /* 0x000fe400078ec0ff */
[----:B------:R-:W-:-:S02]  /*b6a0*/  IADD3 R32, PT, PT, -R32, RZ, RZ ;  /* 0x000000ff20207210 */ /* 0x000fc40007ffe1ff */
[-C--:B------:R-:W-:Y:S02]  /*b6b0*/  SHF.R.U32.HI R34, RZ, R37.reuse, R34 ;  /* 0x00000025ff227219 */ /* 0x080fe40000011622 */
[----:B------:R-:W-:Y:S02]  /*b6c0*/  LOP3.LUT P1, RZ, R32, R37, R29, 0xf8, !PT ;  /* 0x0000002520ff7212 */ /* 0x000fe4000782f81d */
[C---:B------:R-:W-:Y:S02]  /*b6d0*/  LOP3.LUT P0, RZ, R34.reuse, 0x1, RZ, 0xc0, !PT ;  /* 0x0000000122ff7812 */ /* 0x040fe4000780c0ff */
[----:B------:R-:W-:-:S04]  /*b6e0*/  LOP3.LUT P2, RZ, R34, 0x2, RZ, 0xc0, !PT ;  /* 0x0000000222ff7812 */ /* 0x000fc8000784c0ff */
[----:B------:R-:W-:Y:S02]  /*b6f0*/  PLOP3.LUT P0, PT, P0, P1, P2, 0xe0, 0x0 ;  /* 0x000000000000781c */ /* 0x000fe40000703c20 */
[----:B------:R-:W-:Y:S02]  /*b700*/  LOP3.LUT P1, RZ, R28, 0x7fffff, RZ, 0xc0, !PT ;  /* 0x007fffff1cff7812 */ /* 0x000fe4000782c0ff */
[----:B------:R-:W-:-:S05]  /*b710*/  SEL R4, RZ, 0x1, !P0 ;  /* 0x00000001ff047807 */ /* 0x000fca0004000000 */
[----:B------:R-:W-:-:S05]  /*b720*/  IMAD.MOV R4, RZ, RZ, -R4 ;  /* 0x000000ffff047224 */ /* 0x000fca00078e0a04 */
[----:B------:R-:W-:Y:S01]  /*b730*/  ISETP.GE.AND P0, PT, R4, RZ, PT ;  /* 0x000000ff0400720c */ /* 0x000fe20003f06270 */
[----:B------:R-:W-:-:S05]  /*b740*/  VIADD R4, R36, 0xffffff04 ;  /* 0xffffff0424047836 */ /* 0x000fca0000000000 */
[----:B------:R-:W-:-:S07]  /*b750*/  SHF.R.U32.HI R29, RZ, R4, R29 ;  /* 0x00000004ff1d7219 */ /* 0x000fce000001161d */
[----:B------:R-:W-:-:S04]  /*b760*/  @!P0 VIADD R29, R29, 0x1 ;  /* 0x000000011d1d8836 */ /* 0x000fc80000000000 */
[----:B------:R-:W-:-:S05]  /*b770*/  @!P1 IMAD.SHL.U32 R29, R29, 0x2, RZ ;  /* 0x000000021d1d9824 */ /* 0x000fca00078e00ff */
[----:B------:R-:W-:Y:S01]  /*b780*/  LOP3.LUT R29, R29, 0x80000000, R28, 0xf8, !PT ;  /* 0x800000001d1d7812 */ /* 0x000fe200078ef81c */
[----:B------:R-:W-:Y:S06]  /*b790*/  BRA `(.L_x_181) ;  /* 0x0000000000047947 */ /* 0x000fec0003800000 */
.L_x_182:
[----:B------:R0:W1:Y:S02]  /*b7a0*/  MUFU.RCP R29, R28 ;  /* 0x0000001c001d7308 */ /* 0x0000640000001000 */
.L_x_181:
[----:B------:R-:W-:Y:S05]  /*b7b0*/  BSYNC.RECONVERGENT B2 ;  /* 0x0000000000027941 */ /* 0x000fea0003800200 */
.L_x_179:
[----:B-1----:R-:W-:Y:S01]  /*b7c0*/  MOV R4, R29 ;  /* 0x0000001d00047202 */ /* 0x002fe20000000f00 */
[----:B0-----:R-:W-:Y:S02]  /*b7d0*/  IMAD.MOV.U32 R28, RZ, RZ, R35 ;  /* 0x000000ffff1c7224 */ /* 0x001fe400078e0023 */
[----:B------:R-:W-:-:S04]  /*b7e0*/  IMAD.MOV.U32 R29, RZ, RZ, 0x0 ;  /* 0x00000000ff1d7424 */ /* 0x000fc800078e00ff */
[----:B------:R-:W-:Y:S05]  /*b7f0*/  RET.REL.NODEC R28 `(_Z6kernelP6CHROMOPfP10IN_FITNESSP11IN_POSITION) ;  /* 0xffffff481c007950 */ /* 0x000fea0003c3ffff */
        .weak           $__internal_2_$__cuda_sm20_sqrt_rn_f32_slowpath
        .type           $__internal_2_$__cuda_sm20_sqrt_rn_f32_slowpath,@function
        .size           $__internal_2_$__cuda_sm20_sqrt_rn_f32_slowpath,($__internal_3_$__cuda_sm3x_div_rn_noftz_f32_slowpath - $__internal_2_$__cuda_sm20_sqrt_rn_f32_slowpath)
$__internal_2_$__cuda_sm20_sqrt_rn_f32_slowpath:
[----:B------:R-:W-:-:S13]  /*b800*/  LOP3.LUT P0, RZ, R0, 0x7fffffff, RZ, 0xc0, !PT ;  /* 0x7fffffff00ff7812 */ /* 0x000fda000780c0ff */
[----:B------:R-:W-:Y:S01]  /*b810*/  @!P0 IMAD.MOV.U32 R4, RZ, RZ, R0 ;  /* 0x000000ffff048224 */ /* 0x000fe200078e0000 */
[----:B------:R-:W-:Y:S06]  /*b820*/  @!P0 BRA `(.L_x_183) ;  /* 0x0000000000408947 */ /* 0x000fec0003800000 */
[----:B------:R-:W-:-:S13]  /*b830*/  FSETP.GEU.FTZ.AND P0, PT, R0, RZ, PT ;  /* 0x000000ff0000720b */ /* 0x000fda0003f1e000 */
[----:B------:R-:W-:Y:S01]  /*b840*/  @!P0 IMAD.MOV.U32 R4, RZ, RZ, 0x7fffffff ;  /* 0x7fffffffff048424 */ /* 0x000fe200078e00ff */
[----:B------:R-:W-:Y:S06]  /*b850*/  @!P0 BRA `(.L_x_183) ;  /* 0x0000000000348947 */ /* 0x000fec0003800000 */
[----:B------:R-:W-:-:S13]  /*b860*/  FSETP.GTU.FTZ.AND P0, PT, |R0|, +INF , PT ;  /* 0x7f8000000000780b */ /* 0x000fda0003f1c200 */
[----:B------:R-:W-:Y:S01]  /*b870*/  @P0 FADD.FTZ R4, R0, 1 ;  /* 0x3f80000000040421 */ /* 0x000fe20000010000 */
[----:B------:R-:W-:Y:S06]  /*b880*/  @P0 BRA `(.L_x_183) ;  /* 0x0000000000280947 */ /* 0x000fec0003800000 */
[----:B------:R-:W-:-:S13]  /*b890*/  FSETP.NEU.FTZ.AND P0, PT, |R0|, +INF , PT ;  /* 0x7f8000000000780b */ /* 0x000fda0003f1d200 */
[----:B------:R-:W-:-:S04]  /*b8a0*/  @P0 FFMA R5, R0, 1.84467440737095516160e+19, RZ ;  /* 0x5f80000000050823 */ /* 0x000fc800000000ff */
[----:B------:R-:W0:Y:S02]  /*b8b0*/  @P0 MUFU.RSQ R4, R5 ;  /* 0x0000000500040308 */ /* 0x000e240000001400 */
[----:B0-----:R-:W-:Y:S01]  /*b8c0*/  @P0 FMUL.FTZ R28, R5, R4 ;  /* 0x00000004051c0220 */ /* 0x001fe20000410000 */
[----:B------:R-:W-:Y:S01]  /*b8d0*/  @P0 FMUL.FTZ R29, R4, 0.5 ;  /* 0x3f000000041d0820 */ /* 0x000fe20000410000 */
[----:B------:R-:W-:Y:S02]  /*b8e0*/  @!P0 MOV R4, R0 ;  /* 0x0000000000048202 */ /* 0x000fe40000000f00 */
[----:B------:R-:W-:-:S04]  /*b8f0*/  @P0 FADD.FTZ R13, -R28, -RZ ;  /* 0x800000ff1c0d0221 */ /* 0x000fc80000010100 */
[----:B------:R-:W-:-:S04]  /*b900*/  @P0 FFMA R13, R28, R13, R5 ;  /* 0x0000000d1c0d0223 */ /* 0x000fc80000000005 */
[----:B------:R-:W-:-:S04]  /*b910*/  @P0 FFMA R13, R13, R29, R28 ;  /* 0x0000001d0d0d0223 */ /* 0x000fc8000000001c */
[----:B------:R-:W-:-:S07]  /*b920*/  @P0 FMUL.FTZ R4, R13, 2.3283064365386962891e-10 ;  /* 0x2f8000000d040820 */ /* 0x000fce0000410000 */
.L_x_183:
[----:B------:R-:W-:Y:S02]  /*b930*/  IMAD.MOV.U32 R0, RZ, RZ, R4 ;  /* 0x000000ffff007224 */ /* 0x000fe400078e0004 */
[----:B------:R-:W-:Y:S02]  /*b940*/  IMAD.MOV.U32 R4, RZ, RZ, R30 ;  /* 0x000000ffff047224 */ /* 0x000fe400078e001e */
[----:B------:R-:W-:-:S04]  /*b950*/  IMAD.MOV.U32 R5, RZ, RZ, 0x0 ;  /* 0x00000000ff057424 */ /* 0x000fc800078e00ff */
[----:B------:R-:W-:Y:S05]  /*b960*/  RET.REL.NODEC R4 `(_Z6kernelP6CHROMOPfP10IN_FITNESSP11IN_POSITION) ;  /* 0xffffff4404a47950 */ /* 0x000fea0003c3ffff */
        .weak           $__internal_3_$__cuda_sm3x_div_rn_noftz_f32_slowpath
        .type           $__internal_3_$__cuda_sm3x_div_rn_noftz_f32_slowpath,@function
        .size           $__internal_3_$__cuda_sm3x_div_rn_noftz_f32_slowpath,($_Z6kernelP6CHROMOPfP10IN_FITNESSP11IN_POSITION$__internal_accurate_pow - $__internal_3_$__cuda_sm3x_div_rn_noftz_f32_slowpath)
$__internal_3_$__cuda_sm3x_div_rn_noftz_f32_slowpath:
[----:B------:R-:W-:Y:S01]  /*b970*/  SHF.R.U32.HI R28, RZ, 0x17, R5 ;  /* 0x00000017ff1c7819 */ /* 0x000fe20000011605 */
[----:B------:R-:W-:Y:S01]  /*b980*/  BSSY.RECONVERGENT B1, `(.L_x_184) ;  /* 0x0000062000017945 */ /* 0x000fe20003800200 */
[----:B------:R-:W-:Y:S02]  /*b990*/  SHF.R.U32.HI R13, RZ, 0x17, R4 ;  /* 0x00000017ff0d7819 */ /* 0x000fe40000011604 */
[----:B------:R-:W-:Y:S02]  /*b9a0*/  LOP3.LUT R34, R28, 0xff, RZ, 0xc0, !PT ;  /* 0x000000ff1c227812 */ /* 0x000fe400078ec0ff */
[----:B------:R-:W-:-:S03]  /*b9b0*/  LOP3.LUT R30, R13, 0xff, RZ, 0xc0, !PT ;  /* 0x000000ff0d1e7812 */ /* 0x000fc600078ec0ff */
[----:B------:R-:W-:Y:S01]  /*b9c0*/  VIADD R29, R34, 0xffffffff ;  /* 0xffffffff221d7836 */ /* 0x000fe20000000000 */
[----:B------:R-:W-:-:S04]  /*b9d0*/  IADD3 R28, PT, PT, R30, -0x1, RZ ;  /* 0xffffffff1e1c7810 */ /* 0x000fc80007ffe0ff */
[----:B------:R-:W-:-:S04]  /*b9e0*/  ISETP.GT.U32.AND P0, PT, R29, 0xfd, PT ;  /* 0x000000fd1d00780c */ /* 0x000fc80003f04070 */
[----:B------:R-:W-:-:S13]  /*b9f0*/  ISETP.GT.U32.OR P0, PT, R28, 0xfd, P0 ;  /* 0x000000fd1c00780c */ /* 0x000fda0000704470 */
[----:B------:R-:W-:Y:S01]  /*ba00*/  @!P0 IMAD.MOV.U32 R13, RZ, RZ, RZ ;  /* 0x000000ffff0d8224 */ /* 0x000fe200078e00ff */
[----:B------:R-:W-:Y:S06]  /*ba10*/  @!P0 BRA `(.L_x_185) ;  /* 0x00000000005c8947 */ /* 0x000fec0003800000 */
[----:B------:R-:W-:Y:S02]  /*ba20*/  FSETP.GTU.FTZ.AND P0, PT, |R4|, +INF , PT ;  /* 0x7f8000000400780b */ /* 0x000fe40003f1c200 */
[----:B------:R-:W-:-:S04]  /*ba30*/  FSETP.GTU.FTZ.AND P1, PT, |R5|, +INF , PT ;  /* 0x7f8000000500780b */ /* 0x000fc80003f3c200 */
[----:B------:R-:W-:-:S13]  /*ba40*/  PLOP3.LUT P0, PT, P0, P1, PT, 0xf8, 0x8f ;  /* 0x00000000008f781c */ /* 0x000fda0000703f70 */
[----:B------:R-:W-:Y:S05]  /*ba50*/  @P0 BRA `(.L_x_186) ;  /* 0x00000004004c0947 */ /* 0x000fea0003800000 */
[----:B------:R-:W-:-:S13]  /*ba60*/  LOP3.LUT P0, RZ, R5, 0x7fffffff, R4, 0xc8, !PT ;  /* 0x7fffffff05ff7812 */ /* 0x000fda000780c804 */
[----:B------:R-:W-:Y:S05]  /*ba70*/  @!P0 BRA `(.L_x_187) ;  /* 0x00000004003c8947 */ /* 0x000fea0003800000 */
[C---:B------:R-:W-:Y:S02]  /*ba80*/  FSETP.NEU.FTZ.AND P0, PT, |R4|.reuse, +INF , PT ;  /* 0x7f8000000400780b */ /* 0x040fe40003f1d200 */
[----:B------:R-:W-:Y:S02]  /*ba90*/  FSETP.NEU.FTZ.AND P2, PT, |R5|, +INF , PT ;  /* 0x7f8000000500780b */ /* 0x000fe40003f5d200 */
[----:B------:R-:W-:-:S11]  /*baa0*/  FSETP.NEU.FTZ.AND P1, PT, |R4|, +INF , PT ;  /* 0x7f8000000400780b */ /* 0x000fd60003f3d200 */
[----:B------:R-:W-:Y:S05]  /*bab0*/  @!P2 BRA !P0, `(.L_x_187) ;  /* 0x00000004002ca947 */ /* 0x000fea0004000000 */
[----:B------:R-:W-:-:S04]  /*bac0*/  LOP3.LUT P0, RZ, R4, 0x7fffffff, RZ, 0xc0, !PT ;  /* 0x7fffffff04ff7812 */ /* 0x000fc8000780c0ff */
[----:B------:R-:W-:-:S13]  /*bad0*/  PLOP3.LUT P0, PT, P2, P0, PT, 0x2f, 0xf2 ;  /* 0x0000000000f2781c */ /* 0x000fda0001700577 */
[----:B------:R-:W-:Y:S05]  /*bae0*/  @P0 BRA `(.L_x_188) ;  /* 0x0000000400180947 */ /* 0x000fea0003800000 */
[----:B------:R-:W-:-:S04]  /*baf0*/  LOP3.LUT P0, RZ, R5, 0x7fffffff, RZ, 0xc0, !PT ;  /* 0x7fffffff05ff7812 */ /* 0x000fc8000780c0ff */
[----:B------:R-:W-:-:S13]  /*bb00*/  PLOP3.LUT P0, PT, P1, P0, PT, 0x2f, 0xf2 ;  /* 0x0000000000f2781c */ /* 0x000fda0000f00577 */
[----:B------:R-:W-:Y:S05]  /*bb10*/  @P0 BRA `(.L_x_189) ;  /* 0x0000000400000947 */ /* 0x000fea0003800000 */
[----:B------:R-:W-:Y:S02]  /*bb20*/  ISETP.GE.AND P0, PT, R28, RZ, PT ;  /* 0x000000ff1c00720c */ /* 0x000fe40003f06270 */
[----:B------:R-:W-:-:S11]  /*bb30*/  ISETP.GE.AND P1, PT, R29, RZ, PT ;  /* 0x000000ff1d00720c */ /* 0x000fd60003f26270 */
[----:B------:R-:W-:Y:S02]  /*bb40*/  @P0 IMAD.MOV.U32 R13, RZ, RZ, RZ ;  /* 0x000000ffff0d0224 */ /* 0x000fe400078e00ff */
[----:B------:R-:W-:Y:S01]  /*bb50*/  @!P0 FFMA R4, R4, 1.84467440737095516160e+19, RZ ;  /* 0x5f80000004048823 */ /* 0x000fe200000000ff */
[----:B------:R-:W-:Y:S02]  /*bb60*/  @!P0 IMAD.MOV.U32 R13, RZ, RZ, -0x40 ;  /* 0xffffffc0ff0d8424 */ /* 0x000fe400078e00ff */
[----:B------:R-:W-:Y:S02]  /*bb70*/  @!P1 FFMA R5, R5, 1.84467440737095516160e+19, RZ ;  /* 0x5f80000005059823 */ /* 0x000fe400000000ff */
[----:B------:R-:W-:-:S07]  /*bb80*/  @!P1 VIADD R13, R13, 0x40 ;  /* 0x000000400d0d9836 */ /* 0x000fce0000000000 */
.L_x_185:
[----:B------:R-:W-:Y:S01]  /*bb90*/  LEA R28, R34, 0xc0800000, 0x17 ;  /* 0xc0800000221c7811 */ /* 0x000fe200078eb8ff */
[----:B------:R-:W-:Y:S03]  /*bba0*/  BSSY.RECONVERGENT B2, `(.L_x_190) ;  /* 0x0000036000027945 */ /* 0x000fe60003800200 */
[----:B------:R-:W-:Y:S01]  /*bbb0*/  IADD3 R28, PT, PT, -R28, R5, RZ ;  /* 0x000000051c1c7210 */ /* 0x000fe20007ffe1ff */
[----:B------:R-:W-:-:S03]  /*bbc0*/  VIADD R5, R30, 0xffffff81 ;  /* 0xffffff811e057836 */ /* 0x000fc60000000000 */
[----:B------:R0:W1:Y:S01]  /*bbd0*/  MUFU.RCP R29, R28 ;  /* 0x0000001c001d7308 */ /* 0x0000620000001000 */
[----:B------:R-:W-:Y:S01]  /*bbe0*/  FADD.FTZ R31, -R28, -RZ ;  /* 0x800000ff1c1f7221 */ /* 0x000fe20000010100 */
[C---:B------:R-:W-:Y:S01]  /*bbf0*/  IMAD R4, R5.reuse, -0x800000, R4 ;  /* 0xff80000005047824 */ /* 0x040fe200078e0204 */
[----:B0-----:R-:W-:-:S05]  /*bc00*/  IADD3 R28, PT, PT, R5, 0x7f, -R34 ;  /* 0x0000007f051c7810 */ /* 0x001fca0007ffe822 */
[----:B------:R-:W-:Y:S02]  /*bc10*/  IMAD.IADD R28, R28, 0x1, R13 ;  /* 0x000000011c1c7824 */ /* 0x000fe400078e020d */
[----:B-1----:R-:W-:-:S04]  /*bc20*/  FFMA R30, R29, R31, 1 ;  /* 0x3f8000001d1e7423 */ /* 0x002fc8000000001f */
[----:B------:R-:W-:-:S04]  /*bc30*/  FFMA R36, R29, R30, R29 ;  /* 0x0000001e1d247223 */ /* 0x000fc8000000001d */
[----:B------:R-:W-:-:S04]  /*bc40*/  FFMA R29, R4, R36, RZ ;  /* 0x00000024041d7223 */ /* 0x000fc800000000ff */
[----:B------:R-:W-:-:S04]  /*bc50*/  FFMA R30, R31, R29, R4 ;  /* 0x0000001d1f1e7223 */ /* 0x000fc80000000004 */
[----:B------:R-:W-:-:S04]  /*bc60*/  FFMA R33, R36, R30, R29 ;  /* 0x0000001e24217223 */ /* 0x000fc8000000001d */
[----:B------:R-:W-:-:S04]  /*bc70*/  FFMA R30, R31, R33, R4 ;  /* 0x000000211f1e7223 */ /* 0x000fc80000000004 */
[----:B------:R-:W-:-:S05]  /*bc80*/  FFMA R29, R36, R30, R33 ;  /* 0x0000001e241d7223 */ /* 0x000fca0000000021 */
[----:B------:R-:W-:-:S04]  /*bc90*/  SHF.R.U32.HI R4, RZ, 0x17, R29 ;  /* 0x00000017ff047819 */ /* 0x000fc8000001161d */
[----:B------:R-:W-:-:S05]  /*bca0*/  LOP3.LUT R4, R4, 0xff, RZ, 0xc0, !PT ;  /* 0x000000ff04047812 */ /* 0x000fca00078ec0ff */
[----:B------:R-:W-:-:S04]  /*bcb0*/  IMAD.IADD R31, R4, 0x1, R28 ;  /* 0x00000001041f7824 */ /* 0x000fc800078e021c */
[----:B------:R-:W-:-:S05]  /*bcc0*/  VIADD R4, R31, 0xffffffff ;  /* 0xffffffff1f047836 */ /* 0x000fca0000000000 */
[----:B------:R-:W-:-:S13]  /*bcd0*/  ISETP.GE.U32.AND P0, PT, R4, 0xfe, PT ;  /* 0x000000fe0400780c */ /* 0x000fda0003f06070 */
[----:B------:R-:W-:Y:S05]  /*bce0*/  @!P0 BRA `(.L_x_191) ;  /* 0x0000000000808947 */ /* 0x000fea0003800000 */
[----:B------:R-:W-:-:S13]  /*bcf0*/  ISETP.GT.AND P0, PT, R31, 0xfe, PT ;  /* 0x000000fe1f00780c */ /* 0x000fda0003f04270 */
[----:B------:R-:W-:Y:S05]  /*bd00*/  @P0 BRA `(.L_x_192) ;  /* 0x00000000006c0947 */ /* 0x000fea0003800000 */
[----:B------:R-:W-:-:S13]  /*bd10*/  ISETP.GE.AND P0, PT, R31, 0x1, PT ;  /* 0x000000011f00780c */ /* 0x000fda0003f06270 */
[----:B------:R-:W-:Y:S05]  /*bd20*/  @P0 BRA `(.L_x_193) ;  /* 0x0000000000740947 */ /* 0x000fea0003800000 */
[----:B------:R-:W-:Y:S02]  /*bd30*/  ISETP.GE.AND P0, PT, R31, -0x18, PT ;  /* 0xffffffe81f00780c */ /* 0x000fe40003f06270 */
[----:B------:R-:W-:-:S11]  /*bd40*/  LOP3.LUT R29, R29, 0x80000000, RZ, 0xc0, !PT ;  /* 0x800000001d1d7812 */ /* 0x000fd600078ec0ff */
[----:B------:R-:W-:Y:S05]  /*bd50*/  @!P0 BRA `(.L_x_193) ;  /* 0x0000000000688947 */ /* 0x000fea0003800000 */
[CCC-:B------:R-:W-:Y:S01]  /*bd60*/  FFMA.RZ R4, R36.reuse, R30.reuse, R33.reuse ;  /* 0x0000001e24047223 */ /* 0x1c0fe2000000c021 */
[C---:B------:R-:W-:Y:S01]  /*bd70*/  IADD3 R28, PT, PT, R31.reuse, 0x20, RZ ;  /* 0x000000201f1c7810 */ /* 0x040fe20007ffe0ff */
[-CC-:B------:R-:W-:Y:S01]  /*bd80*/  FFMA.RM R5, R36, R30.reuse, R33.reuse ;  /* 0x0000001e24057223 */ /* 0x180fe20000004021 */
[C---:B------:R-:W-:Y:S02]  /*bd90*/  ISETP.NE.AND P2, PT, R31.reuse, RZ, PT ;  /* 0x000000ff1f00720c */ /* 0x040fe40003f45270 */
[----:B------:R-:W-:Y:S01]  /*bda0*/  LOP3.LUT R13, R4, 0x7fffff, RZ, 0xc0, !PT ;  /* 0x007fffff040d7812 */ /* 0x000fe200078ec0ff */
[----:B------:R-:W-:Y:S01]  /*bdb0*/  FFMA.RP R4, R36, R30, R33 ;  /* 0x0000001e24047223 */ /* 0x000fe20000008021 */
[----:B------:R-:W-:Y:S01]  /*bdc0*/  IMAD.MOV R30, RZ, RZ, -R31 ;  /* 0x000000ffff1e7224 */ /* 0x000fe200078e0a1f */
[----:B------:R-:W-:Y:S02]  /*bdd0*/  ISETP.NE.AND P1, PT, R31, RZ, PT ;  /* 0x000000ff1f00720c */ /* 0x000fe40003f25270 */
[----:B------:R-:W-:-:S02]  /*bde0*/  LOP3.LUT R13, R13, 0x800000, RZ, 0xfc, !PT ;  /* 0x008000000d0d7812 */ /* 0x000fc400078efcff */
[----:B------:R-:W-:Y:S02]  /*bdf0*/  FSETP.NEU.FTZ.AND P0, PT, R4, R5, PT ;  /* 0x000000050400720b */ /* 0x000fe40003f1d000 */
[----:B------:R-:W-:Y:S02]  /*be00*/  SHF.L.U32 R28, R13, R28, RZ ;  /* 0x0000001c0d1c7219 */ /* 0x000fe400000006ff */
[----:B------:R-:W-:Y:S02]  /*be10*/  SEL R4, R30, RZ, P2 ;  /* 0x000000ff1e047207 */ /* 0x000fe40001000000 */
[----:B------:R-:W-:Y:S02]  /*be20*/  ISETP.NE.AND P1, PT, R28, RZ, P1 ;  /* 0x000000ff1c00720c */ /* 0x000fe40000f25270 */
[----:B------:R-:W-:Y:S02]  /*be30*/  SHF.R.U32.HI R4, RZ, R4, R13 ;  /* 0x00000004ff047219 */ /* 0x000fe4000001160d */
[----:B------:R-:W-:-:S02]  /*be40*/  PLOP3.LUT P0, PT, P0, P1, PT, 0xf8, 0x8f ;  /* 0x00000000008f781c */ /* 0x000fc40000703f70 */
[----:B------:R-:W-:Y:S02]  /*be50*/  SHF.R.U32.HI R28, RZ, 0x1, R4 ;  /* 0x00000001ff1c7819 */ /* 0x000fe40000011604 */
[----:B------:R-:W-:-:S04]  /*be60*/  SEL R5, RZ, 0x1, !P0 ;  /* 0x00000001ff057807 */ /* 0x000fc80004000000 */
[----:B------:R-:W-:-:S04]  /*be70*/  LOP3.LUT R5, R5, 0x1, R28, 0xf8, !PT ;  /* 0x0000000105057812 */ /* 0x000fc800078ef81c */
[----:B------:R-:W-:-:S05]  /*be80*/  LOP3.LUT R5, R5, R4, RZ, 0xc0, !PT ;  /* 0x0000000405057212 */ /* 0x000fca00078ec0ff */
[----:B------:R-:W-:-:S05]  /*be90*/  IMAD.IADD R28, R28, 0x1, R5 ;  /* 0x000000011c1c7824 */ /* 0x000fca00078e0205 */
[----:B------:R-:W-:Y:S01]  /*bea0*/  LOP3.LUT R29, R28, R29, RZ, 0xfc, !PT ;  /* 0x0000001d1c1d7212 */ /* 0x000fe200078efcff */
[----:B------:R-:W-:Y:S06]  /*beb0*/  BRA `(.L_x_193) ;  /* 0x0000000000107947 */ /* 0x000fec0003800000 */
.L_x_192:
[----:B------:R-:W-:-:S04]  /*bec0*/  LOP3.LUT R29, R29, 0x80000000, RZ, 0xc0, !PT ;  /* 0x800000001d1d7812 */ /* 0x000fc800078ec0ff */
[----:B------:R-:W-:Y:S01]  /*bed0*/  LOP3.LUT R29, R29, 0x7f800000, RZ, 0xfc, !PT ;  /* 0x7f8000001d1d7812 */ /* 0x000fe200078efcff */
[----:B------:R-:W-:Y:S06]  /*bee0*/  BRA `(.L_x_193) ;  /* 0x0000000000047947 */ /* 0x000fec0003800000 */
.L_x_191:
[----:B------:R-:W-:-:S07]  /*bef0*/  IMAD R29, R28, 0x800000, R29 ;  /* 0x008000001c1d7824 */ /* 0x000fce00078e021d */
.L_x_193:
[----:B------:R-:W-:Y:S05]  /*bf00*/  BSYNC.RECONVERGENT B2 ;  /* 0x0000000000027941 */ /* 0x000fea0003800200 */
.L_x_190:
[----:B------:R-:W-:Y:S05]  /*bf10*/  BRA `(.L_x_194) ;  /* 0x0000000000207947 */ /* 0x000fea0003800000 */
.L_x_189:
[----:B------:R-:W-:-:S04]  /*bf20*/  LOP3.LUT R4, R5, 0x80000000, R4, 0x48, !PT ;  /* 0x8000000005047812 */ /* 0x000fc800078e4804 */
[----:B------:R-:W-:Y:S01]  /*bf30*/  LOP3.LUT R29, R4, 0x7f800000, RZ, 0xfc, !PT ;  /* 0x7f800000041d7812 */ /* 0x000fe200078efcff */
[----:B------:R-:W-:Y:S06]  /*bf40*/  BRA `(.L_x_194) ;  /* 0x0000000000147947 */ /* 0x000fec0003800000 */
.L_x_188:
[----:B------:R-:W-:Y:S01]  /*bf50*/  LOP3.LUT R29, R5, 0x80000000, R4, 0x48, !PT ;  /* 0x80000000051d7812 */ /* 0x000fe200078e4804 */
[----:B------:R-:W-:Y:S06]  /*bf60*/  BRA `(.L_x_194) ;  /* 0x00000000000c7947 */ /* 0x000fec0003800000 */
.L_x_187:
[----:B------:R-:W0:Y:S01]  /*bf70*/  MUFU.RSQ R29, -QNAN ;  /* 0xffc00000001d7908 */ /* 0x000e220000001400 */
[----:B------:R-:W-:Y:S05]  /*bf80*/  BRA `(.L_x_194) ;  /* 0x0000000000047947 */ /* 0x000fea0003800000 */
.L_x_186:
[----:B------:R-:W-:-:S07]  /*bf90*/  FADD.FTZ R29, R4, R5 ;  /* 0x00000005041d7221 */ /* 0x000fce0000010000 */
.L_x_194:
[----:B------:R-:W-:Y:S05]  /*bfa0*/  BSYNC.RECONVERGENT B1 ;  /* 0x0000000000017941 */ /* 0x000fea0003800200 */
.L_x_184:
[----:B------:R-:W-:Y:S02]  /*bfb0*/  HFMA2 R5, -RZ, RZ, 0, 0 ;  /* 0x00000000ff057431 */ /* 0x000fe400000001ff */
[----:B------:R-:W-:-:S04]  /*bfc0*/  IMAD.MOV.U32 R4, RZ, RZ, R32 ;  /* 0x000000ffff047224 */ /* 0x000fc800078e0020 */
[----:B0-----:R-:W-:Y:S05]  /*bfd0*/  RET.REL.NODEC R4 `(_Z6kernelP6CHROMOPfP10IN_FITNESSP11IN_POSITION) ;  /* 0xffffff4004087950 */ /* 0x001fea0003c3ffff */
        .type           $_Z6kernelP6CHROMOPfP10IN_FITNESSP11IN_POSITION$__internal_accurate_pow,@function
        .size           $_Z6kernelP6CHROMOPfP10IN_FITNESSP11IN_POSITION$__internal_accurate_pow,($_Z6kernelP6CHROMOPfP10IN_FITNESSP11IN_POSITION$__internal_trig_reduction_slowpathd - $_Z6kernelP6CHROMOPfP10IN_FITNESSP11IN_POSITION$__internal_accurate_pow)
$_Z6kernelP6CHROMOPfP10IN_FITNESSP11IN_POSITION$__internal_accurate_pow:
[----:B------:R-:W-:Y:S01]  /*bfe0*/  ISETP.GT.U32.AND P0, PT, R29, 0xfffff, PT ;  /* 0x000fffff1d00780c */ /* 0x000fe20003f04070 */
[--C-:B------:R-:W-:Y:S01]  /*bff0*/  IMAD.MOV.U32 R33, RZ, RZ, R29.reuse ;  /* 0x000000ffff217224 */ /* 0x100fe200078e001d */
[----:B------:R-:W-:Y:S01]  /*c000*/  UMOV UR10, 0x7d2cafe2 ;  /* 0x7d2cafe2000a7882 */ /* 0x000fe20000000000 */
[----:B------:R-:W-:Y:S01]  /*c010*/  UMOV UR11, 0x3eb0f5ff ;  /* 0x3eb0f5ff000b7882 */ /* 0x000fe20000000000 */
[----:B------:R-:W-:Y:S01]  /*c020*/  SHF.R.U32.HI R29, RZ, 0x14, R29 ;  /* 0x00000014ff1d7819 */ /* 0x000fe2000001161d */
[----:B------:R-:W-:Y:S01]  /*c030*/  UMOV UR12, 0x3b39803f ;  /* 0x3b39803f000c7882 */ /* 0x000fe20000000000 */
[----:B------:R-:W-:-:S07]  /*c040*/  UMOV UR13, 0x3c7abc9e ;  /* 0x3c7abc9e000d7882 */ /* 0x000fce0000000000 */
[----:B------:R-:W-:-:S10]  /*c050*/  @!P0 DMUL R40, R32, 1.80143985094819840000e+16 ;  /* 0x4350000020288828 */ /* 0x000fd40000000000 */
[----:B------:R-:W-:Y:S01]  /*c060*/  @!P0 IMAD.MOV.U32 R33, RZ, RZ, R41 ;  /* 0x000000ffff218224 */ /* 0x000fe200078e0029 */
[----:B------:R-:W-:Y:S01]  /*c070*/  @!P0 LEA.HI R29, R41, 0xffffffca, RZ, 0xc ;  /* 0xffffffca291d8811 */ /* 0x000fe200078f60ff */
[----:B------:R-:W-:-:S03]  /*c080*/  @!P0 IMAD.MOV.U32 R32, RZ, RZ, R40 ;  /* 0x000000ffff208224 */ /* 0x000fc600078e0028 */
[----:B------:R-:W-:Y:S01]  /*c090*/  LOP3.LUT R33, R33, 0x800fffff, RZ, 0xc0, !PT ;  /* 0x800fffff21217812 */ /* 0x000fe200078ec0ff */
[----:B------:R-:W-:Y:S02]  /*c0a0*/  IMAD.MOV.U32 R36, RZ, RZ, R32 ;  /* 0x000000ffff247224 */ /* 0x000fe400078e0020 */
[----:B------:R-:W-:Y:S01]  /*c0b0*/  IMAD.MOV.U32 R32, RZ, RZ, RZ ;  /* 0x000000ffff207224 */ /* 0x000fe200078e00ff */
[----:B------:R-:W-:-:S04]  /*c0c0*/  LOP3.LUT R37, R33, 0x3ff00000, RZ, 0xfc, !PT ;  /* 0x3ff0000021257812 */ /* 0x000fc800078efcff */
[----:B------:R-:W-:-:S13]  /*c0d0*/  ISETP.GE.U32.AND P1, PT, R37, 0x3ff6a09f, PT ;  /* 0x3ff6a09f2500780c */ /* 0x000fda0003f26070 */
[----:B------:R-:W-:-:S05]  /*c0e0*/  @P1 IADD3 R33, PT, PT, R37, -0x100000, RZ ;  /* 0xfff0000025211810 */ /* 0x000fca0007ffe0ff */
[----:B------:R-:W-:-:S06]  /*c0f0*/  @P1 IMAD.MOV.U32 R37, RZ, RZ, R33 ;  /* 0x000000ffff251224 */ /* 0x000fcc00078e0021 */
[C---:B------:R-:W-:Y:S02]  /*c100*/  DADD R42, R36.reuse, 1 ;  /* 0x3ff00000242a7429 */ /* 0x040fe40000000000 */
[----:B------:R-:W-:-:S04]  /*c110*/  DADD R36, R36, -1 ;  /* 0xbff0000024247429 */ /* 0x000fc80000000000 */
[----:B------:R-:W0:Y:S02]  /*c120*/  MUFU.RCP64H R33, R43 ;  /* 0x0000002b00217308 */ /* 0x000e240000001800 */
[----:B0-----:R-:W-:-:S08]  /*c130*/  DFMA R38, -R42, R32, 1 ;  /* 0x3ff000002a26742b */ /* 0x001fd00000000120 */
[----:B------:R-:W-:-:S08]  /*c140*/  DFMA R38, R38, R38, R38 ;  /* 0x000000262626722b */ /* 0x000fd00000000026 */
[----:B------:R-:W-:-:S08]  /*c150*/  DFMA R38, R32, R38, R32 ;  /* 0x000000262026722b */ /* 0x000fd00000000020 */
[----:B------:R-:W-:-:S08]  /*c160*/  DMUL R34, R36, R38 ;  /* 0x0000002624227228 */ /* 0x000fd00000000000 */
[----:B------:R-:W-:-:S08]  /*c170*/  DFMA R34, R36, R38, R34 ;  /* 0x000000262422722b */ /* 0x000fd00000000022 */
[----:B------:R-:W-:Y:S02]  /*c180*/  DADD R32, R36, -R34 ;  /* 0x0000000024207229 */ /* 0x000fe40000000822 */
[CC--:B------:R-:W-:Y:S02]  /*c190*/  DMUL R42, R34.reuse, R34.reuse ;  /* 0x00000022222a7228 */ /* 0x0c0fe40000000000 */
[----:B------:R-:W-:-:S04]  /*c1a0*/  DMUL R44, R34, R34 ;  /* 0x00000022222c7228 */ /* 0x000fc80000000000 */
[----:B------:R-:W-:-:S08]  /*c1b0*/  DADD R32, R32, R32 ;  /* 0x0000000020207229 */ /* 0x000fd00000000020 */
[----:B------:R-:W-:Y:S01]  /*c1c0*/  DFMA R32, R36, -R34, R32 ;  /* 0x800000222420722b */ /* 0x000fe20000000020 */
[----:B------:R-:W-:Y:S02]  /*c1d0*/  IMAD.MOV.U32 R36, RZ, RZ, 0x41ad3b5a ;  /* 0x41ad3b5aff247424 */ /* 0x000fe400078e00ff */
[----:B------:R-:W-:-:S05]  /*c1e0*/  IMAD.MOV.U32 R37, RZ, RZ, 0x3ed0f5d2 ;  /* 0x3ed0f5d2ff257424 */ /* 0x000fca00078e00ff */
[----:B------:R-:W-:Y:S02]  /*c1f0*/  DMUL R32, R38, R32 ;  /* 0x0000002026207228 */ /* 0x000fe40000000000 */
[----:B------:R-:W-:Y:S01]  /*c200*/  DFMA R36, R42, UR10, R36 ;  /* 0x0000000a2a247c2b */ /* 0x000fe20008000024 */
[----:B------:R-:W-:Y:S01]  /*c210*/  UMOV UR10, 0x75488a3f ;  /* 0x75488a3f000a7882 */ /* 0x000fe20000000000 */
[----:B------:R-:W-:-:S06]  /*c220*/  UMOV UR11, 0x3ef3b20a ;  /* 0x3ef3b20a000b7882 */ /* 0x000fcc0000000000 */
[----:B------:R-:W-:Y:S01]  /*c230*/  DFMA R36, R42, R36, UR10 ;  /* 0x0000000a2a247e2b */ /* 0x000fe20008000024 */
        /* <DEDUP_REMOVED lines=14> */
[----:B------:R-:W-:-:S08]  /*c320*/  DFMA R38, R42, R36, UR10 ;  /* 0x0000000a2a267e2b */ /* 0x000fd00008000024 */
[----:B------:R-:W-:Y:S01]  /*c330*/  DADD R40, -R38, UR10 ;  /* 0x0000000a26287e29 */ /* 0x000fe20008000100 */
[----:B------:R-:W-:Y:S01]  /*c340*/  UMOV UR10, 0xb9e7b0 ;  /* 0x00b9e7b0000a7882 */ /* 0x000fe20000000000 */
[----:B------:R-:W-:-:S06]  /*c350*/  UMOV UR11, 0x3c46a4cb ;  /* 0x3c46a4cb000b7882 */ /* 0x000fcc0000000000 */
[----:B------:R-:W-:Y:S02]  /*c360*/  DFMA R42, R42, R36, R40 ;  /* 0x000000242a2a722b */ /* 0x000fe40000000028 */
[----:B------:R-:W-:Y:S01]  /*c370*/  DFMA R40, R34, R34, -R44 ;  /* 0x000000222228722b */ /* 0x000fe2000000082c */
[----:B------:R-:W-:Y:S01]  /*c380*/  IADD3 R37, PT, PT, R33, 0x100000, RZ ;  /* 0x0010000021257810 */ /* 0x000fe20007ffe0ff */
[----:B------:R-:W-:-:S04]  /*c390*/  IMAD.MOV.U32 R36, RZ, RZ, R32 ;  /* 0x000000ffff247224 */ /* 0x000fc800078e0020 */
[----:B------:R-:W-:Y:S01]  /*c3a0*/  DADD R42, R42, -UR10 ;  /* 0x8000000a2a2a7e29 */ /* 0x000fe20008000000 */
[----:B------:R-:W-:Y:S01]  /*c3b0*/  UMOV UR10, 0x80000000 ;  /* 0x80000000000a7882 */ /* 0x000fe20000000000 */
[C---:B------:R-:W-:Y:S01]  /*c3c0*/  DFMA R40, R34.reuse, R36, R40 ;  /* 0x000000242228722b */ /* 0x040fe20000000028 */
[----:B------:R-:W-:Y:S01]  /*c3d0*/  UMOV UR11, 0x43300000 ;  /* 0x43300000000b7882 */ /* 0x000fe20000000000 */
[----:B------:R-:W-:-:S08]  /*c3e0*/  DMUL R36, R34, R44 ;  /* 0x0000002c22247228 */ /* 0x000fd00000000000 */
[----:B------:R-:W-:-:S08]  /*c3f0*/  DFMA R46, R34, R44, -R36 ;  /* 0x0000002c222e722b */ /* 0x000fd00000000824 */
[----:B------:R-:W-:Y:S02]  /*c400*/  DFMA R46, R32, R44, R46 ;  /* 0x0000002c202e722b */ /* 0x000fe4000000002e */
[----:B------:R-:W-:-:S06]  /*c410*/  DADD R44, R38, R42 ;  /* 0x00000000262c7229 */ /* 0x000fcc000000002a */
[----:B------:R-:W-:Y:S02]  /*c420*/  DFMA R40, R34, R40, R46 ;  /* 0x000000282228722b */ /* 0x000fe4000000002e */
[----:B------:R-:W-:-:S08]  /*c430*/  DADD R38, R38, -R44 ;  /* 0x0000000026267229 */ /* 0x000fd0000000082c */
[----:B------:R-:W-:Y:S02]  /*c440*/  DADD R42, R42, R38 ;  /* 0x000000002a2a7229 */ /* 0x000fe40000000026 */
[----:B------:R-:W-:-:S08]  /*c450*/  DMUL R38, R44, R36 ;  /* 0x000000242c267228 */ /* 0x000fd00000000000 */
[----:B------:R-:W-:-:S08]  /*c460*/  DFMA R46, R44, R36, -R38 ;  /* 0x000000242c2e722b */ /* 0x000fd00000000826 */
[----:B------:R-:W-:-:S08]  /*c470*/  DFMA R40, R44, R40, R46 ;  /* 0x000000282c28722b */ /* 0x000fd0000000002e */
[----:B------:R-:W-:-:S08]  /*c480*/  DFMA R42, R42, R36, R40 ;  /* 0x000000242a2a722b */ /* 0x000fd00000000028 */
[----:B------:R-:W-:-:S08]  /*c490*/  DADD R40, R38, R42 ;  /* 0x0000000026287229 */ /* 0x000fd0000000002a */
[--C-:B------:R-:W-:Y:S02]  /*c4a0*/  DADD R36, R34, R40.reuse ;  /* 0x0000000022247229 */ /* 0x100fe40000000028 */
[----:B------:R-:W-:-:S06]  /*c4b0*/  DADD R38, R38, -R40 ;  /* 0x0000000026267229 */ /* 0x000fcc0000000828 */
[----:B------:R-:W-:Y:S02]  /*c4c0*/  DADD R34, R34, -R36 ;  /* 0x0000000022227229 */ /* 0x000fe40000000824 */
[----:B------:R-:W-:-:S06]  /*c4d0*/  DADD R38, R42, R38 ;  /* 0x000000002a267229 */ /* 0x000fcc0000000026 */
[----:B------:R-:W-:-:S08]  /*c4e0*/  DADD R34, R40, R34 ;  /* 0x0000000028227229 */ /* 0x000fd00000000022 */
[----:B------:R-:W-:Y:S01]  /*c4f0*/  DADD R34, R38, R34 ;  /* 0x0000000026227229 */ /* 0x000fe20000000022 */
[C---:B------:R-:W-:Y:S02]  /*c500*/  VIADD R38, R29.reuse, 0xfffffc01 ;  /* 0xfffffc011d267836 */ /* 0x040fe40000000000 */
[----:B------:R-:W-:-:S05]  /*c510*/  @P1 VIADD R38, R29, 0xfffffc02 ;  /* 0xfffffc021d261836 */ /* 0x000fca0000000000 */
[----:B------:R-:W-:Y:S01]  /*c520*/  DADD R40, R32, R34 ;  /* 0x0000000020287229 */ /* 0x000fe20000000022 */
[----:B------:R-:W-:Y:S01]  /*c530*/  LOP3.LUT R34, R38, 0x80000000, RZ, 0x3c, !PT ;  /* 0x8000000026227812 */ /* 0x000fe200078e3cff */
[----:B------:R-:W-:-:S06]  /*c540*/  IMAD.MOV.U32 R35, RZ, RZ, 0x43300000 ;  /* 0x43300000ff237424 */ /* 0x000fcc00078e00ff */
[----:B------:R-:W-:Y:S02]  /*c550*/  DADD R38, R36, R40 ;  /* 0x0000000024267229 */ /* 0x000fe40000000028 */
[----:B------:R-:W-:Y:S01]  /*c560*/  DADD R34, R34, -UR10 ;  /* 0x8000000a22227e29 */ /* 0x000fe20008000000 */
[----:B------:R-:W-:Y:S01]  /*c570*/  UMOV UR10, 0xfefa39ef ;  /* 0xfefa39ef000a7882 */ /* 0x000fe20000000000 */
[----:B------:R-:W-:-:S04]  /*c580*/  UMOV UR11, 0x3fe62e42 ;  /* 0x3fe62e42000b7882 */ /* 0x000fc80000000000 */
[--C-:B------:R-:W-:Y:S02]  /*c590*/  DADD R42, R36, -R38.reuse ;  /* 0x00000000242a7229 */ /* 0x100fe40000000826 */
[----:B------:R-:W-:-:S06]  /*c5a0*/  DFMA R32, R34, UR10, R38 ;  /* 0x0000000a22207c2b */ /* 0x000fcc0008000026 */
[----:B------:R-:W-:Y:S02]  /*c5b0*/  DADD R42, R40, R42 ;  /* 0x00000000282a7229 */ /* 0x000fe4000000002a */
[----:B------:R-:W-:-:S08]  /*c5c0*/  DFMA R36, R34, -UR10, R32 ;  /* 0x8000000a22247c2b */ /* 0x000fd00008000020 */
[----:B------:R-:W-:-:S08]  /*c5d0*/  DADD R36, -R38, R36 ;  /* 0x0000000026247229 */ /* 0x000fd00000000124 */
[----:B------:R-:W-:Y:S01]  /*c5e0*/  DADD R42, R42, -R36 ;  /* 0x000000002a2a7229 */ /* 0x000fe20000000824 */
[----:B------:R-:W-:Y:S01]  /*c5f0*/  IMAD.MOV.U32 R37, RZ, RZ, R13 ;  /* 0x000000ffff257224 */ /* 0x000fe200078e000d */
[----:B------:R-:W-:-:S03]  /*c600*/  MOV R36, UR4 ;  /* 0x0000000400247c02 */ /* 0x000fc60008000f00 */
[C---:B------:R-:W-:Y:S01]  /*c610*/  IMAD.SHL.U32 R29, R37.reuse, 0x2, RZ ;  /* 0x00000002251d7824 */ /* 0x040fe200078e00ff */
[----:B------:R-:W-:Y:S02]  /*c620*/  LOP3.LUT R13, R37, 0xff0fffff, RZ, 0xc0, !PT ;  /* 0xff0fffff250d7812 */ /* 0x000fe400078ec0ff */
[----:B------:R-:W-:Y:S02]  /*c630*/  DFMA R34, R34, UR12, R42 ;  /* 0x0000000c22227c2b */ /* 0x000fe4000800002a */
[----:B------:R-:W-:-:S04]  /*c640*/  ISETP.GT.U32.AND P0, PT, R29, -0x2000001, PT ;  /* 0xfdffffff1d00780c */ /* 0x000fc80003f04070 */
[----:B------:R-:W-:Y:S02]  /*c650*/  SEL R37, R13, R37, P0 ;  /* 0x000000250d257207 */ /* 0x000fe40000000000 */
[----:B------:R-:W-:-:S08]  /*c660*/  DADD R38, R32, R34 ;  /* 0x0000000020267229 */ /* 0x000fd00000000022 */
[----:B------:R-:W-:Y:S02]  /*c670*/  DADD R32, R32, -R38 ;  /* 0x0000000020207229 */ /* 0x000fe40000000826 */
[----:B------:R-:W-:-:S06]  /*c680*/  DMUL R42, R38, R36 ;  /* 0x00000024262a7228 */ /* 0x000fcc0000000000 */
[----:B------:R-:W-:Y:S02]  /*c690*/  DADD R32, R34, R32 ;  /* 0x0000000022207229 */ /* 0x000fe40000000020 */
[----:B------:R-:W-:-:S08]  /*c6a0*/  DFMA R40, R38, R36, -R42 ;  /* 0x000000242628722b */ /* 0x000fd0000000082a */
[----:B------:R-:W-:Y:S01]  /*c6b0*/  DFMA R40, R32, R36, R40 ;  /* 0x000000242028722b */ /* 0x000fe20000000028 */
[----:B------:R-:W-:Y:S02]  /*c6c0*/  IMAD.MOV.U32 R32, RZ, RZ, 0x652b82fe ;  /* 0x652b82feff207424 */ /* 0x000fe400078e00ff */
[----:B------:R-:W-:-:S05]  /*c6d0*/  IMAD.MOV.U32 R33, RZ, RZ, 0x3ff71547 ;  /* 0x3ff71547ff217424 */ /* 0x000fca00078e00ff */
[----:B------:R-:W-:-:S08]  /*c6e0*/  DADD R34, R42, R40 ;  /* 0x000000002a227229 */ /* 0x000fd00000000028 */
[----:B------:R-:W-:Y:S02]  /*c6f0*/  DFMA R32, R34, R32, 6.75539944105574400000e+15 ;  /* 0x433800002220742b */ /* 0x000fe40000000020 */
[----:B------:R-:W-:Y:S01]  /*c700*/  FSETP.GEU.AND P0, PT, |R35|, 4.1917929649353027344, PT ;  /* 0x4086232b2300780b */ /* 0x000fe20003f0e200 */
[----:B------:R-:W-:-:S05]  /*c710*/  DADD R42, R42, -R34 ;  /* 0x000000002a2a7229 */ /* 0x000fca0000000822 */
[----:B------:R-:W-:-:S03]  /*c720*/  DADD R36, R32, -6.75539944105574400000e+15 ;  /* 0xc338000020247429 */ /* 0x000fc60000000000 */
[----:B------:R-:W-:-:S05]  /*c730*/  DADD R40, R40, R42 ;  /* 0x0000000028287229 */ /* 0x000fca000000002a */
[----:B------:R-:W-:Y:S01]  /*c740*/  DFMA R38, R36, -UR10, R34 ;  /* 0x8000000a24267c2b */ /* 0x000fe20008000022 */
[----:B------:R-:W-:Y:S01]  /*c750*/  UMOV UR10, 0x3b39803f ;  /* 0x3b39803f000a7882 */ /* 0x000fe20000000000 */
[----:B------:R-:W-:-:S06]  /*c760*/  UMOV UR11, 0x3c7abc9e ;  /* 0x3c7abc9e000b7882 */ /* 0x000fcc0000000000 */
[----:B------:R-:W-:Y:S01]  /*c770*/  DFMA R38, R36, -UR10, R38 ;  /* 0x8000000a24267c2b */ /* 0x000fe20008000026 */
[----:B------:R-:W-:Y:S01]  /*c780*/  UMOV UR10, 0x69ce2bdf ;  /* 0x69ce2bdf000a7882 */ /* 0x000fe20000000000 */
[----:B------:R-:W-:Y:S01]  /*c790*/  MOV R36, 0xfca213ea ;  /* 0xfca213ea00247802 */ /* 0x000fe20000000f00 */
[----:B------:R-:W-:Y:S01]  /*c7a0*/  IMAD.MOV.U32 R37, RZ, RZ, 0x3e928af3 ;  /* 0x3e928af3ff257424 */ /* 0x000fe200078e00ff */
[----:B------:R-:W-:-:S05]  /*c7b0*/  UMOV UR11, 0x3e5ade15 ;  /* 0x3e5ade15000b7882 */ /* 0x000fca0000000000 */
        /* <DEDUP_REMOVED lines=25> */
[----:B------:R-:W-:-:S08]  /*c950*/  DFMA R36, R38, R36, 1 ;  /* 0x3ff000002624742b */ /* 0x000fd00000000024 */
[----:B------:R-:W-:-:S10]  /*c960*/  DFMA R36, R38, R36, 1 ;  /* 0x3ff000002624742b */ /* 0x000fd40000000024 */
[----:B------:R-:W-:Y:S02]  /*c970*/  IMAD R39, R32, 0x100000, R37 ;  /* 0x0010000020277824 */ /* 0x000fe400078e0225 */
[----:B------:R-:W-:Y:S01]  /*c980*/  IMAD.MOV.U32 R38, RZ, RZ, R36 ;  /* 0x000000ffff267224 */ /* 0x000fe200078e0024 */
[----:B------:R-:W-:Y:S06]  /*c990*/  @!P0 BRA `(.L_x_195) ;  /* 0x0000000000308947 */ /* 0x000fec0003800000 */
[----:B------:R-:W-:Y:S01]  /*c9a0*/  FSETP.GEU.AND P0, PT, |R35|, 4.2275390625, PT ;  /* 0x408748002300780b */ /* 0x000fe20003f0e200 */
[C---:B------:R-:W-:Y:S02]  /*c9b0*/  DADD R38, R34.reuse, +INF ;  /* 0x7ff0000022267429 */ /* 0x040fe40000000000 */
[----:B------:R-:W-:-:S08]  /*c9c0*/  DSETP.GEU.AND P1, PT, R34, RZ, PT ;  /* 0x000000ff2200722a */ /* 0x000fd00003f2e000 */
[----:B------:R-:W-:Y:S02]  /*c9d0*/  FSEL R38, R38, RZ, P1 ;  /* 0x000000ff26267208 */ /* 0x000fe40000800000 */
[----:B------:R-:W-:Y:S02]  /*c9e0*/  @!P0 LEA.HI R13, R32, R32, RZ, 0x1 ;  /* 0x00000020200d8211 */ /* 0x000fe400078f08ff */
[----:B------:R-:W-:Y:S02]  /*c9f0*/  FSEL R39, R39, RZ, P1 ;  /* 0x000000ff27277208 */ /* 0x000fe40000800000 */
[----:B------:R-:W-:-:S04]  /*ca00*/  @!P0 SHF.R.S32.HI R13, RZ, 0x1, R13 ;  /* 0x00000001ff0d8819 */ /* 0x000fc8000001140d */
[----:B------:R-:W-:Y:S01]  /*ca10*/  @!P0 LEA R37, R13, R37, 0x14 ;  /* 0x000000250d258211 */ /* 0x000fe200078ea0ff */
[----:B------:R-:W-:-:S05]  /*ca20*/  @!P0 IMAD.IADD R32, R32, 0x1, -R13 ;  /* 0x0000000120208824 */ /* 0x000fca00078e0a0d */
[----:B------:R-:W-:Y:S01]  /*ca30*/  @!P0 LEA R33, R32, 0x3ff00000, 0x14 ;  /* 0x3ff0000020218811 */ /* 0x000fe200078ea0ff */
[----:B------:R-:W-:-:S06]  /*ca40*/  @!P0 IMAD.MOV.U32 R32, RZ, RZ, RZ ;  /* 0x000000ffff208224 */ /* 0x000fcc00078e00ff */
[----:B------:R-:W-:-:S11]  /*ca50*/  @!P0 DMUL R38, R36, R32 ;  /* 0x0000002024268228 */ /* 0x000fd60000000000 */
.L_x_195:
[----:B------:R-:W-:Y:S01]  /*ca60*/  DFMA R40, R40, R38, R38 ;  /* 0x000000262828722b */ /* 0x000fe20000000026 */
[----:B------:R-:W-:Y:S01]  /*ca70*/  IMAD.MOV.U32 R29, RZ, RZ, 0x0 ;  /* 0x00000000ff1d7424 */ /* 0x000fe200078e00ff */
[----:B------:R-:W-:-:S08]  /*ca80*/  DSETP.NEU.AND P0, PT, |R38|, +INF , PT ;  /* 0x7ff000002600742a */ /* 0x000fd00003f0d200 */
[----:B------:R-:W-:Y:S02]  /*ca90*/  FSEL R38, R38, R40, !P0 ;  /* 0x0000002826267208 */ /* 0x000fe40004000000 */
[----:B------:R-:W-:Y:S01]  /*caa0*/  FSEL R39, R39, R41, !P0 ;  /* 0x0000002927277208 */ /* 0x000fe20004000000 */
[----:B------:R-:W-:Y:S06]  /*cab0*/  RET.REL.NODEC R28 `(_Z6kernelP6CHROMOPfP10IN_FITNESSP11IN_POSITION) ;  /* 0xffffff341c507950 */ /* 0x000fec0003c3ffff */
        .type           $_Z6kernelP6CHROMOPfP10IN_FITNESSP11IN_POSITION$__internal_trig_reduction_slowpathd,@function
        .size           $_Z6kernelP6CHROMOPfP10IN_FITNESSP11IN_POSITION$__internal_trig_reduction_slowpathd,(.L_x_209 - $_Z6kernelP6CHROMOPfP10IN_FITNESSP11IN_POSITION$__internal_trig_reduction_slowpathd)
$_Z6kernelP6CHROMOPfP10IN_FITNESSP11IN_POSITION$__internal_trig_reduction_slowpathd:
[----:B------:R-:W-:Y:S01]  /*cac0*/  SHF.R.U32.HI R4, RZ, 0x14, R43 ;  /* 0x00000014ff047819 */ /* 0x000fe2000001162b */
[----:B------:R-:W-:Y:S02]  /*cad0*/  IMAD.MOV.U32 R42, RZ, RZ, R28 ;  /* 0x000000ffff2a7224 */ /* 0x000fe400078e001c */
[----:B------:R-:W-:Y:S01]  /*cae0*/  IMAD.MOV.U32 R30, RZ, RZ, RZ ;  /* 0x000000ffff1e7224 */ /* 0x000fe200078e00ff */
[----:B------:R-:W-:-:S04]  /*caf0*/  LOP3.LUT R13, R4, 0x7ff, RZ, 0xc0, !PT ;  /* 0x000007ff040d7812 */ /* 0x000fc800078ec0ff */
[----:B------:R-:W-:-:S13]  /*cb00*/  ISETP.NE.AND P0, PT, R13, 0x7ff, PT ;  /* 0x000007ff0d00780c */ /* 0x000fda0003f05270 */
[----:B------:R-:W-:Y:S05]  /*cb10*/  @!P0 BRA `(.L_x_196) ;  /* 0x0000000800488947 */ /* 0x000fea0003800000 */
[----:B------:R-:W-:Y:S01]  /*cb20*/  IADD3 R28, PT, PT, R13, -0x400, RZ ;  /* 0xfffffc000d1c7810 */ /* 0x000fe20007ffe0ff */
[----:B------:R-:W-:Y:S01]  /*cb30*/  BSSY.RECONVERGENT B1, `(.L_x_197) ;  /* 0x000002f000017945 */ /* 0x000fe20003800200 */
[----:B------:R-:W-:Y:S01]  /*cb40*/  VIADD R33, R1, 0x190 ;  /* 0x0000019001217836 */ /* 0x000fe20000000000 */
[----:B------:R-:W-:Y:S02]  /*cb50*/  CS2R R44, SRZ ;  /* 0x00000000002c7805 */ /* 0x000fe4000001ff00 */
[----:B------:R-:W-:Y:S02]  /*cb60*/  SHF.R.U32.HI R13, RZ, 0x6, R28 ;  /* 0x00000006ff0d7819 */ /* 0x000fe4000001161c */
[----:B------:R-:W-:Y:S02]  /*cb70*/  ISETP.GE.U32.AND P0, PT, R28, 0x80, PT ;  /* 0x000000801c00780c */ /* 0x000fe40003f06070 */
[C---:B------:R-:W-:Y:S02]  /*cb80*/  IADD3 R32, PT, PT, -R13.reuse, 0x13, RZ ;  /* 0x000000130d207810 */ /* 0x040fe40007ffe1ff */
[----:B------:R-:W-:-:S02]  /*cb90*/  IADD3 R39, PT, PT, -R13, 0xf, RZ ;  /* 0x0000000f0d277810 */ /* 0x000fc40007ffe1ff */
[----:B------:R-:W-:-:S04]  /*cba0*/  SEL R32, R32, 0x12, P0 ;  /* 0x0000001220207807 */ /* 0x000fc80000000000 */
[----:B------:R-:W-:-:S13]  /*cbb0*/  ISETP.GE.AND P0, PT, R39, R32, PT ;  /* 0x000000202700720c */ /* 0x000fda0003f06270 */
[----:B------:R-:W-:Y:S05]  /*cbc0*/  @P0 BRA `(.L_x_198) ;  /* 0x0000000000940947 */ /* 0x000fea0003800000 */
[----:B------:R-:W0:Y:S01]  /*cbd0*/  LDC.64 R30, c[0x0][0x358] ;  /* 0x0000d600ff1e7b82 */ /* 0x000e220000000a00 */
[C---:B------:R-:W-:Y:S01]  /*cbe0*/  SHF.L.U64.HI R47, R42.reuse, 0xb, R43 ;  /* 0x0000000b2a2f7819 */ /* 0x040fe2000001022b */
[----:B------:R-:W-:Y:S01]  /*cbf0*/  BSSY.RECONVERGENT B2, `(.L_x_199) ;  /* 0x0000021000027945 */ /* 0x000fe20003800200 */
[----:B------:R-:W-:Y:S01]  /*cc00*/  IMAD.SHL.U32 R35, R42, 0x800, RZ ;  /* 0x000008002a237824 */ /* 0x000fe200078e00ff */
[----:B------:R-:W-:Y:S01]  /*cc10*/  IADD3 R37, PT, PT, RZ, -R13, -R32 ;  /* 0x8000000dff257210 */ /* 0x000fe20007ffe820 */
[----:B------:R-:W-:Y:S01]  /*cc20*/  IMAD.MOV.U32 R34, RZ, RZ, RZ ;  /* 0x000000ffff227224 */ /* 0x000fe200078e00ff */
[----:B------:R-:W-:Y:S02]  /*cc30*/  CS2R R44, SRZ ;  /* 0x00000000002c7805 */ /* 0x000fe4000001ff00 */
[----:B------:R-:W-:-:S07]  /*cc40*/  LOP3.LUT R47, R47, 0x80000000, RZ, 0xfc, !PT ;  /* 0x800000002f2f7812 */ /* 0x000fce00078efcff */
.L_x_200:
[----:B------:R-:W1:Y:S01]  /*cc50*/  LDC.64 R28, c[0x4][0x10] ;  /* 0x01000400ff1c7b82 */ /* 0x000e620000000a00 */
[----:B0-----:R-:W-:Y:S02]  /*cc60*/  R2UR UR10, R30 ;  /* 0x000000001e0a72ca */ /* 0x001fe400000e0000 */
[----:B------:R-:W-:Y:S01]  /*cc70*/  R2UR UR11, R31 ;  /* 0x000000001f0b72ca */ /* 0x000fe200000e0000 */
[----:B-1----:R-:W-:-:S12]  /*cc80*/  IMAD.WIDE R28, R39, 0x8, R28 ;  /* 0x00000008271c7825 */ /* 0x002fd800078e021c */
[----:B------:R-:W2:Y:S01]  /*cc90*/  LDG.E.64.CONSTANT R28, desc[UR10][R28.64] ;  /* 0x0000000a1c1c7981 */ /* 0x000ea2000c1e9b00 */
[----:B------:R-:W-:Y:S01]  /*cca0*/  VIADD R37, R37, 0x1 ;  /* 0x0000000125257836 */ /* 0x000fe20000000000 */
[----:B------:R-:W-:Y:S01]  /*ccb0*/  IADD3 R39, PT, PT, R39, 0x1, RZ ;  /* 0x0000000127277810 */ /* 0x000fe20007ffe0ff */
[----:B--2---:R-:W-:-:S04]  /*ccc0*/  IMAD.WIDE.U32 R44, P2, R28, R35, R44 ;  /* 0x000000231c2c7225 */ /* 0x004fc8000784002c */
[----:B------:R-:W-:Y:S02]  /*ccd0*/  IMAD R49, R28, R47, RZ ;  /* 0x0000002f1c317224 */ /* 0x000fe400078e02ff */
[CC--:B------:R-:W-:Y:S02]  /*cce0*/  IMAD R38, R29.reuse, R35.reuse, RZ ;  /* 0x000000231d267224 */ /* 0x0c0fe400078e02ff */
[----:B------:R-:W-:Y:S01]  /*ccf0*/  IMAD.HI.U32 R51, R29, R35, RZ ;  /* 0x000000231d337227 */ /* 0x000fe200078e00ff */
[----:B------:R-:W-:-:S03]  /*cd00*/  IADD3 R45, P0, PT, R49, R45, RZ ;  /* 0x0000002d312d7210 */ /* 0x000fc60007f1e0ff */
[----:B------:R-:W-:Y:S01]  /*cd10*/  IMAD R49, R34, 0x8, R33 ;  /* 0x0000000822317824 */ /* 0x000fe200078e0221 */
[----:B------:R-:W-:Y:S01]  /*cd20*/  IADD3 R45, P1, PT, R38, R45, RZ ;  /* 0x0000002d262d7210 */ /* 0x000fe20007f3e0ff */
[----:B------:R-:W-:-:S04]  /*cd30*/  IMAD.HI.U32 R38, R28, R47, RZ ;  /* 0x0000002f1c267227 */ /* 0x000fc800078e00ff */
[----:B------:R0:W-:Y:S01]  /*cd40*/  STL.64 [R49], R44 ;  /* 0x0000002c31007387 */ /* 0x0001e20000100a00 */
[----:B------:R-:W-:Y:S01]  /*cd50*/  IADD3.X R28, PT, PT, R38, RZ, RZ, P2, !PT ;  /* 0x000000ff261c7210 */ /* 0x000fe200017fe4ff */
[----:B------:R-:W-:-:S03]  /*cd60*/  IMAD.HI.U32 R38, R29, R47, RZ ;  /* 0x0000002f1d267227 */ /* 0x000fc600078e00ff */
[----:B------:R-:W-:Y:S01]  /*cd70*/  IADD3.X R28, P0, PT, R51, R28, RZ, P0, !PT ;  /* 0x0000001c331c7210 */ /* 0x000fe2000071e4ff */
[----:B------:R-:W-:Y:S02]  /*cd80*/  IMAD R29, R29, R47, RZ ;  /* 0x0000002f1d1d7224 */ /* 0x000fe400078e02ff */
[----:B------:R-:W-:-:S03]  /*cd90*/  VIADD R34, R34, 0x1 ;  /* 0x0000000122227836 */ /* 0x000fc60000000000 */
[----:B------:R-:W-:Y:S01]  /*cda0*/  IADD3.X R29, P1, PT, R29, R28, RZ, P1, !PT ;  /* 0x0000001c1d1d7210 */ /* 0x000fe20000f3e4ff */
[----:B------:R-:W-:Y:S01]  /*cdb0*/  IMAD.X R28, RZ, RZ, R38, P0 ;  /* 0x000000ffff1c7224 */ /* 0x000fe200000e0626 */
[----:B------:R-:W-:-:S03]  /*cdc0*/  ISETP.NE.AND P0, PT, R37, -0xf, PT ;  /* 0xfffffff12500780c */ /* 0x000fc60003f05270 */
[----:B0-----:R-:W-:Y:S02]  /*cdd0*/  IMAD.X R45, RZ, RZ, R28, P1 ;  /* 0x000000ffff2d7224 */ /* 0x001fe400008e061c */
[----:B------:R-:W-:-:S08]  /*cde0*/  IMAD.MOV.U32 R44, RZ, RZ, R29 ;  /* 0x000000ffff2c7224 */ /* 0x000fd000078e001d */
[----:B------:R-:W-:Y:S05]  /*cdf0*/  @P0 BRA `(.L_x_200) ;  /* 0xfffffffc00940947 */ /* 0x000fea000383ffff */
[----:B------:R-:W-:Y:S05]  /*ce00*/  BSYNC.RECONVERGENT B2 ;  /* 0x0000000000027941 */ /* 0x000fea0003800200 */
.L_x_199:
[----:B------:R-:W-:-:S07]  /*ce10*/  IMAD.MOV.U32 R39, RZ, RZ, R32 ;  /* 0x000000ffff277224 */ /* 0x000fce00078e0020 */
.L_x_198:
[----:B------:R-:W-:Y:S05]  /*ce20*/  BSYNC.RECONVERGENT B1 ;  /* 0x0000000000017941 */ /* 0x000fea0003800200 */
.L_x_197:
[----:B------:R-:W-:Y:S01]  /*ce30*/  LOP3.LUT P0, R49, R4, 0x3f, RZ, 0xc0, !PT ;  /* 0x0000003f04317812 */ /* 0x000fe2000780c0ff */
[----:B------:R-:W-:-:S04]  /*ce40*/  IMAD.IADD R4, R13, 0x1, R39 ;  /* 0x000000010d047824 */ /* 0x000fc800078e0227 */
[----:B------:R-:W-:-:S05]  /*ce50*/  IMAD.U32 R47, R4, 0x8, R33 ;  /* 0x00000008042f7824 */ /* 0x000fca00078e0021 */
[----:B------:R0:W-:Y:S04]  /*ce60*/  STL.64 [R47+-0x78], R44 ;  /* 0xffff882c2f007387 */ /* 0x0001e80000100a00 */
[----:B------:R-:W2:Y:S04]  /*ce70*/  @P0 LDL.64 R32, [R1+0x198] ;  /* 0x0001980001200983 */ /* 0x000ea80000100a00 */
[----:B------:R-:W3:Y:S04]  /*ce80*/  LDL.64 R28, [R1+0x1a0] ;  /* 0x0001a000011c7983 */ /* 0x000ee80000100a00 */
[----:B------:R-:W4:Y:S01]  /*ce90*/  LDL.64 R30, [R1+0x1a8] ;  /* 0x0001a800011e7983 */ /* 0x000f220000100a00 */
[----:B------:R-:W-:Y:S01]  /*cea0*/  @P0 LOP3.LUT R4, R49, 0x3f, RZ, 0x3c, !PT ;  /* 0x0000003f31040812 */ /* 0x000fe200078e3cff */
[----:B------:R-:W-:Y:S01]  /*ceb0*/  BSSY.RECONVERGENT B1, `(.L_x_201) ;  /* 0x0000034000017945 */ /* 0x000fe20003800200 */
[----:B--2---:R-:W-:-:S02]  /*cec0*/  @P0 SHF.R.U64 R13, R32, 0x1, R33 ;  /* 0x00000001200d0819 */ /* 0x004fc40000001221 */
[----:B------:R-:W-:Y:S02]  /*ced0*/  @P0 SHF.R.U32.HI R33, RZ, 0x1, R33 ;  /* 0x00000001ff210819 */ /* 0x000fe40000011621 */
[--C-:B---3--:R-:W-:Y:S02]  /*cee0*/  @P0 SHF.R.U32.HI R39, RZ, 0x1, R29.reuse ;  /* 0x00000001ff270819 */ /* 0x108fe4000001161d */
[C-C-:B------:R-:W-:Y:S02]  /*cef0*/  @P0 SHF.R.U64 R37, R28.reuse, 0x1, R29.reuse ;  /* 0x000000011c250819 */ /* 0x140fe4000000121d */
[CC--:B------:R-:W-:Y:S02]  /*cf00*/  @P0 SHF.L.U64.HI R35, R28.reuse, R49.reuse, R29 ;  /* 0x000000311c230219 */ /* 0x0c0fe4000001021d */
[----:B------:R-:W-:Y:S02]  /*cf10*/  @P0 SHF.L.U32 R34, R28, R49, RZ ;  /* 0x000000311c220219 */ /* 0x000fe400000006ff */
[----:B------:R-:W-:-:S02]  /*cf20*/  @P0 SHF.R.U64 R13, R13, R4, R33 ;  /* 0x000000040d0d0219 */ /* 0x000fc40000001221 */
[-C--:B------:R-:W-:Y:S02]  /*cf30*/  @P0 SHF.R.U32.HI R32, RZ, R4.reuse, R33 ;  /* 0x00000004ff200219 */ /* 0x080fe40000011621 */
[----:B----4-:R-:W-:Y:S02]  /*cf40*/  @P0 SHF.L.U32 R33, R30, R49, RZ ;  /* 0x000000311e210219 */ /* 0x010fe400000006ff */
[----:B------:R-:W-:Y:S02]  /*cf50*/  @P0 SHF.R.U64 R38, R37, R4, R39 ;  /* 0x0000000425260219 */ /* 0x000fe40000001227 */
[----:B------:R-:W-:Y:S02]  /*cf60*/  @P0 LOP3.LUT R28, R34, R13, RZ, 0xfc, !PT ;  /* 0x0000000d221c0212 */ /* 0x000fe400078efcff */
[----:B------:R-:W-:Y:S02]  /*cf70*/  @P0 LOP3.LUT R29, R35, R32, RZ, 0xfc, !PT ;  /* 0x00000020231d0212 */ /* 0x000fe400078efcff */
[----:B------:R-:W-:-:S02]  /*cf80*/  @P0 SHF.L.U64.HI R13, R30, R49, R31 ;  /* 0x000000311e0d0219 */ /* 0x000fc4000001021f */
[----:B------:R-:W-:Y:S02]  /*cf90*/  @P0 SHF.R.U32.HI R4, RZ, R4, R39 ;  /* 0x00000004ff040219 */ /* 0x000fe40000011627 */
[----:B------:R-:W-:Y:S02]  /*cfa0*/  @P0 LOP3.LUT R30, R33, R38, RZ, 0xfc, !PT ;  /* 0x00000026211e0212 */ /* 0x000fe400078efcff */
[C---:B------:R-:W-:Y:S02]  /*cfb0*/  SHF.L.U32 R32, R28.reuse, 0x2, RZ ;  /* 0x000000021c207819 */ /* 0x040fe400000006ff */
[----:B------:R-:W-:Y:S02]  /*cfc0*/  SHF.L.U64.HI R34, R28, 0x2, R29 ;  /* 0x000000021c227819 */ /* 0x000fe4000001021d */
[----:B------:R-:W-:Y:S02]  /*cfd0*/  @P0 LOP3.LUT R31, R13, R4, RZ, 0xfc, !PT ;  /* 0x000000040d1f0212 */ /* 0x000fe400078efcff */
[----:B------:R-:W-:-:S02]  /*cfe0*/  SHF.L.W.U32.HI R29, R29, 0x2, R30 ;  /* 0x000000021d1d7819 */ /* 0x000fc40000010e1e */
[----:B------:R-:W-:Y:S02]  /*cff0*/  IADD3 RZ, P0, PT, RZ, -R32, RZ ;  /* 0x80000020ffff7210 */ /* 0x000fe40007f1e0ff */
[----:B------:R-:W-:Y:S02]  /*d000*/  LOP3.LUT R4, RZ, R34, RZ, 0x33, !PT ;  /* 0x00000022ff047212 */ /* 0x000fe400078e33ff */
[----:B------:R-:W-:Y:S02]  /*d010*/  SHF.L.W.U32.HI R30, R30, 0x2, R31 ;  /* 0x000000021e1e7819 */ /* 0x000fe40000010e1f */
[----:B------:R-:W-:Y:S02]  /*d020*/  LOP3.LUT R28, RZ, R29, RZ, 0x33, !PT ;  /* 0x0000001dff1c7212 */ /* 0x000fe400078e33ff */
[----:B------:R-:W-:Y:S02]  /*d030*/  IADD3.X R13, P0, PT, RZ, R4, RZ, P0, !PT ;  /* 0x00000004ff0d7210 */ /* 0x000fe4000071e4ff */
[----:B------:R-:W-:-:S02]  /*d040*/  LOP3.LUT R4, RZ, R30, RZ, 0x33, !PT ;  /* 0x0000001eff047212 */ /* 0x000fc400078e33ff */
[----:B------:R-:W-:Y:S02]  /*d050*/  IADD3.X R28, P1, PT, RZ, R28, RZ, P0, !PT ;  /* 0x0000001cff1c7210 */ /* 0x000fe4000073e4ff */
[----:B------:R-:W-:-:S03]  /*d060*/  ISETP.GT.U32.AND P2, PT, R29, -0x1, PT ;  /* 0xffffffff1d00780c */ /* 0x000fc60003f44070 */
[----:B------:R-:W-:Y:S01]  /*d070*/  IMAD.X R33, RZ, RZ, R4, P1 ;  /* 0x000000ffff217224 */ /* 0x000fe200008e0604 */
[----:B------:R-:W-:-:S04]  /*d080*/  ISETP.GT.AND.EX P0, PT, R30, -0x1, PT, P2 ;  /* 0xffffffff1e00780c */ /* 0x000fc80003f04320 */
[----:B------:R-:W-:Y:S02]  /*d090*/  SEL R35, R30, R33, P0 ;  /* 0x000000211e237207 */ /* 0x000fe40000000000 */
[----:B------:R-:W-:Y:S02]  /*d0a0*/  SEL R38, R29, R28, P0 ;  /* 0x0000001c1d267207 */ /* 0x000fe40000000000 */
[----:B------:R-:W-:Y:S02]  /*d0b0*/  ISETP.NE.U32.AND P1, PT, R35, RZ, PT ;  /* 0x000000ff2300720c */ /* 0x000fe40003f25070 */
[----:B------:R-:W-:Y:S02]  /*d0c0*/  SEL R33, R34, R13, P0 ;  /* 0x0000000d22217207 */ /* 0x000fe40000000000 */
[----:B------:R-:W-:Y:S01]  /*d0d0*/  SEL R28, R38, R35, !P1 ;  /* 0x00000023261c7207 */ /* 0x000fe20004800000 */
[----:B------:R-:W-:-:S05]  /*d0e0*/  @!P0 IMAD.MOV R32, RZ, RZ, -R32 ;  /* 0x000000ffff208224 */ /* 0x000fca00078e0a20 */
[----:B------:R-:W1:Y:S02]  /*d0f0*/  FLO.U32 R28, R28 ;  /* 0x0000001c001c7300 */ /* 0x000e6400000e0000 */
[C---:B-1----:R-:W-:Y:S02]  /*d100*/  IADD3 R29, PT, PT, -R28.reuse, 0x1f, RZ ;  /* 0x0000001f1c1d7810 */ /* 0x042fe40007ffe1ff */
[----:B------:R-:W-:-:S03]  /*d110*/  IADD3 R4, PT, PT, -R28, 0x3f, RZ ;  /* 0x0000003f1c047810 */ /* 0x000fc60007ffe1ff */
[----:B------:R-:W-:-:S05]  /*d120*/  @P1 IMAD.MOV R4, RZ, RZ, R29 ;  /* 0x000000ffff041224 */ /* 0x000fca00078e021d */
[----:B------:R-:W-:-:S13]  /*d130*/  ISETP.NE.AND P1, PT, R4, RZ, PT ;  /* 0x000000ff0400720c */ /* 0x000fda0003f25270 */
[----:B0-----:R-:W-:Y:S05]  /*d140*/  @!P1 BRA `(.L_x_202) ;  /* 0x0000000000289947 */ /* 0x001fea0003800000 */
[----:B------:R-:W-:Y:S02]  /*d150*/  LOP3.LUT R13, R4, 0x3f, RZ, 0xc0, !PT ;  /* 0x0000003f040d7812 */ /* 0x000fe400078ec0ff */
[----:B------:R-:W-:Y:S02]  /*d160*/  SHF.R.U64 R28, R32, 0x1, R33 ;  /* 0x00000001201c7819 */ /* 0x000fe40000001221 */
[CC--:B------:R-:W-:Y:S02]  /*d170*/  SHF.L.U64.HI R34, R38.reuse, R13.reuse, R35 ;  /* 0x0000000d26227219 */ /* 0x0c0fe40000010223 */
[----:B------:R-:W-:Y:S02]  /*d180*/  SHF.L.U32 R29, R38, R13, RZ ;  /* 0x0000000d261d7219 */ /* 0x000fe400000006ff */
[----:B------:R-:W-:Y:S02]  /*d190*/  SHF.R.U32.HI R32, RZ, 0x1, R33 ;  /* 0x00000001ff207819 */ /* 0x000fe40000011621 */
[----:B------:R-:W-:-:S04]  /*d1a0*/  LOP3.LUT R13, R4, 0x3f, RZ, 0xc, !PT ;  /* 0x0000003f040d7812 */ /* 0x000fc800078e0cff */
[-CC-:B------:R-:W-:Y:S02]  /*d1b0*/  SHF.R.U64 R28, R28, R13.reuse, R32.reuse ;  /* 0x0000000d1c1c7219 */ /* 0x180fe40000001220 */
[----:B------:R-:W-:Y:S02]  /*d1c0*/  SHF.R.U32.HI R13, RZ, R13, R32 ;  /* 0x0000000dff0d7219 */ /* 0x000fe40000011620 */
[----:B------:R-:W-:Y:S02]  /*d1d0*/  LOP3.LUT R38, R29, R28, RZ, 0xfc, !PT ;  /* 0x0000001c1d267212 */ /* 0x000fe400078efcff */
[----:B------:R-:W-:-:S07]  /*d1e0*/  LOP3.LUT R35, R34, R13, RZ, 0xfc, !PT ;  /* 0x0000000d22237212 */ /* 0x000fce00078efcff */
.L_x_202:
[----:B------:R-:W-:Y:S05]  /*d1f0*/  BSYNC.RECONVERGENT B1 ;  /* 0x0000000000017941 */ /* 0x000fea0003800200 */
.L_x_201:
[----:B------:R-:W-:Y:S01]  /*d200*/  IMAD.WIDE.U32 R32, R38, 0x2168c235, RZ ;  /* 0x2168c23526207825 */ /* 0x000fe200078e00ff */
[----:B------:R-:W-:-:S03]  /*d210*/  SHF.R.U32.HI R31, RZ, 0x1e, R31 ;  /* 0x0000001eff1f7819 */ /* 0x000fc6000001161f */
[----:B------:R-:W-:Y:S01]  /*d220*/  IMAD.MOV.U32 R29, RZ, RZ, RZ ;  /* 0x000000ffff1d7224 */ /* 0x000fe200078e00ff */
[----:B------:R-:W-:Y:S01]  /*d230*/  MOV R28, R33 ;  /* 0x00000021001c7202 */ /* 0x000fe20000000f00 */
[----:B------:R-:W-:Y:S01]  /*d240*/  IMAD.HI.U32 R13, R35, -0x36f0255e, RZ ;  /* 0xc90fdaa2230d7827 */ /* 0x000fe200078e00ff */
[----:B------:R-:W-:Y:S02]  /*d250*/  IADD3 RZ, P1, PT, R32, R32, RZ ;  /* 0x0000002020ff7210 */ /* 0x000fe40007f3e0ff */
[----:B------:R-:W-:Y:S01]  /*d260*/  LEA.HI R30, R30, R31, RZ, 0x1 ;  /* 0x0000001f1e1e7211 */ /* 0x000fe200078f08ff */
[----:B------:R-:W-:-:S04]  /*d270*/  IMAD.WIDE.U32 R28, R38, -0x36f0255e, R28 ;  /* 0xc90fdaa2261c7825 */ /* 0x000fc800078e001c */
[----:B------:R-:W-:-:S04]  /*d280*/  IMAD.WIDE.U32 R28, P2, R35, 0x2168c235, R28 ;  /* 0x2168c235231c7825 */ /* 0x000fc8000784001c */
[----:B------:R-:W-:Y:S01]  /*d290*/  IMAD R35, R35, -0x36f0255e, RZ ;  /* 0xc90fdaa223237824 */ /* 0x000fe200078e02ff */
[----:B------:R-:W-:Y:S01]  /*d2a0*/  IADD3.X RZ, P1, PT, R28, R28, RZ, P1, !PT ;  /* 0x0000001c1cff7210 */ /* 0x000fe20000f3e4ff */
[----:B------:R-:W-:-:S03]  /*d2b0*/  IMAD.X R13, RZ, RZ, R13, P2 ;  /* 0x000000ffff0d7224 */ /* 0x000fc600010e060d */
[----:B------:R-:W-:-:S04]  /*d2c0*/  IADD3 R29, P2, PT, R35, R29, RZ ;  /* 0x0000001d231d7210 */ /* 0x000fc80007f5e0ff */
[C---:B------:R-:W-:Y:S01]  /*d2d0*/  ISETP.GT.U32.AND P3, PT, R29.reuse, RZ, PT ;  /* 0x000000ff1d00720c */ /* 0x040fe20003f64070 */
[----:B------:R-:W-:Y:S01]  /*d2e0*/  IMAD.X R13, RZ, RZ, R13, P2 ;  /* 0x000000ffff0d7224 */ /* 0x000fe200010e060d */
[----:B------:R-:W-:-:S04]  /*d2f0*/  IADD3.X R28, P2, PT, R29, R29, RZ, P1, !PT ;  /* 0x0000001d1d1c7210 */ /* 0x000fc80000f5e4ff */
[C---:B------:R-:W-:Y:S02]  /*d300*/  ISETP.GT.AND.EX P1, PT, R13.reuse, RZ, PT, P3 ;  /* 0x000000ff0d00720c */ /* 0x040fe40003f24330 */
[----:B------:R-:W-:Y:S02]  /*d310*/  IADD3.X R32, PT, PT, R13, R13, RZ, P2, !PT ;  /* 0x0000000d0d207210 */ /* 0x000fe400017fe4ff */
[----:B------:R-:W-:Y:S02]  /*d320*/  SEL R28, R28, R29, P1 ;  /* 0x0000001d1c1c7207 */ /* 0x000fe40000800000 */
[----:B------:R-:W-:Y:S02]  /*d330*/  SEL R32, R32, R13, P1 ;  /* 0x0000000d20207207 */ /* 0x000fe40000800000 */
[----:B------:R-:W-:Y:S02]  /*d340*/  IADD3 R13, P2, PT, R28, 0x1, RZ ;  /* 0x000000011c0d7810 */ /* 0x000fe40007f5e0ff */
[----:B------:R-:W-:-:S02]  /*d350*/  SEL R29, RZ, 0xffffffff, !P1 ;  /* 0xffffffffff1d7807 */ /* 0x000fc40004800000 */
[----:B------:R-:W-:Y:S01]  /*d360*/  LOP3.LUT P1, R43, R43, 0x80000000, RZ, 0xc0, !PT ;  /* 0x800000002b2b7812 */ /* 0x000fe2000782c0ff */
[----:B------:R-:W-:Y:S02]  /*d370*/  IMAD.X R28, RZ, RZ, R32, P2 ;  /* 0x000000ffff1c7224 */ /* 0x000fe400010e0620 */
[----:B------:R-:W-:Y:S01]  /*d380*/  IMAD.IADD R4, R29, 0x1, -R4 ;  /* 0x000000011d047824 */ /* 0x000fe200078e0a04 */
[----:B------:R-:W-:Y:S02]  /*d390*/  @!P0 LOP3.LUT R43, R43, 0x80000000, RZ, 0x3c, !PT ;  /* 0x800000002b2b8812 */ /* 0x000fe400078e3cff */
[----:B------:R-:W-:Y:S01]  /*d3a0*/  SHF.R.U64 R13, R13, 0xa, R28 ;  /* 0x0000000a0d0d7819 */ /* 0x000fe2000000121c */
[----:B------:R-:W-:-:S03]  /*d3b0*/  IMAD.SHL.U32 R4, R4, 0x100000, RZ ;  /* 0x0010000004047824 */ /* 0x000fc600078e00ff */
[----:B------:R-:W-:-:S03]  /*d3c0*/  IADD3 R13, P2, PT, R13, 0x1, RZ ;  /* 0x000000010d0d7810 */ /* 0x000fc60007f5e0ff */
[----:B------:R-:W-:Y:S02]  /*d3d0*/  @P1 IADD3 R30, PT, PT, -R30, RZ, RZ ;  /* 0x000000ff1e1e1210 */ /* 0x000fe40007ffe1ff */
[----:B------:R-:W-:-:S04]  /*d3e0*/  LEA.HI.X R28, R28, RZ, RZ, 0x16, P2 ;  /* 0x000000ff1c1c7211 */ /* 0x000fc800010fb4ff */
[--C-:B------:R-:W-:Y:S02]  /*d3f0*/  SHF.R.U64 R13, R13, 0x1, R28.reuse ;  /* 0x000000010d0d7819 */ /* 0x100fe4000000121c */
[----:B------:R-:W-:Y:S02]  /*d400*/  SHF.R.U32.HI R29, RZ, 0x1, R28 ;  /* 0x00000001ff1d7819 */ /* 0x000fe4000001161c */
[----:B------:R-:W-:-:S04]  /*d410*/  IADD3 R42, P2, P3, RZ, RZ, R13 ;  /* 0x000000ffff2a7210 */ /* 0x000fc80007b5e00d */
[----:B------:R-:W-:-:S04]  /*d420*/  IADD3.X R4, PT, PT, R4, 0x3fe00000, R29, P2, P3 ;  /* 0x3fe0000004047810 */ /* 0x000fc800017e641d */
[----:B------:R-:W-:-:S07]  /*d430*/  LOP3.LUT R43, R4, R43, RZ, 0xfc, !PT ;  /* 0x0000002b042b7212 */ /* 0x000fce00078efcff */
.L_x_196:
[----:B------:R-:W-:Y:S02]  /*d440*/  IMAD.MOV.U32 R37, RZ, RZ, 0x0 ;  /* 0x00000000ff257424 */ /* 0x000fe400078e00ff */
[----:B------:R-:W-:Y:S02]  /*d450*/  IMAD.MOV.U32 R4, RZ, RZ, R30 ;  /* 0x000000ffff047224 */ /* 0x000fe400078e001e */
[----:B------:R-:W-:Y:S05]  /*d460*/  RET.REL.NODEC R36 `(_Z6kernelP6CHROMOPfP10IN_FITNESSP11IN_POSITION) ;  /* 0xffffff2824e47950 */ /* 0x000fea0003c3ffff */
.L_x_203:
[----:B------:R-:W-:-:S00]  /*d470*/  BRA `(.L_x_203) ;  /* 0xfffffffc00fc7947 */ /* 0x000fc0000383ffff */
[----:B------:R-:W-:-:S00]  /*d480*/  NOP ;  /* 0x0000000000007918 */ /* 0x000fc00000000000 */
[----:B------:R-:W-:-:S00]  /*d490*/  NOP ;  /* 0x0000000000007918 */ /* 0x000fc00000000000 */
[----:B------:R-:W-:-:S00]  /*d4a0*/  NOP ;  /* 0x0000000000007918 */ /* 0x000fc00000000000 */
[----:B------:R-:W-:-:S00]  /*d4b0*/  NOP ;  /* 0x0000000000007918 */ /* 0x000fc00000000000 */
[----:B------:R-:W-:-:S00]  /*d4c0*/  NOP ;  /* 0x0000000000007918 */ /* 0x000fc00000000000 */
[----:B------:R-:W-:-:S00]  /*d4d0*/  NOP ;  /* 0x0000000000007918 */ /* 0x000fc00000000000 */
[----:B------:R-:W-:-:S00]  /*d4e0*/  NOP ;  /* 0x0000000000007918 */ /* 0x000fc00000000000 */
[----:B------:R-:W-:-:S00]  /*d4f0*/  NOP ;  /* 0x0000000000007918 */ /* 0x000fc00000000000 */
.L_x_209:


//--------------------- .nv.global.init           --------------------------
	.section	.nv.global.init,"aw",@progbits
	.align	16
.nv.global.init:
	.type		__cudart_sin_cos_coeffs,@object
	.size		__cudart_sin_cos_coeffs,(__cudart_i2opi_d - __cudart_sin_cos_coeffs)
__cudart_sin_cos_coeffs:
        /*0000*/ 	.byte	0x46, 0xd2, 0xb0, 0x2c, 0xf1, 0xe5, 0x5a, 0xbe, 0x92, 0xe3, 0xac, 0x69, 0xe3, 0x1d, 0xc7, 0x3e
        /*0010*/ 	.byte	0xa1, 0x62, 0xdb, 0x19, 0xa0, 0x01, 0x2a, 0xbf, 0x18, 0x08, 0x11, 0x11, 0x11, 0x11, 0x81, 0x3f
        /*0020*/ 	.byte	0x54, 0x55, 0x55, 0x55, 0x55, 0x55, 0xc5, 0xbf, 0x00, 0x00, 0x00, 0x00, 0x00, 0x00, 0x00, 0x00
        /*0030*/ 	.byte	0x00, 0x00, 0x00, 0x00, 0x00, 0x00, 0x00, 0x00, 0x64, 0x81, 0xfd, 0x20, 0x83, 0xff, 0xa8, 0xbd
        /*0040*/ 	.byte	0x28, 0x85, 0xef, 0xc1, 0xa7, 0xee, 0x21, 0x3e, 0xd9, 0xe6, 0x06, 0x8e, 0x4f, 0x7e, 0x92, 0xbe
        /*0050*/ 	.byte	0xe9, 0xbc, 0xdd, 0x19, 0xa0, 0x01, 0xfa, 0x3e, 0x47, 0x5d, 0xc1, 0x16, 0x6c, 0xc1, 0x56, 0xbf
        /*0060*/ 	.byte	0x51, 0x55, 0x55, 0x55, 0x55, 0x55, 0xa5, 0x3f, 0x00, 0x00, 0x00, 0x00, 0x00, 0x00, 0xe0, 0xbf
        /*0070*/ 	.byte	0x00, 0x00, 0x00, 0x00, 0x00, 0x00, 0xf0, 0x3f, 0x00, 0x00, 0x00, 0x00, 0x00, 0x00, 0x00, 0x00
	.type		__cudart_i2opi_d,@object
	.size		__cudart_i2opi_d,($str - __cudart_i2opi_d)
__cudart_i2opi_d:
        /* <DEDUP_REMOVED lines=9> */
	.type		$str,@object
	.size		$str,(.L_0 - $str)
$str:
        /*0110*/ 	.byte	0x69, 0x6e, 0x20, 0x66, 0x69, 0x74, 0x6e, 0x65, 0x73, 0x73, 0x5b, 0x25, 0x64, 0x5d, 0x3a, 0x20
        /*0120*/ 	.byte	0x25, 0x66, 0x0a, 0x00
.L_0:


//--------------------- .nv.shared.reserved.0     --------------------------
	.section	.nv.shared.reserved.0,"aw",@nobits
	.weak		__nv_reservedSMEM_offset_0_alias
	.size		__nv_reservedSMEM_offset_0_alias, 0, 64
	.other		__nv_reservedSMEM_offset_0_alias,@"STO_CUDA_RESERVED_SHARED STV_DEFAULT"
__nv_reservedSMEM_offset_0_alias:
	.zero		0
	.zero		64


//--------------------- .nv.constant0._Z6kernelP6CHROMOPfP10IN_FITNESSP11IN_POSITION --------------------------
	.section	.nv.constant0._Z6kernelP6CHROMOPfP10IN_FITNESSP11IN_POSITION,"a",@progbits
	.sectionflags	@""
	.align	4
.nv.constant0._Z6kernelP6CHROMOPfP10IN_FITNESSP11IN_POSITION:
	.zero		928


//--------------------- SYMBOLS --------------------------

	.type		.nv.reservedSmem.offset0,@object
	.size		.nv.reservedSmem.offset0,0x4
	.type		vprintf,@function
